def matmul_kernel(
    a_ptr,
    b_ptr,
    c_ptr,
    M,
    N,
    K,
    stride_am,
    stride_ak,
    stride_bk,
    stride_bn,
    stride_cm,
    stride_cn,
    BLOCK_M: tl.constexpr,
    BLOCK_N: tl.constexpr,
    BLOCK_K: tl.constexpr,
    GROUP_M: tl.constexpr,
):
    pid = tl.program_id(axis=0)
    num_pid_m = tl.cdiv(M, BLOCK_M)
    num_pid_n = tl.cdiv(N, BLOCK_N)
    num_pid_in_group = GROUP_M * num_pid_n
    group_id = pid // num_pid_in_group
    first_pid_m = group_id * GROUP_M
    group_size_m = min(num_pid_m - first_pid_m, GROUP_M)
    pid_m = first_pid_m + ((pid % num_pid_in_group) % group_size_m)
    pid_n = (pid % num_pid_in_group) // group_size_m

    offs_am = (pid_m * BLOCK_M + tl.arange(0, BLOCK_M)) % M
    offs_bn = (pid_n * BLOCK_N + tl.arange(0, BLOCK_N)) % N
    offs_k = tl.arange(0, BLOCK_K)
    a_ptrs = a_ptr + offs_am[:, None] * stride_am + offs_k[None, :] * stride_ak
    b_ptrs = b_ptr + offs_k[:, None] * stride_bk + offs_bn[None, :] * stride_bn

    acc = tl.zeros((BLOCK_M, BLOCK_N), dtype=tl.float32)
    for kk in range(0, tl.cdiv(K, BLOCK_K)):
        a = tl.load(a_ptrs, mask=offs_k[None, :] < K - kk * BLOCK_K, other=0.0)
        b = tl.load(b_ptrs, mask=offs_k[:, None] < K - kk * BLOCK_K, other=0.0)
        acc = tl.dot(a, b, acc)
        a_ptrs += BLOCK_K * stride_ak
        b_ptrs += BLOCK_K * stride_bk

    c = acc.to(c_ptr.dtype.element_ty)
    offs_cm = pid_m * BLOCK_M + tl.arange(0, BLOCK_M)
    offs_cn = pid_n * BLOCK_N + tl.arange(0, BLOCK_N)
    c_ptrs = c_ptr + offs_cm[:, None] * stride_cm + offs_cn[None, :] * stride_cn
    mask = (offs_cm[:, None] < M) & (offs_cn[None, :] < N)
    tl.store(c_ptrs, c, mask=mask)

# config = {"BLOCK_K": 128, "BLOCK_M": 64, "BLOCK_N": 512, "GROUP_M": 1, "arch": "sm_90", "dtype": "bf16", "num_ctas": 1, "num_stages": 3, "num_warps": 4}
# arch = sm_90


// ===== COMPILED SASS (sm_90a) =====

	.target	sm_90a

	.elftype	@"ET_EXEC"


//--------------------- .note.nv.tkinfo           --------------------------
	.section	.note.nv.tkinfo,"",@"SHT_NOTE"
	.sectionflags	@"SHF_NOTE_NV_TKINFO"
	.tkinfo
        /*0018*/ 	.word	0x00000002
        /*0030*/ 	.string	""
        /*0030*/ 	.string	"ptxas"
        /*0030*/ 	.string	"Cuda compilation tools, release 13.0, V13.0.88"
        /*0030*/ 	.string	"Build cuda_13.0.r13.0/compiler.36424714_0"
        /*0030*/ 	.string	"-v  -suppress-debug-info  -lineinfo  -arch sm_90a "



//--------------------- .note.nv.cuinfo           --------------------------
	.section	.note.nv.cuinfo,"",@"SHT_NOTE"
	.sectionflags	@"SHF_NOTE_NV_CUINFO"
        /*0018*/ 	.short	0x0002
        /*001a*/ 	.short	0x005a
        /*001c*/ 	.short	0x0082
	.zero		2


//--------------------- .nv.info                  --------------------------
	.section	.nv.info,"",@"SHT_CUDA_INFO"
	.align	4


	//----- nvinfo : EIATTR_REGCOUNT
	.align		4
        /*0000*/ 	.byte	0x04, 0x2f
        /*0002*/ 	.short	(.L_1 - .L_0)
	.align		4
.L_0:
        /*0004*/ 	.word	index@(matmul_kernel)
        /*0008*/ 	.word	0x000000ff


	//----- nvinfo : EIATTR_FRAME_SIZE
	.align		4
.L_1:
        /*000c*/ 	.byte	0x04, 0x11
        /*000e*/ 	.short	(.L_3 - .L_2)
	.align		4
.L_2:
        /*0010*/ 	.word	index@(matmul_kernel)
        /*0014*/ 	.word	0x00002150


	//----- nvinfo : EIATTR_MIN_STACK_SIZE
	.align		4
.L_3:
        /*0018*/ 	.byte	0x04, 0x12
        /*001a*/ 	.short	(.L_5 - .L_4)
	.align		4
.L_4:
        /*001c*/ 	.word	index@(matmul_kernel)
        /*0020*/ 	.word	0x00002150
.L_5:


//--------------------- .nv.compat                --------------------------
	.section	.nv.compat,"",@"SHT_CUDA_COMPAT_INFO"
	.align	4
        /*0000*/ 	.byte	0x02, 0x09, 0x01, 0x00, 0x02, 0x02, 0x04, 0x00, 0x02, 0x05, 0x05, 0x00, 0x03, 0x07, 0x01, 0x01
        /*0010*/ 	.byte	0x02, 0x03, 0x00, 0x00, 0x02, 0x06, 0x01, 0x00, 0x04, 0x0b, 0x08, 0x00, 0x00, 0x00, 0x00, 0x00
        /*0020*/ 	.byte	0x00, 0x00, 0x00, 0x00


//--------------------- .nv.info.matmul_kernel    --------------------------
	.section	.nv.info.matmul_kernel,"",@"SHT_CUDA_INFO"
	.sectionflags	@""
	.align	4


	//----- nvinfo : EIATTR_CUDA_API_VERSION
	.align		4
        /*0000*/ 	.byte	0x04, 0x37
        /*0002*/ 	.short	(.L_7 - .L_6)
.L_6:
        /*0004*/ 	.word	0x00000082


	//----- nvinfo : EIATTR_KPARAM_INFO
	.align		4
.L_7:
        /*0008*/ 	.byte	0x04, 0x17
        /*000a*/ 	.short	(.L_9 - .L_8)
.L_8:
        /*000c*/ 	.word	0x00000000
        /*0010*/ 	.short	0x000d
        /*0012*/ 	.short	0x0048
        /*0014*/ 	.byte	0x00, 0xf4, 0x21, 0x00


	//----- nvinfo : EIATTR_KPARAM_INFO
	.align		4
.L_9:
        /*0018*/ 	.byte	0x04, 0x17
        /*001a*/ 	.short	(.L_11 - .L_10)
.L_10:
        /*001c*/ 	.word	0x00000000
        /*0020*/ 	.short	0x000c
        /*0022*/ 	.short	0x0040
        /*0024*/ 	.byte	0x00, 0xf4, 0x21, 0x00


	//----- nvinfo : EIATTR_KPARAM_INFO
	.align		4
.L_11:
        /*0028*/ 	.byte	0x04, 0x17
        /*002a*/ 	.short	(.L_13 - .L_12)
.L_12:
        /*002c*/ 	.word	0x00000000
        /*0030*/ 	.short	0x000b
        /*0032*/ 	.short	0x0038
        /*0034*/ 	.byte	0x00, 0xf0, 0x11, 0x00


	//----- nvinfo : EIATTR_KPARAM_INFO
	.align		4
.L_13:
        /*0038*/ 	.byte	0x04, 0x17
        /*003a*/ 	.short	(.L_15 - .L_14)
.L_14:
        /*003c*/ 	.word	0x00000000
        /*0040*/ 	.short	0x000a
        /*0042*/ 	.short	0x0034
        /*0044*/ 	.byte	0x00, 0xf0, 0x11, 0x00


	//----- nvinfo : EIATTR_KPARAM_INFO
	.align		4
.L_15:
        /*0048*/ 	.byte	0x04, 0x17
        /*004a*/ 	.short	(.L_17 - .L_16)
.L_16:
        /*004c*/ 	.word	0x00000000
        /*0050*/ 	.short	0x0009
        /*0052*/ 	.short	0x0030
        /*0054*/ 	.byte	0x00, 0xf0, 0x11, 0x00


	//----- nvinfo : EIATTR_KPARAM_INFO
	.align		4
.L_17:
        /*0058*/ 	.byte	0x04, 0x17
        /*005a*/ 	.short	(.L_19 - .L_18)
.L_18:
        /*005c*/ 	.word	0x00000000
        /*0060*/ 	.short	0x0008
        /*0062*/ 	.short	0x002c
        /*0064*/ 	.byte	0x00, 0xf0, 0x11, 0x00


	//----- nvinfo : EIATTR_KPARAM_INFO
	.align		4
.L_19:
        /*0068*/ 	.byte	0x04, 0x17
        /*006a*/ 	.short	(.L_21 - .L_20)
.L_20:
        /*006c*/ 	.word	0x00000000
        /*0070*/ 	.short	0x0007
        /*0072*/ 	.short	0x0028
        /*0074*/ 	.byte	0x00, 0xf0, 0x11, 0x00


	//----- nvinfo : EIATTR_KPARAM_INFO
	.align		4
.L_21:
        /*0078*/ 	.byte	0x04, 0x17
        /*007a*/ 	.short	(.L_23 - .L_22)
.L_22:
        /*007c*/ 	.word	0x00000000
        /*0080*/ 	.short	0x0006
        /*0082*/ 	.short	0x0024
        /*0084*/ 	.byte	0x00, 0xf0, 0x11, 0x00


	//----- nvinfo : EIATTR_KPARAM_INFO
	.align		4
.L_23:
        /*0088*/ 	.byte	0x04, 0x17
        /*008a*/ 	.short	(.L_25 - .L_24)
.L_24:
        /*008c*/ 	.word	0x00000000
        /*0090*/ 	.short	0x0005
        /*0092*/ 	.short	0x0020
        /*0094*/ 	.byte	0x00, 0xf0, 0x11, 0x00


	//----- nvinfo : EIATTR_KPARAM_INFO
	.align		4
.L_25:
        /*0098*/ 	.byte	0x04, 0x17
        /*009a*/ 	.short	(.L_27 - .L_26)
.L_26:
        /*009c*/ 	.word	0x00000000
        /*00a0*/ 	.short	0x0004
        /*00a2*/ 	.short	0x001c
        /*00a4*/ 	.byte	0x00, 0xf0, 0x11, 0x00


	//----- nvinfo : EIATTR_KPARAM_INFO
	.align		4
.L_27:
        /*00a8*/ 	.byte	0x04, 0x17
        /*00aa*/ 	.short	(.L_29 - .L_28)
.L_28:
        /*00ac*/ 	.word	0x00000000
        /*00b0*/ 	.short	0x0003
        /*00b2*/ 	.short	0x0018
        /*00b4*/ 	.byte	0x00, 0xf0, 0x11, 0x00


	//----- nvinfo : EIATTR_KPARAM_INFO
	.align		4
.L_29:
        /*00b8*/ 	.byte	0x04, 0x17
        /*00ba*/ 	.short	(.L_31 - .L_30)
.L_30:
        /*00bc*/ 	.word	0x00000000
        /*00c0*/ 	.short	0x0002
        /*00c2*/ 	.short	0x0010
        /*00c4*/ 	.byte	0x00, 0xf4, 0x21, 0x00


	//----- nvinfo : EIATTR_KPARAM_INFO
	.align		4
.L_31:
        /*00c8*/ 	.byte	0x04, 0x17
        /*00ca*/ 	.short	(.L_33 - .L_32)
.L_32:
        /*00cc*/ 	.word	0x00000000
        /*00d0*/ 	.short	0x0001
        /*00d2*/ 	.short	0x0008
        /*00d4*/ 	.byte	0x00, 0xf4, 0x21, 0x00


	//----- nvinfo : EIATTR_KPARAM_INFO
	.align		4
.L_33:
        /*00d8*/ 	.byte	0x04, 0x17
        /*00da*/ 	.short	(.L_35 - .L_34)
.L_34:
        /*00dc*/ 	.word	0x00000000
        /*00e0*/ 	.short	0x0000
        /*00e2*/ 	.short	0x0000
        /*00e4*/ 	.byte	0x00, 0xf4, 0x21, 0x00


	//----- nvinfo : EIATTR_SPARSE_MMA_MASK
	.align		4
.L_35:
        /*00e8*/ 	.byte	0x03, 0x50
        /*00ea*/ 	.short	0x0000


	//----- nvinfo : EIATTR_MAXREG_COUNT
	.align		4
        /*00ec*/ 	.byte	0x03, 0x1b
        /*00ee*/ 	.short	0x00ff


	//----- nvinfo : EIATTR_NUM_BARRIERS
	.align		4
        /*00f0*/ 	.byte	0x02, 0x4c
        /*00f2*/ 	.byte	0x01
	.zero		1


	//----- nvinfo : EIATTR_ANNOTATIONS
	.align		4
        /*00f4*/ 	.byte	0x04, 0x55
        /*00f6*/ 	.short	(.L_37 - .L_36)


	//   ....[0]....
.L_36:
        /*00f8*/ 	.word	0x00000001
        /*00fc*/ 	.byte	0x10, 0x09, 0x00, 0x00, 0x01, 0x00, 0x00, 0x00, 0x90, 0x09, 0x00, 0x00, 0x01, 0x00, 0x00, 0x00
        /* <DEDUP_REMOVED lines=4015> */
        /*fbfc*/ 	.byte	0x80, 0x47, 0x05, 0x00


	//----- nvinfo : EIATTR_MERCURY_ISA_VERSION
	.align		4
.L_37:
        /*fc00*/ 	.byte	0x03, 0x5f
        /*fc02*/ 	.short	0x0101


	//----- nvinfo : EIATTR_EXIT_INSTR_OFFSETS
	.align		4
        /*fc04*/ 	.byte	0x04, 0x1c
        /*fc06*/ 	.short	(.L_39 - .L_38)


	//   ....[0]....
.L_38:
        /*fc08*/ 	.word	0x0005d860


	//   ....[1]....
        /*fc0c*/ 	.word	0x0005d890


	//----- nvinfo : EIATTR_REQNTID
	.align		4
.L_39:
        /*fc10*/ 	.byte	0x04, 0x10
        /*fc12*/ 	.short	(.L_41 - .L_40)
.L_40:
        /*fc14*/ 	.word	0x00000080
        /*fc18*/ 	.word	0x00000001
        /*fc1c*/ 	.word	0x00000001


	//----- nvinfo : EIATTR_CBANK_PARAM_SIZE
	.align		4
.L_41:
        /*fc20*/ 	.byte	0x03, 0x19
        /*fc22*/ 	.short	0x0050


	//----- nvinfo : EIATTR_PARAM_CBANK
	.align		4
        /*fc24*/ 	.byte	0x04, 0x0a
        /*fc26*/ 	.short	(.L_43 - .L_42)
	.align		4
.L_42:
        /*fc28*/ 	.word	index@(.nv.constant0.matmul_kernel)
        /*fc2c*/ 	.short	0x0210
        /*fc2e*/ 	.short	0x0050


	//----- nvinfo : EIATTR_SW_WAR
	.align		4
.L_43:
        /*fc30*/ 	.byte	0x04, 0x36
        /*fc32*/ 	.short	(.L_45 - .L_44)
.L_44:
        /*fc34*/ 	.word	0x00000008
.L_45:


//--------------------- .nv.callgraph             --------------------------
	.section	.nv.callgraph,"",@"SHT_CUDA_CALLGRAPH"
	.align	4
	.sectionentsize	8
	.align		4
        /*0000*/ 	.word	0x00000000
	.align		4
        /*0004*/ 	.word	0xffffffff
	.align		4
        /*0008*/ 	.word	0x00000000
	.align		4
        /*000c*/ 	.word	0xfffffffe
	.align		4
        /*0010*/ 	.word	0x00000000
	.align		4
        /*0014*/ 	.word	0xfffffffd
	.align		4
        /*0018*/ 	.word	0x00000000
	.align		4
        /*001c*/ 	.word	0xfffffffc


//--------------------- .text.matmul_kernel       --------------------------
	.section	.text.matmul_kernel,"ax",@progbits
	.align	128
        .global         matmul_kernel
        .type           matmul_kernel,@function
        .size           matmul_kernel,(.L_x_3 - matmul_kernel)
        .other          matmul_kernel,@"STO_CUDA_ENTRY STV_DEFAULT"
matmul_kernel:
.text.matmul_kernel:
[----:B------:R-:W0:Y:S08]  /*0000*/  LDC R1, c[0x0][0x28] ;  /* 0x00000a00ff017b82 */ /* 0x000e300000000800 */
[----:B------:R-:W1:Y:S01]  /*0010*/  LDC.64 R4, c[0x0][0x228] ;  /* 0x00008a00ff047b82 */ /* 0x000e620000000a00 */
[----:B------:R-:W2:Y:S01]  /*0020*/  S2R R7, SR_CTAID.X ;  /* 0x0000000000077919 */ /* 0x000ea20000002500 */
[----:B0-----:R-:W-:Y:S01]  /*0030*/  VIADD R1, R1, 0xffffdeb0 ;  /* 0xffffdeb001017836 */ /* 0x001fe20000000000 */
[----:B------:R-:W-:Y:S01]  /*0040*/  UMOV UR4, 0x400 ;  /* 0x0000040000047882 */ /* 0x000fe20000000000 */
[----:B------:R-:W-:Y:S01]  /*0050*/  ULDC.64 UR56, c[0x0][0x208] ;  /* 0x0000820000387ab9 */ /* 0x000fe20000000a00 */
[----:B------:R-:W0:Y:S01]  /*0060*/  S2R R116, SR_TID.X ;  /* 0x0000000000747919 */ /* 0x000e220000002100 */
[----:B------:R-:W-:-:S02]  /*0070*/  CS2R R108, SRZ ;  /* 0x00000000006c7805 */ /* 0x000fc4000001ff00 */
[----:B------:R-:W-:Y:S01]  /*0080*/  CS2R R110, SRZ ;  /* 0x00000000006e7805 */ /* 0x000fe2000001ff00 */
[----:B------:R-:W3:Y:S01]  /*0090*/  S2UR UR5, SR_CgaCtaId ;  /* 0x00000000000579c3 */ /* 0x000ee20000008800 */
[----:B------:R-:W-:Y:S02]  /*00a0*/  CS2R R152, SRZ ;  /* 0x0000000000987805 */ /* 0x000fe4000001ff00 */
[----:B------:R-:W-:Y:S02]  /*00b0*/  CS2R R154, SRZ ;  /* 0x00000000009a7805 */ /* 0x000fe4000001ff00 */
[----:B------:R-:W-:Y:S02]  /*00c0*/  CS2R R100, SRZ ;  /* 0x0000000000647805 */ /* 0x000fe4000001ff00 */
[----:B------:R-:W-:Y:S02]  /*00d0*/  CS2R R102, SRZ ;  /* 0x0000000000667805 */ /* 0x000fe4000001ff00 */
[----:B------:R-:W-:-:S02]  /*00e0*/  CS2R R92, SRZ ;  /* 0x00000000005c7805 */ /* 0x000fc4000001ff00 */
[----:B------:R-:W-:Y:S02]  /*00f0*/  CS2R R94, SRZ ;  /* 0x00000000005e7805 */ /* 0x000fe4000001ff00 */
        /* <DEDUP_REMOVED lines=8> */
[----:B------:R-:W-:Y:S01]  /*0180*/  CS2R R52, SRZ ;  /* 0x0000000000347805 */ /* 0x000fe2000001ff00 */
[----:B-1----:R-:W-:Y:S01]  /*0190*/  VIADD R0, R5, 0x1ff ;  /* 0x000001ff05007836 */ /* 0x002fe20000000000 */
[----:B------:R-:W-:Y:S02]  /*01a0*/  CS2R R54, SRZ ;  /* 0x0000000000367805 */ /* 0x000fe4000001ff00 */
[----:B------:R-:W-:-:S02]  /*01b0*/  CS2R R44, SRZ ;  /* 0x00000000002c7805 */ /* 0x000fc4000001ff00 */
[----:B------:R-:W-:Y:S02]  /*01c0*/  CS2R R46, SRZ ;  /* 0x00000000002e7805 */ /* 0x000fe4000001ff00 */
[----:B------:R-:W-:Y:S02]  /*01d0*/  CS2R R36, SRZ ;  /* 0x0000000000247805 */ /* 0x000fe4000001ff00 */
[----:B------:R-:W-:Y:S02]  /*01e0*/  SHF.R.S32.HI R3, RZ, 0x1f, R0 ;  /* 0x0000001fff037819 */ /* 0x000fe40000011400 */
[----:B------:R-:W-:Y:S02]  /*01f0*/  CS2R R38, SRZ ;  /* 0x0000000000267805 */ /* 0x000fe4000001ff00 */
[----:B------:R-:W-:Y:S01]  /*0200*/  CS2R R28, SRZ ;  /* 0x00000000001c7805 */ /* 0x000fe2000001ff00 */
[----:B---3--:R-:W-:Y:S01]  /*0210*/  ULEA UR4, UR5, UR4, 0x18 ;  /* 0x0000000405047291 */ /* 0x008fe2000f8ec03f */
[----:B------:R-:W-:-:S02]  /*0220*/  LEA.HI R3, R3, R0, RZ, 0x9 ;  /* 0x0000000003037211 */ /* 0x000fc400078f48ff */
[----:B------:R-:W-:Y:S02]  /*0230*/  CS2R R30, SRZ ;  /* 0x00000000001e7805 */ /* 0x000fe4000001ff00 */
[----:B--2---:R-:W-:Y:S02]  /*0240*/  IABS R10, R7 ;  /* 0x00000007000a7213 */ /* 0x004fe40000000000 */
[----:B------:R-:W-:Y:S02]  /*0250*/  CS2R R16, SRZ ;  /* 0x0000000000107805 */ /* 0x000fe4000001ff00 */
[----:B------:R-:W-:Y:S02]  /*0260*/  SHF.R.S32.HI R6, RZ, 0x9, R3 ;  /* 0x00000009ff067819 */ /* 0x000fe40000011403 */
[----:B------:R-:W-:Y:S02]  /*0270*/  CS2R R18, SRZ ;  /* 0x0000000000127805 */ /* 0x000fe4000001ff00 */
[----:B------:R-:W-:-:S02]  /*0280*/  CS2R R14, SRZ ;  /* 0x00000000000e7805 */ /* 0x000fc4000001ff00 */
[----:B------:R-:W-:Y:S02]  /*0290*/  CS2R R20, SRZ ;  /* 0x0000000000147805 */ /* 0x000fe4000001ff00 */
[-C--:B------:R-:W-:Y:S02]  /*02a0*/  IABS R9, R6.reuse ;  /* 0x0000000600097213 */ /* 0x080fe40000000000 */
[----:B------:R-:W-:Y:S02]  /*02b0*/  CS2R R22, SRZ ;  /* 0x0000000000167805 */ /* 0x000fe4000001ff00 */
[----:B------:R-:W-:Y:S02]  /*02c0*/  IABS R12, R6 ;  /* 0x00000006000c7213 */ /* 0x000fe40000000000 */
[----:B------:R-:W-:Y:S01]  /*02d0*/  CS2R R24, SRZ ;  /* 0x0000000000187805 */ /* 0x000fe2000001ff00 */
[----:B------:R-:W1:Y:S01]  /*02e0*/  I2F.RP R0, R9 ;  /* 0x0000000900007306 */ /* 0x000e620000209400 */
        /* <DEDUP_REMOVED lines=13> */
[----:B------:R-:W-:Y:S01]  /*03c0*/  CS2R R80, SRZ ;  /* 0x0000000000507805 */ /* 0x000fe2000001ff00 */
[----:B-1----:R-:W1:Y:S01]  /*03d0*/  MUFU.RCP R0, R0 ;  /* 0x0000000000007308 */ /* 0x002e620000001000 */
        /* <DEDUP_REMOVED lines=15> */
[----:B------:R-:W-:Y:S01]  /*04d0*/  CS2R R144, SRZ ;  /* 0x0000000000907805 */ /* 0x000fe2000001ff00 */
[----:B-1----:R-:W-:Y:S01]  /*04e0*/  VIADD R2, R0, 0xffffffe ;  /* 0x0ffffffe00027836 */ /* 0x002fe20000000000 */
[----:B------:R-:W-:Y:S01]  /*04f0*/  CS2R R146, SRZ ;  /* 0x0000000000927805 */ /* 0x000fe2000001ff00 */
[----:B------:R-:W-:-:S02]  /*0500*/  IMAD.MOV R0, RZ, RZ, -R12 ;  /* 0x000000ffff007224 */ /* 0x000fc400078e0a0c */
[----:B------:R1:W2:Y:S02]  /*0510*/  F2I.FTZ.U32.TRUNC.NTZ R3, R2 ;  /* 0x0000000200037305 */ /* 0x0002a4000021f000 */
[----:B-1----:R-:W-:Y:S02]  /*0520*/  IMAD.MOV.U32 R2, RZ, RZ, RZ ;  /* 0x000000ffff027224 */ /* 0x002fe400078e00ff */
[----:B--2---:R-:W-:-:S04]  /*0530*/  IMAD.MOV R8, RZ, RZ, -R3 ;  /* 0x000000ffff087224 */ /* 0x004fc800078e0a03 */
[----:B------:R-:W-:Y:S02]  /*0540*/  IMAD R11, R8, R9, RZ ;  /* 0x00000009080b7224 */ /* 0x000fe400078e02ff */
[----:B------:R-:W-:Y:S02]  /*0550*/  IMAD.MOV.U32 R8, RZ, RZ, R10 ;  /* 0x000000ffff087224 */ /* 0x000fe400078e000a */
[----:B------:R-:W-:-:S06]  /*0560*/  IMAD.HI.U32 R3, R3, R11, R2 ;  /* 0x0000000b03037227 */ /* 0x000fcc00078e0002 */
[----:B------:R-:W-:-:S04]  /*0570*/  IMAD.HI.U32 R3, R3, R8, RZ ;  /* 0x0000000803037227 */ /* 0x000fc800078e00ff */
[----:B------:R-:W-:-:S05]  /*0580*/  IMAD R0, R3, R0, R8 ;  /* 0x0000000003007224 */ /* 0x000fca00078e0208 */
[----:B------:R-:W-:-:S13]  /*0590*/  ISETP.GT.U32.AND P1, PT, R9, R0, PT ;  /* 0x000000000900720c */ /* 0x000fda0003f24070 */
[----:B------:R-:W-:Y:S02]  /*05a0*/  @!P1 IMAD.IADD R0, R0, 0x1, -R9 ;  /* 0x0000000100009824 */ /* 0x000fe400078e0a09 */
[----:B------:R-:W-:Y:S01]  /*05b0*/  @!P1 VIADD R3, R3, 0x1 ;  /* 0x0000000103039836 */ /* 0x000fe20000000000 */
[----:B------:R-:W-:Y:S02]  /*05c0*/  ISETP.NE.AND P1, PT, R6, RZ, PT ;  /* 0x000000ff0600720c */ /* 0x000fe40003f25270 */
[----:B------:R-:W-:Y:S02]  /*05d0*/  ISETP.GE.U32.AND P0, PT, R0, R9, PT ;  /* 0x000000090000720c */ /* 0x000fe40003f06070 */
[----:B------:R-:W-:-:S04]  /*05e0*/  LOP3.LUT R0, R7, R6, RZ, 0x3c, !PT ;  /* 0x0000000607007212 */ /* 0x000fc800078e3cff */
[----:B------:R-:W-:Y:S01]  /*05f0*/  ISETP.GE.AND P2, PT, R0, RZ, PT ;  /* 0x000000ff0000720c */ /* 0x000fe20003f46270 */
[----:B------:R-:W-:-:S06]  /*0600*/  VIADD R0, R4, 0x3f ;  /* 0x0000003f04007836 */ /* 0x000fcc0000000000 */
[----:B------:R-:W-:-:S04]  /*0610*/  @P0 VIADD R3, R3, 0x1 ;  /* 0x0000000103030836 */ /* 0x000fc80000000000 */
[----:B------:R-:W-:Y:S01]  /*0620*/  IMAD.MOV.U32 R10, RZ, RZ, R3 ;  /* 0x000000ffff0a7224 */ /* 0x000fe200078e0003 */
[----:B------:R-:W-:-:S03]  /*0630*/  SHF.R.S32.HI R3, RZ, 0x1f, R0 ;  /* 0x0000001fff037819 */ /* 0x000fc60000011400 */
[----:B------:R-:W-:Y:S01]  /*0640*/  @!P2 IMAD.MOV R10, RZ, RZ, -R10 ;  /* 0x000000ffff0aa224 */ /* 0x000fe200078e0a0a */
[----:B------:R-:W-:Y:S02]  /*0650*/  LEA.HI R3, R3, R0, RZ, 0x6 ;  /* 0x0000000003037211 */ /* 0x000fe400078f30ff */
[----:B------:R-:W-:-:S04]  /*0660*/  @!P1 LOP3.LUT R10, RZ, R6, RZ, 0x33, !PT ;  /* 0x00000006ff0a9212 */ /* 0x000fc800078e33ff */
[----:B------:R-:W-:Y:S01]  /*0670*/  LEA.HI.SX32 R3, R3, -R10, 0x1a ;  /* 0x8000000a03037211 */ /* 0x000fe200078fd2ff */
[----:B------:R-:W-:-:S03]  /*0680*/  IMAD.MOV R8, RZ, RZ, -R10 ;  /* 0x000000ffff087224 */ /* 0x000fc600078e0a0a */
[----:B------:R-:W-:Y:S01]  /*0690*/  VIMNMX R11, R3, 0x1, PT ;  /* 0x00000001030b7848 */ /* 0x000fe20003fe0100 */
[----:B------:R-:W-:-:S03]  /*06a0*/  IMAD R8, R6, R8, R7 ;  /* 0x0000000806087224 */ /* 0x000fc600078e0207 */
[-C--:B------:R-:W-:Y:S02]  /*06b0*/  IABS R9, R11.reuse ;  /* 0x0000000b00097213 */ /* 0x080fe40000000000 */
[----:B------:R-:W-:Y:S02]  /*06c0*/  IABS R13, R11 ;  /* 0x0000000b000d7213 */ /* 0x000fe40000000000 */
[----:B------:R-:W1:Y:S08]  /*06d0*/  I2F.RP R0, R9 ;  /* 0x0000000900007306 */ /* 0x000e700000209400 */
[----:B-1----:R-:W1:Y:S02]  /*06e0*/  MUFU.RCP R0, R0 ;  /* 0x0000000000007308 */ /* 0x002e640000001000 */
[----:B-1----:R-:W-:-:S02]  /*06f0*/  VIADD R2, R0, 0xffffffe ;  /* 0x0ffffffe00027836 */ /* 0x002fc40000000000 */
[----:B------:R-:W-:-:S04]  /*0700*/  IMAD.MOV R0, RZ, RZ, -R13 ;  /* 0x000000ffff007224 */ /* 0x000fc800078e0a0d */
[----:B------:R1:W2:Y:S02]  /*0710*/  F2I.FTZ.U32.TRUNC.NTZ R3, R2 ;  /* 0x0000000200037305 */ /* 0x0002a4000021f000 */
[----:B-1----:R-:W-:Y:S02]  /*0720*/  IMAD.MOV.U32 R2, RZ, RZ, RZ ;  /* 0x000000ffff027224 */ /* 0x002fe400078e00ff */
[----:B--2---:R-:W-:-:S04]  /*0730*/  IMAD.MOV R12, RZ, RZ, -R3 ;  /* 0x000000ffff0c7224 */ /* 0x004fc800078e0a03 */
[----:B------:R-:W-:Y:S01]  /*0740*/  IMAD.MOV.U32 R6, RZ, RZ, R12 ;  /* 0x000000ffff067224 */ /* 0x000fe200078e000c */
[----:B------:R-:W-:-:S03]  /*0750*/  IABS R12, R8 ;  /* 0x00000008000c7213 */ /* 0x000fc60000000000 */
[----:B------:R-:W-:Y:S02]  /*0760*/  IMAD R7, R6, R9, RZ ;  /* 0x0000000906077224 */ /* 0x000fe400078e02ff */
[----:B------:R-:W-:Y:S01]  /*0770*/  IMAD.MOV.U32 R6, RZ, RZ, R12 ;  /* 0x000000ffff067224 */ /* 0x000fe200078e000c */
[----:B------:R-:W-:Y:S01]  /*0780*/  CS2R R12, SRZ ;  /* 0x00000000000c7805 */ /* 0x000fe2000001ff00 */
[----:B------:R-:W-:Y:S02]  /*0790*/  IMAD.HI.U32 R3, R3, R7, R2 ;  /* 0x0000000703037227 */ /* 0x000fe400078e0002 */
[----:B------:R-:W1:Y:S04]  /*07a0*/  LDC R2, c[0x0][0x230] ;  /* 0x00008c00ff027b82 */ /* 0x000e680000000800 */
[----:B------:R-:W-:-:S04]  /*07b0*/  IMAD.HI.U32 R3, R3, R6, RZ ;  /* 0x0000000603037227 */ /* 0x000fc800078e00ff */
[----:B------:R-:W-:Y:S01]  /*07c0*/  IMAD R0, R3, R0, R6 ;  /* 0x0000000003007224 */ /* 0x000fe200078e0206 */
[----:B0-----:R-:W-:-:S04]  /*07d0*/  LOP3.LUT R6, R116, 0x3f, RZ, 0xc0, !PT ;  /* 0x0000003f74067812 */ /* 0x001fc800078ec0ff */
[----:B------:R-:W-:Y:S01]  /*07e0*/  ISETP.GT.U32.AND P1, PT, R9, R0, PT ;  /* 0x000000000900720c */ /* 0x000fe20003f24070 */
[----:B-1----:R-:W-:-:S12]  /*07f0*/  VIADD R117, R2, 0x7f ;  /* 0x0000007f02757836 */ /* 0x002fd80000000000 */
[----:B------:R-:W-:Y:S02]  /*0800*/  @!P1 IMAD.IADD R0, R0, 0x1, -R9 ;  /* 0x0000000100009824 */ /* 0x000fe400078e0a09 */
[----:B------:R-:W-:Y:S01]  /*0810*/  @!P1 VIADD R3, R3, 0x1 ;  /* 0x0000000103039836 */ /* 0x000fe20000000000 */
[----:B------:R-:W-:Y:S02]  /*0820*/  ISETP.NE.AND P1, PT, R11, RZ, PT ;  /* 0x000000ff0b00720c */ /* 0x000fe40003f25270 */
[----:B------:R-:W-:Y:S02]  /*0830*/  ISETP.GE.U32.AND P0, PT, R0, R9, PT ;  /* 0x000000090000720c */ /* 0x000fe40003f06070 */
[----:B------:R-:W-:-:S04]  /*0840*/  LOP3.LUT R0, R8, R11, RZ, 0x3c, !PT ;  /* 0x0000000b08007212 */ /* 0x000fc800078e3cff */
[----:B------:R-:W-:-:S07]  /*0850*/  ISETP.GE.AND P2, PT, R0, RZ, PT ;  /* 0x000000ff0000720c */ /* 0x000fce0003f46270 */
[----:B------:R-:W-:Y:S01]  /*0860*/  @P0 VIADD R3, R3, 0x1 ;  /* 0x0000000103030836 */ /* 0x000fe20000000000 */
[----:B------:R-:W-:-:S05]  /*0870*/  ISETP.GE.AND P0, PT, R117, 0x80, PT ;  /* 0x000000807500780c */ /* 0x000fca0003f06270 */
[----:B------:R-:W-:Y:S01]  /*0880*/  @!P2 IMAD.MOV R3, RZ, RZ, -R3 ;  /* 0x000000ffff03a224 */ /* 0x000fe200078e0a03 */
[----:B------:R-:W-:-:S05]  /*0890*/  @!P1 LOP3.LUT R3, RZ, R11, RZ, 0x33, !PT ;  /* 0x0000000bff039212 */ /* 0x000fca00078e33ff */
[----:B------:R-:W-:Y:S02]  /*08a0*/  IMAD.MOV R0, RZ, RZ, -R3 ;  /* 0x000000ffff007224 */ /* 0x000fe400078e0a03 */
[----:B------:R-:W-:Y:S02]  /*08b0*/  IMAD.SHL.U32 R2, R3, 0x200, RZ ;  /* 0x0000020003027824 */ /* 0x000fe400078e00ff */
[----:B------:R-:W-:Y:S01]  /*08c0*/  IMAD R0, R11, R0, R8 ;  /* 0x000000000b007224 */ /* 0x000fe200078e0208 */
[----:B------:R-:W-:-:S03]  /*08d0*/  CS2R R8, SRZ ;  /* 0x0000000000087805 */ /* 0x000fc6000001ff00 */
[----:B------:R-:W-:Y:S01]  /*08e0*/  IMAD.IADD R0, R10, 0x1, R0 ;  /* 0x000000010a007824 */ /* 0x000fe200078e0200 */
[----:B------:R-:W-:-:S03]  /*08f0*/  CS2R R10, SRZ ;  /* 0x00000000000a7805 */ /* 0x000fc6000001ff00 */
[----:B------:R-:W-:-:S05]  /*0900*/  IMAD R116, R0, 0x40, R6 ;  /* 0x0000004000747824 */ /* 0x000fca00078e0206 */
[----:B------:R0:W-:Y:S01]  /*0910*/  STL [R1+0x194c], R116 ;  /* 0x00194c7401007387 */ /* 0x0001e20000100800 */
[----:B------:R-:W-:Y:S05]  /*0920*/  @!P0 BRA `(.L_x_0) ;  /* 0x0000053c00848947 */ /* 0x000fea0003800000 */
[----:B------:R-:W-:Y:S01]  /*0930*/  IABS R10, R4 ;  /* 0x00000004000a7213 */ /* 0x000fe20000000000 */
[C---:B------:R-:W-:Y:S01]  /*0940*/  VIADD R13, R2.reuse, 0x1fd ;  /* 0x000001fd020d7836 */ /* 0x040fe20000000000 */
[----:B------:R-:W-:Y:S01]  /*0950*/  IABS R168, R5 ;  /* 0x0000000500a87213 */ /* 0x000fe20000000000 */
[----:B------:R-:W-:Y:S01]  /*0960*/  VIADD R14, R2, 0x1fc ;  /* 0x000001fc020e7836 */ /* 0x000fe20000000000 */
[----:B------:R-:W1:Y:S01]  /*0970*/  I2F.RP R0, R10 ;  /* 0x0000000a00007306 */ /* 0x000e620000209400 */
[----:B------:R-:W-:Y:S01]  /*0980*/  IABS R12, R116 ;  /* 0x00000074000c7213 */ /* 0x000fe20000000000 */
[----:B------:R2:W-:Y:S01]  /*0990*/  STL [R1+0x1a38], R5 ;  /* 0x001a380501007387 */ /* 0x0005e20000100800 */
[----:B------:R-:W-:Y:S01]  /*09a0*/  ISETP.GE.AND P3, PT, R116, RZ, PT ;  /* 0x000000ff7400720c */ /* 0x000fe20003f66270 */
[C---:B------:R-:W-:Y:S01]  /*09b0*/  VIADD R15, R2.reuse, 0x1fa ;  /* 0x000001fa020f7836 */ /* 0x040fe20000000000 */
[----:B------:R-:W-:Y:S01]  /*09c0*/  ULDC UR9, c[0x0][0x238] ;  /* 0x00008e0000097ab9 */ /* 0x000fe20000000800 */
[C---:B------:R-:W-:Y:S01]  /*09d0*/  VIADD R16, R2.reuse, 0x1f9 ;  /* 0x000001f902107836 */ /* 0x040fe20000000000 */
[----:B------:R-:W-:Y:S01]  /*09e0*/  ULDC UR58, c[0x0][0x23c] ;  /* 0x00008f00003a7ab9 */ /* 0x000fe20000000800 */
[----:B------:R-:W3:Y:S01]  /*09f0*/  I2F.RP R3, R168 ;  /* 0x000000a800037306 */ /* 0x000ee20000209400 */
[C---:B------:R-:W-:Y:S01]  /*0a00*/  VIADD R18, R2.reuse, 0x1f4 ;  /* 0x000001f402127836 */ /* 0x040fe20000000000 */
[----:B------:R-:W-:Y:S01]  /*0a10*/  ULDC.64 UR6, c[0x0][0x218] ;  /* 0x0000860000067ab9 */ /* 0x000fe20000000a00 */
[C---:B------:R-:W-:Y:S01]  /*0a20*/  VIADD R20, R2.reuse, 0x1f3 ;  /* 0x000001f302147836 */ /* 0x040fe20000000000 */
[----:B------:R-:W-:Y:S01]  /*0a30*/  ULDC UR5, c[0x0][0x234] ;  /* 0x00008d0000057ab9 */ /* 0x000fe20000000800 */
[C---:B------:R-:W-:Y:S01]  /*0a40*/  VIADD R22, R2.reuse, 0x1f2 ;  /* 0x000001f202167836 */ /* 0x040fe20000000000 */
[----:B------:R-:W-:Y:S01]  /*0a50*/  IABS R17, R18 ;  /* 0x0000001200117213 */ /* 0x000fe20000000000 */
[C---:B------:R-:W-:Y:S01]  /*0a60*/  VIADD R23, R2.reuse, 0x1f1 ;  /* 0x000001f102177836 */ /* 0x040fe20000000000 */
[----:B-1----:R-:W1:Y:S01]  /*0a70*/  MUFU.RCP R0, R0 ;  /* 0x0000000000007308 */ /* 0x002e620000001000 */
[----:B------:R-:W-:Y:S01]  /*0a80*/  IABS R19, R20 ;  /* 0x0000001400137213 */ /* 0x000fe20000000000 */
[C---:B------:R-:W-:Y:S01]  /*0a90*/  VIADD R24, R2.reuse, 0x1f0 ;  /* 0x000001f002187836 */ /* 0x040fe20000000000 */
[----:B------:R-:W-:Y:S01]  /*0aa0*/  IABS R21, R22 ;  /* 0x0000001600157213 */ /* 0x000fe20000000000 */
[C---:B------:R-:W-:Y:S01]  /*0ab0*/  VIADD R26, R2.reuse, 0x1ef ;  /* 0x000001ef021a7836 */ /* 0x040fe20000000000 */
[----:B------:R-:W-:Y:S01]  /*0ac0*/  ULDC UR8, c[0x0][0x240] ;  /* 0x0000900000087ab9 */ /* 0x000fe20000000800 */
[----:B------:R-:W-:-:S02]  /*0ad0*/  VIADD R29, R2, 0x1ed ;  /* 0x000001ed021d7836 */ /* 0x000fc40000000000 */
[----:B---3--:R-:W3:Y:S01]  /*0ae0*/  MUFU.RCP R3, R3 ;  /* 0x0000000300037308 */ /* 0x008ee20000001000 */
[C---:B------:R-:W-:Y:S02]  /*0af0*/  VIADD R28, R2.reuse, 0x1ee ;  /* 0x000001ee021c7836 */ /* 0x040fe40000000000 */
[C---:B------:R-:W-:Y:S01]  /*0b00*/  VIADD R30, R2.reuse, 0x1ec ;  /* 0x000001ec021e7836 */ /* 0x040fe20000000000 */
[----:B------:R-:W-:Y:S01]  /*0b10*/  IABS R25, R29 ;  /* 0x0000001d00197213 */ /* 0x000fe20000000000 */
[C---:B------:R-:W-:Y:S02]  /*0b20*/  VIADD R32, R2.reuse, 0x1e7 ;  /* 0x000001e702207836 */ /* 0x040fe40000000000 */
[----:B------:R-:W-:Y:S01]  /*0b30*/  VIADD R34, R2, 0x1e4 ;  /* 0x000001e402227836 */ /* 0x000fe20000000000 */
[----:B------:R-:W-:Y:S01]  /*0b40*/  IABS R27, R30 ;  /* 0x0000001e001b7213 */ /* 0x000fe20000000000 */
[----:B-1----:R-:W-:Y:S01]  /*0b50*/  VIADD R6, R0, 0xffffffe ;  /* 0x0ffffffe00067836 */ /* 0x002fe20000000000 */
[----:B------:R-:W-:Y:S01]  /*0b60*/  IABS R31, R32 ;  /* 0x00000020001f7213 */ /* 0x000fe20000000000 */
[C---:B------:R-:W-:Y:S01]  /*0b70*/  VIADD R38, R2.reuse, 0x1e2 ;  /* 0x000001e202267836 */ /* 0x040fe20000000000 */
[----:B------:R-:W-:Y:S01]  /*0b80*/  IABS R35, R34 ;  /* 0x0000002200237213 */ /* 0x000fe20000000000 */
[----:B------:R1:W4:Y:S01]  /*0b90*/  F2I.FTZ.U32.TRUNC.NTZ R7, R6 ;  /* 0x0000000600077305 */ /* 0x000322000021f000 */
[----:B------:R-:W-:-:S02]  /*0ba0*/  VIADD R40, R2, 0x1e1 ;  /* 0x000001e102287836 */ /* 0x000fc40000000000 */
[C---:B------:R-:W-:Y:S01]  /*0bb0*/  VIADD R42, R2.reuse, 0x1e0 ;  /* 0x000001e0022a7836 */ /* 0x040fe20000000000 */
[----:B------:R-:W-:Y:S01]  /*0bc0*/  IABS R37, R38 ;  /* 0x0000002600257213 */ /* 0x000fe20000000000 */
[----:B---3--:R-:W-:Y:S01]  /*0bd0*/  VIADD R8, R3, 0xffffffe ;  /* 0x0ffffffe03087836 */ /* 0x008fe20000000000 */
[----:B------:R-:W-:Y:S01]  /*0be0*/  IABS R39, R40 ;  /* 0x0000002800277213 */ /* 0x000fe20000000000 */
[C---:B------:R-:W-:Y:S01]  /*0bf0*/  VIADD R44, R2.reuse, 0x1df ;  /* 0x000001df022c7836 */ /* 0x040fe20000000000 */
[----:B------:R-:W-:Y:S01]  /*0c00*/  IABS R41, R42 ;  /* 0x0000002a00297213 */ /* 0x000fe20000000000 */
[----:B------:R3:W0:Y:S01]  /*0c10*/  F2I.FTZ.U32.TRUNC.NTZ R9, R8 ;  /* 0x0000000800097305 */ /* 0x000622000021f000 */
[----:B-1----:R-:W-:Y:S02]  /*0c20*/  IMAD.MOV.U32 R6, RZ, RZ, RZ ;  /* 0x000000ffff067224 */ /* 0x002fe400078e00ff */
[C---:B------:R-:W-:Y:S02]  /*0c30*/  VIADD R45, R2.reuse, 0x1de ;  /* 0x000001de022d7836 */ /* 0x040fe40000000000 */
[----:B------:R-:W-:-:S02]  /*0c40*/  VIADD R47, R2, 0x1dc ;  /* 0x000001dc022f7836 */ /* 0x000fc40000000000 */
[--C-:B----4-:R-:W-:Y:S02]  /*0c50*/  IMAD.MOV R11, RZ, RZ, -R7.reuse ;  /* 0x000000ffff0b7224 */ /* 0x110fe400078e0a07 */
[----:B---3--:R-:W-:Y:S01]  /*0c60*/  IMAD.MOV.U32 R8, RZ, RZ, RZ ;  /* 0x000000ffff087224 */ /* 0x008fe200078e00ff */
[----:B------:R-:W-:Y:S01]  /*0c70*/  IABS R43, R47 ;  /* 0x0000002f002b7213 */ /* 0x000fe20000000000 */
[----:B------:R-:W-:Y:S02]  /*0c80*/  IMAD R11, R11, R10, RZ ;  /* 0x0000000a0b0b7224 */ /* 0x000fe400078e02ff */
[----:B------:R-:W-:Y:S02]  /*0c90*/  VIADD R46, R2, 0x1dd ;  /* 0x000001dd022e7836 */ /* 0x000fe40000000000 */
[----:B------:R-:W-:-:S04]  /*0ca0*/  IMAD.HI.U32 R7, R7, R11, R6 ;  /* 0x0000000b07077227 */ /* 0x000fc800078e0006 */
[----:B0-----:R-:W-:Y:S02]  /*0cb0*/  IMAD.MOV R3, RZ, RZ, -R9 ;  /* 0x000000ffff037224 */ /* 0x001fe400078e0a09 */
[----:B------:R-:W-:-:S04]  /*0cc0*/  IMAD.HI.U32 R7, R7, R12, RZ ;  /* 0x0000000c07077227 */ /* 0x000fc800078e00ff */
[----:B------:R-:W-:Y:S02]  /*0cd0*/  IMAD R3, R3, R168, RZ ;  /* 0x000000a803037224 */ /* 0x000fe400078e02ff */
[----:B------:R-:W-:Y:S02]  /*0ce0*/  IMAD.MOV R7, RZ, RZ, -R7 ;  /* 0x000000ffff077224 */ /* 0x000fe400078e0a07 */
[----:B------:R-:W-:Y:S01]  /*0cf0*/  IMAD.HI.U32 R0, R9, R3, R8 ;  /* 0x0000000309007227 */ /* 0x000fe200078e0008 */
[----:B------:R-:W-:-:S03]  /*0d00*/  IABS R9, R13 ;  /* 0x0000000d00097213 */ /* 0x000fc60000000000 */
[----:B------:R-:W-:Y:S02]  /*0d10*/  IMAD R3, R10, R7, R12 ;  /* 0x000000070a037224 */ /* 0x000fe400078e020c */
[C---:B------:R-:W-:Y:S02]  /*0d20*/  VIADD R11, R2.reuse, 0x1ff ;  /* 0x000001ff020b7836 */ /* 0x040fe40000000000 */
[----:B------:R-:W-:Y:S01]  /*0d30*/  VIADD R12, R2, 0x1fe ;  /* 0x000001fe020c7836 */ /* 0x000fe20000000000 */
[----:B------:R-:W-:Y:S01]  /*0d40*/  ISETP.GT.U32.AND P1, PT, R10, R3, PT ;  /* 0x000000030a00720c */ /* 0x000fe20003f24070 */
[C---:B------:R-:W-:Y:S01]  /*0d50*/  VIADD R50, R2.reuse, 0x1d4 ;  /* 0x000001d402327836 */ /* 0x040fe20000000000 */
[----:B------:R-:W-:Y:S01]  /*0d60*/  IABS R233, R11 ;  /* 0x0000000b00e97213 */ /* 0x000fe20000000000 */
[C---:B------:R-:W-:Y:S01]  /*0d70*/  VIADD R52, R2.reuse, 0x1d3 ;  /* 0x000001d302347836 */ /* 0x040fe20000000000 */
[----:B------:R-:W-:Y:S01]  /*0d80*/  IABS R95, R12 ;  /* 0x0000000c005f7213 */ /* 0x000fe20000000000 */
[----:B------:R-:W-:Y:S01]  /*0d90*/  VIADD R54, R2, 0x1d2 ;  /* 0x000001d202367836 */ /* 0x000fe20000000000 */
[----:B------:R-:W-:Y:S01]  /*0da0*/  ISETP.GE.AND P2, PT, R12, RZ, PT ;  /* 0x000000ff0c00720c */ /* 0x000fe20003f46270 */
[----:B------:R-:W-:Y:S01]  /*0db0*/  IMAD.HI.U32 R6, R0, R233, RZ ;  /* 0x000000e900067227 */ /* 0x000fe200078e00ff */
[----:B------:R-:W-:-:S02]  /*0dc0*/  ISETP.GE.AND P0, PT, R11, RZ, PT ;  /* 0x000000ff0b00720c */ /* 0x000fc40003f06270 */
[----:B------:R-:W-:Y:S01]  /*0dd0*/  IABS R11, R14 ;  /* 0x0000000e000b7213 */ /* 0x000fe20000000000 */
[----:B------:R-:W-:Y:S01]  /*0de0*/  IMAD.MOV R7, RZ, RZ, -R6 ;  /* 0x000000ffff077224 */ /* 0x000fe200078e0a06 */
[----:B------:R-:W-:Y:S01]  /*0df0*/  IABS R51, R50 ;  /* 0x0000003200337213 */ /* 0x000fe20000000000 */
[----:B------:R-:W-:Y:S01]  /*0e00*/  IMAD.HI.U32 R6, R0, R95, RZ ;  /* 0x0000005f00067227 */ /* 0x000fe200078e00ff */
[----:B------:R-:W-:-:S03]  /*0e10*/  IABS R53, R52 ;  /* 0x0000003400357213 */ /* 0x000fc60000000000 */
[----:B------:R-:W-:Y:S01]  /*0e20*/  @!P1 IMAD.IADD R3, R3, 0x1, -R10 ;  /* 0x0000000103039824 */ /* 0x000fe200078e0a0a */
[----:B------:R-:W-:Y:S01]  /*0e30*/  ISETP.GE.AND P1, PT, R13, RZ, PT ;  /* 0x000000ff0d00720c */ /* 0x000fe20003f26270 */
[----:B------:R-:W-:Y:S01]  /*0e40*/  IMAD.MOV R8, RZ, RZ, -R6 ;  /* 0x000000ffff087224 */ /* 0x000fe200078e0a06 */
[----:B------:R-:W-:Y:S01]  /*0e50*/  IABS R13, R16 ;  /* 0x00000010000d7213 */ /* 0x000fe20000000000 */
[----:B------:R-:W-:Y:S01]  /*0e60*/  IMAD R233, R168, R7, R233 ;  /* 0x00000007a8e97224 */ /* 0x000fe200078e02e9 */
[----:B------:R-:W-:Y:S01]  /*0e70*/  ISETP.GT.U32.AND P6, PT, R10, R3, PT ;  /* 0x000000030a00720c */ /* 0x000fe20003fc4070 */
[----:B------:R-:W-:Y:S02]  /*0e80*/  IMAD R95, R168, R8, R95 ;  /* 0x00000008a85f7224 */ /* 0x000fe400078e025f */
[----:B------:R-:W-:Y:S01]  /*0e90*/  IMAD.HI.U32 R7, R0, R9, RZ ;  /* 0x0000000900077227 */ /* 0x000fe200078e00ff */
[C---:B------:R-:W-:Y:S02]  /*0ea0*/  ISETP.GT.U32.AND P5, PT, R168.reuse, R233, PT ;  /* 0x000000e9a800720c */ /* 0x040fe40003fa4070 */
[----:B------:R-:W-:Y:S01]  /*0eb0*/  ISETP.GT.U32.AND P4, PT, R168, R95, PT ;  /* 0x0000005fa800720c */ /* 0x000fe20003f84070 */
[----:B------:R-:W-:-:S02]  /*0ec0*/  IMAD.MOV R7, RZ, RZ, -R7 ;  /* 0x000000ffff077224 */ /* 0x000fc400078e0a07 */
[----:B------:R-:W-:Y:S02]  /*0ed0*/  VIADD R12, R2, 0x1fb ;  /* 0x000001fb020c7836 */ /* 0x000fe40000000000 */
[----:B------:R-:W-:Y:S02]  /*0ee0*/  IMAD R7, R168, R7, R9 ;  /* 0x00000007a8077224 */ /* 0x000fe400078e0209 */
[----:B------:R-:W-:Y:S01]  /*0ef0*/  @!P6 IMAD.IADD R3, R3, 0x1, -R10 ;  /* 0x000000010303e824 */ /* 0x000fe200078e0a0a */
[----:B------:R-:W-:Y:S01]  /*0f00*/  IABS R9, R12 ;  /* 0x0000000c00097213 */ /* 0x000fe20000000000 */
[----:B------:R-:W-:Y:S01]  /*0f10*/  IMAD.HI.U32 R6, R0, R11, RZ ;  /* 0x0000000b00067227 */ /* 0x000fe200078e00ff */
[----:B------:R-:W-:-:S03]  /*0f20*/  ISETP.NE.AND P6, PT, R4, RZ, PT ;  /* 0x000000ff0400720c */ /* 0x000fc60003fc5270 */
[----:B--2---:R-:W-:Y:S02]  /*0f30*/  IMAD.MOV.U32 R5, RZ, RZ, R3 ;  /* 0x000000ffff057224 */ /* 0x004fe400078e0003 */
[----:B------:R-:W-:Y:S02]  /*0f40*/  @!P4 IMAD.IADD R95, R95, 0x1, -R168 ;  /* 0x000000015f5fc824 */ /* 0x000fe400078e0aa8 */
[----:B------:R-:W-:Y:S01]  /*0f50*/  @!P3 IMAD.MOV R5, RZ, RZ, -R5 ;  /* 0x000000ffff05b224 */ /* 0x000fe200078e0a05 */
[----:B------:R-:W-:Y:S01]  /*0f60*/  ISETP.GT.U32.AND P3, PT, R168, R7, PT ;  /* 0x00000007a800720c */ /* 0x000fe20003f64070 */
[----:B------:R-:W-:Y:S01]  /*0f70*/  IMAD.HI.U32 R3, R0, R9, RZ ;  /* 0x0000000900037227 */ /* 0x000fe200078e00ff */
[----:B------:R-:W-:-:S03]  /*0f80*/  ISETP.GT.U32.AND P4, PT, R168, R95, PT ;  /* 0x0000005fa800720c */ /* 0x000fc60003f84070 */
[----:B------:R-:W-:Y:S01]  /*0f90*/  @!P5 IMAD.IADD R233, R233, 0x1, -R168 ;  /* 0x00000001e9e9d824 */ /* 0x000fe200078e0aa8 */
[----:B------:R-:W-:Y:S01]  /*0fa0*/  @!P6 LOP3.LUT R5, RZ, R4, RZ, 0x33, !PT ;  /* 0x00000004ff05e212 */ /* 0x000fe200078e33ff */
[----:B------:R-:W-:Y:S02]  /*0fb0*/  IMAD.MOV R6, RZ, RZ, -R6 ;  /* 0x000000ffff067224 */ /* 0x000fe400078e0a06 */
[----:B------:R-:W-:Y:S01]  /*0fc0*/  IMAD.MOV R3, RZ, RZ, -R3 ;  /* 0x000000ffff037224 */ /* 0x000fe200078e0a03 */
[C---:B------:R-:W-:Y:S01]  /*0fd0*/  ISETP.GT.U32.AND P5, PT, R168.reuse, R233, PT ;  /* 0x000000e9a800720c */ /* 0x040fe20003fa4070 */
[C---:B------:R-:W-:Y:S01]  /*0fe0*/  IMAD R6, R168.reuse, R6, R11 ;  /* 0x00000006a8067224 */ /* 0x040fe200078e020b */
[----:B------:R-:W-:Y:S01]  /*0ff0*/  IABS R11, R15 ;  /* 0x0000000f000b7213 */ /* 0x000fe20000000000 */
[C---:B------:R-:W-:Y:S01]  /*1000*/  IMAD R3, R168.reuse, R3, R9 ;  /* 0x00000003a8037224 */ /* 0x040fe200078e0209 */
[----:B------:R0:W-:Y:S01]  /*1010*/  STL [R1+0x290], R5 ;  /* 0x0002900501007387 */ /* 0x0001e20000100800 */
[--C-:B------:R-:W-:Y:S01]  /*1020*/  @!P3 IMAD.IADD R7, R7, 0x1, -R168.reuse ;  /* 0x000000010707b824 */ /* 0x100fe200078e0aa8 */
[C---:B------:R-:W-:Y:S01]  /*1030*/  ISETP.GT.U32.AND P6, PT, R168.reuse, R6, PT ;  /* 0x00000006a800720c */ /* 0x040fe20003fc4070 */
[----:B------:R-:W-:Y:S01]  /*1040*/  @!P4 IMAD.IADD R95, R95, 0x1, -R168 ;  /* 0x000000015f5fc824 */ /* 0x000fe200078e0aa8 */
[----:B------:R-:W-:Y:S01]  /*1050*/  ISETP.GT.U32.AND P3, PT, R168, R3, PT ;  /* 0x00000003a800720c */ /* 0x000fe20003f64070 */
[----:B------:R-:W-:Y:S01]  /*1060*/  IMAD.HI.U32 R4, R0, R11, RZ ;  /* 0x0000000b00047227 */ /* 0x000fe200078e00ff */
[----:B------:R-:W-:-:S03]  /*1070*/  ISETP.GT.U32.AND P4, PT, R168, R7, PT ;  /* 0x00000007a800720c */ /* 0x000fc60003f84070 */
[----:B------:R-:W-:Y:S01]  /*1080*/  @!P5 IMAD.IADD R233, R233, 0x1, -R168 ;  /* 0x00000001e9e9d824 */ /* 0x000fe200078e0aa8 */
[----:B------:R-:W-:Y:S01]  /*1090*/  ISETP.GE.AND P5, PT, R14, RZ, PT ;  /* 0x000000ff0e00720c */ /* 0x000fe20003fa6270 */
[----:B------:R-:W-:Y:S02]  /*10a0*/  VIADD R14, R2, 0x1f8 ;  /* 0x000001f8020e7836 */ /* 0x000fe40000000000 */
[----:B------:R-:W-:-:S03]  /*10b0*/  IMAD.HI.U32 R8, R0, R13, RZ ;  /* 0x0000000d00087227 */ /* 0x000fc600078e00ff */
[----:B------:R-:W-:Y:S01]  /*10c0*/  IABS R10, R14 ;  /* 0x0000000e000a7213 */ /* 0x000fe20000000000 */
[--C-:B------:R-:W-:Y:S01]  /*10d0*/  @!P6 IMAD.IADD R6, R6, 0x1, -R168.reuse ;  /* 0x000000010606e824 */ /* 0x100fe200078e0aa8 */
[----:B------:R-:W-:Y:S01]  /*10e0*/  ISETP.GE.AND P6, PT, R12, RZ, PT ;  /* 0x000000ff0c00720c */ /* 0x000fe20003fc6270 */
[----:B------:R-:W-:Y:S02]  /*10f0*/  @!P3 IMAD.IADD R3, R3, 0x1, -R168 ;  /* 0x000000010303b824 */ /* 0x000fe400078e0aa8 */
[----:B------:R-:W-:Y:S01]  /*1100*/  IMAD.MOV R4, RZ, RZ, -R4 ;  /* 0x000000ffff047224 */ /* 0x000fe200078e0a04 */
[----:B------:R-:W-:Y:S01]  /*1110*/  ISETP.GT.U32.AND P3, PT, R168, R6, PT ;  /* 0x00000006a800720c */ /* 0x000fe20003f64070 */
[----:B------:R-:W-:Y:S02]  /*1120*/  IMAD.MOV R9, RZ, RZ, -R8 ;  /* 0x000000ffff097224 */ /* 0x000fe400078e0a08 */
[----:B------:R-:W-:Y:S02]  /*1130*/  VIADD R12, R2, 0x1f7 ;  /* 0x000001f7020c7836 */ /* 0x000fe40000000000 */
[----:B------:R-:W-:Y:S01]  /*1140*/  @!P4 IMAD.IADD R7, R7, 0x1, -R168 ;  /* 0x000000010707c824 */ /* 0x000fe200078e0aa8 */
[C---:B------:R-:W-:Y:S01]  /*1150*/  ISETP.GT.U32.AND P4, PT, R168.reuse, R3, PT ;  /* 0x00000003a800720c */ /* 0x040fe20003f84070 */
[----:B------:R-:W-:-:S02]  /*1160*/  IMAD R8, R168, R4, R11 ;  /* 0x00000004a8087224 */ /* 0x000fc400078e020b */
[----:B------:R-:W-:Y:S02]  /*1170*/  IMAD.MOV.U32 R11, RZ, RZ, R10 ;  /* 0x000000ffff0b7224 */ /* 0x000fe400078e000a */
[----:B------:R-:W-:Y:S01]  /*1180*/  IMAD R9, R168, R9, R13 ;  /* 0x00000009a8097224 */ /* 0x000fe200078e020d */
[----:B------:R-:W-:Y:S01]  /*1190*/  IABS R13, R12 ;  /* 0x0000000c000d7213 */ /* 0x000fe20000000000 */
[----:B------:R-:W-:-:S04]  /*11a0*/  IMAD.HI.U32 R10, R0, R11, RZ ;  /* 0x0000000b000a7227 */ /* 0x000fc800078e00ff */
[----:B------:R-:W-:Y:S01]  /*11b0*/  @!P0 IMAD.MOV R233, RZ, RZ, -R233 ;  /* 0x000000ffffe98224 */ /* 0x000fe200078e0ae9 */
[----:B------:R-:W-:Y:S01]  /*11c0*/  ISETP.GT.U32.AND P0, PT, R168, R8, PT ;  /* 0x00000008a800720c */ /* 0x000fe20003f04070 */
[----:B------:R-:W-:Y:S02]  /*11d0*/  IMAD.MOV.U32 R4, RZ, RZ, R7 ;  /* 0x000000ffff047224 */ /* 0x000fe400078e0007 */
[----:B------:R-:W-:Y:S01]  /*11e0*/  IMAD.HI.U32 R7, R0, R13, RZ ;  /* 0x0000000d00077227 */ /* 0x000fe200078e00ff */
[----:B------:R-:W-:Y:S03]  /*11f0*/  STL [R1+0x1a34], R233 ;  /* 0x001a34e901007387 */ /* 0x000fe60000100800 */
[----:B------:R-:W-:Y:S02]  /*1200*/  IMAD.MOV R10, RZ, RZ, -R10 ;  /* 0x000000ffff0a7224 */ /* 0x000fe400078e0a0a */
[----:B------:R-:W-:Y:S01]  /*1210*/  @!P2 IMAD.MOV R95, RZ, RZ, -R95 ;  /* 0x000000ffff5fa224 */ /* 0x000fe200078e0a5f */
[----:B------:R-:W-:Y:S01]  /*1220*/  ISETP.GT.U32.AND P2, PT, R168, R9, PT ;  /* 0x00000009a800720c */ /* 0x000fe20003f44070 */
[----:B------:R-:W-:-:S02]  /*1230*/  IMAD.MOV R7, RZ, RZ, -R7 ;  /* 0x000000ffff077224 */ /* 0x000fc400078e0a07 */
[--C-:B------:R-:W-:Y:S01]  /*1240*/  @!P3 IMAD.IADD R6, R6, 0x1, -R168.reuse ;  /* 0x000000010606b824 */ /* 0x100fe200078e0aa8 */
[----:B------:R-:W-:Y:S01]  /*1250*/  ISETP.GE.AND P3, PT, R16, RZ, PT ;  /* 0x000000ff1000720c */ /* 0x000fe20003f66270 */
[----:B------:R-:W-:Y:S01]  /*1260*/  @!P4 IMAD.IADD R3, R3, 0x1, -R168 ;  /* 0x000000010303c824 */ /* 0x000fe200078e0aa8 */
[----:B------:R-:W-:Y:S01]  /*1270*/  ISETP.GE.AND P4, PT, R14, RZ, PT ;  /* 0x000000ff0e00720c */ /* 0x000fe20003f86270 */
[C---:B------:R-:W-:Y:S01]  /*1280*/  IMAD R10, R168.reuse, R10, R11 ;  /* 0x0000000aa80a7224 */ /* 0x040fe200078e020b */
[----:B------:R-:W-:Y:S01]  /*1290*/  STL [R1+0x1a3c], R95 ;  /* 0x001a3c5f01007387 */ /* 0x000fe20000100800 */
[C---:B------:R-:W-:Y:S02]  /*12a0*/  IMAD R11, R168.reuse, R7, R13 ;  /* 0x00000007a80b7224 */ /* 0x040fe400078e020d */
[----:B------:R-:W-:Y:S02]  /*12b0*/  IMAD.MOV.U32 R7, RZ, RZ, R3 ;  /* 0x000000ffff077224 */ /* 0x000fe400078e0003 */
[----:B------:R-:W-:Y:S01]  /*12c0*/  @!P5 IMAD.MOV R6, RZ, RZ, -R6 ;  /* 0x000000ffff06d224 */ /* 0x000fe200078e0a06 */
[----:B------:R-:W-:Y:S01]  /*12d0*/  ISETP.GT.U32.AND P5, PT, R168, R10, PT ;  /* 0x0000000aa800720c */ /* 0x000fe20003fa4070 */
[----:B------:R-:W-:-:S02]  /*12e0*/  @!P0 IMAD.IADD R8, R8, 0x1, -R168 ;  /* 0x0000000108088824 */ /* 0x000fc400078e0aa8 */
[----:B------:R-:W-:Y:S01]  /*12f0*/  @!P6 IMAD.MOV R7, RZ, RZ, -R7 ;  /* 0x000000ffff07e224 */ /* 0x000fe200078e0a07 */
[C---:B------:R-:W-:Y:S01]  /*1300*/  ISETP.GT.U32.AND P6, PT, R168.reuse, R11, PT ;  /* 0x0000000ba800720c */ /* 0x040fe20003fc4070 */
[----:B------:R-:W-:Y:S01]  /*1310*/  @!P2 IMAD.IADD R9, R9, 0x1, -R168 ;  /* 0x000000010909a824 */ /* 0x000fe200078e0aa8 */
[----:B------:R-:W-:Y:S01]  /*1320*/  ISETP.GT.U32.AND P0, PT, R168, R8, PT ;  /* 0x00000008a800720c */ /* 0x000fe20003f04070 */
[C---:B------:R-:W-:Y:S02]  /*1330*/  VIADD R14, R2.reuse, 0x1f6 ;  /* 0x000001f6020e7836 */ /* 0x040fe40000000000 */
[----:B------:R-:W-:Y:S01]  /*1340*/  VIADD R16, R2, 0x1f5 ;  /* 0x000001f502107836 */ /* 0x000fe20000000000 */
[----:B------:R-:W-:Y:S01]  /*1350*/  ISETP.GT.U32.AND P2, PT, R168, R9, PT ;  /* 0x00000009a800720c */ /* 0x000fe20003f44070 */
[----:B------:R-:W-:Y:S01]  /*1360*/  @!P1 IMAD.MOV R4, RZ, RZ, -R4 ;  /* 0x000000ffff049224 */ /* 0x000fe200078e0a04 */
[----:B------:R-:W-:Y:S01]  /*1370*/  IABS R13, R14 ;  /* 0x0000000e000d7213 */ /* 0x000fe20000000000 */
[--C-:B------:R-:W-:Y:S01]  /*1380*/  @!P5 IMAD.IADD R10, R10, 0x1, -R168.reuse ;  /* 0x000000010a0ad824 */ /* 0x100fe200078e0aa8 */
[----:B------:R-:W-:Y:S01]  /*1390*/  ISETP.GE.AND P1, PT, R15, RZ, PT ;  /* 0x000000ff0f00720c */ /* 0x000fe20003f26270 */
[----:B------:R-:W-:Y:S01]  /*13a0*/  VIADD R56, R2, 0x1d1 ;  /* 0x000001d102387836 */ /* 0x000fe20000000000 */
[----:B------:R-:W-:Y:S01]  /*13b0*/  IABS R15, R16 ;  /* 0x00000010000f7213 */ /* 0x000fe20000000000 */
[--C-:B------:R-:W-:Y:S01]  /*13c0*/  @!P6 IMAD.IADD R11, R11, 0x1, -R168.reuse ;  /* 0x000000010b0be824 */ /* 0x100fe200078e0aa8 */
[----:B------:R-:W-:Y:S01]  /*13d0*/  ISETP.GT.U32.AND P5, PT, R168, R10, PT ;  /* 0x0000000aa800720c */ /* 0x000fe20003fa4070 */
[----:B------:R-:W-:Y:S01]  /*13e0*/  IMAD.HI.U32 R3, R0, R13, RZ ;  /* 0x0000000d00037227 */ /* 0x000fe200078e00ff */
[----:B------:R-:W-:Y:S02]  /*13f0*/  STL [R1+0x1a40], R4 ;  /* 0x001a400401007387 */ /* 0x000fe40000100800 */
[----:B------:R-:W-:Y:S01]  /*1400*/  ISETP.GT.U32.AND P6, PT, R168, R11, PT ;  /* 0x0000000ba800720c */ /* 0x000fe20003fc4070 */
[--C-:B------:R-:W-:Y:S01]  /*1410*/  @!P0 IMAD.IADD R8, R8, 0x1, -R168.reuse ;  /* 0x0000000108088824 */ /* 0x100fe200078e0aa8 */
[----:B------:R-:W-:Y:S01]  /*1420*/  ISETP.GE.AND P0, PT, R12, RZ, PT ;  /* 0x000000ff0c00720c */ /* 0x000fe20003f06270 */
[----:B------:R-:W-:Y:S01]  /*1430*/  IMAD.HI.U32 R12, R0, R15, RZ ;  /* 0x0000000f000c7227 */ /* 0x000fe200078e00ff */
[----:B------:R-:W-:Y:S03]  /*1440*/  STL [R1+0x1a44], R6 ;  /* 0x001a440601007387 */ /* 0x000fe60000100800 */
[----:B------:R-:W-:Y:S01]  /*1450*/  IMAD.MOV R3, RZ, RZ, -R3 ;  /* 0x000000ffff037224 */ /* 0x000fe200078e0a03 */
[----:B------:R-:W-:Y:S01]  /*1460*/  STL [R1+0x1a48], R7 ;  /* 0x001a480701007387 */ /* 0x000fe20000100800 */
[----:B------:R-:W-:Y:S01]  /*1470*/  @!P2 IMAD.IADD R9, R9, 0x1, -R168 ;  /* 0x000000010909a824 */ /* 0x000fe200078e0aa8 */
[----:B------:R-:W-:Y:S01]  /*1480*/  ISETP.GE.AND P2, PT, R14, RZ, PT ;  /* 0x000000ff0e00720c */ /* 0x000fe20003f46270 */
[----:B------:R-:W-:-:S02]  /*1490*/  IMAD.MOV R14, RZ, RZ, -R12 ;  /* 0x000000ffff0e7224 */ /* 0x000fc400078e0a0c */
[C---:B------:R-:W-:Y:S02]  /*14a0*/  IMAD R12, R168.reuse, R3, R13 ;  /* 0x00000003a80c7224 */ /* 0x040fe400078e020d */
[----:B------:R-:W-:Y:S02]  /*14b0*/  IMAD R13, R168, R14, R15 ;  /* 0x0000000ea80d7224 */ /* 0x000fe400078e020f */
[--C-:B------:R-:W-:Y:S01]  /*14c0*/  @!P5 IMAD.IADD R10, R10, 0x1, -R168.reuse ;  /* 0x000000010a0ad824 */ /* 0x100fe200078e0aa8 */
[C---:B------:R-:W-:Y:S01]  /*14d0*/  ISETP.GT.U32.AND P5, PT, R168.reuse, R12, PT ;  /* 0x0000000ca800720c */ /* 0x040fe20003fa4070 */
[----:B------:R-:W-:Y:S01]  /*14e0*/  @!P6 IMAD.IADD R11, R11, 0x1, -R168 ;  /* 0x000000010b0be824 */ /* 0x000fe200078e0aa8 */
[----:B------:R-:W-:Y:S01]  /*14f0*/  ISETP.GT.U32.AND P6, PT, R168, R13, PT ;  /* 0x0000000da800720c */ /* 0x000fe20003fc4070 */
[----:B------:R-:W-:-:S04]  /*1500*/  IMAD.HI.U32 R3, R0, R17, RZ ;  /* 0x0000001100037227 */ /* 0x000fc800078e00ff */
[----:B------:R-:W-:Y:S02]  /*1510*/  IMAD.MOV R3, RZ, RZ, -R3 ;  /* 0x000000ffff037224 */ /* 0x000fe400078e0a03 */
[----:B------:R-:W-:-:S04]  /*1520*/  IMAD.HI.U32 R15, R0, R21, RZ ;  /* 0x00000015000f7227 */ /* 0x000fc800078e00ff */
[--C-:B------:R-:W-:Y:S02]  /*1530*/  @!P5 IMAD.IADD R12, R12, 0x1, -R168.reuse ;  /* 0x000000010c0cd824 */ /* 0x100fe400078e0aa8 */
[C---:B------:R-:W-:Y:S01]  /*1540*/  IMAD R14, R168.reuse, R3, R17 ;  /* 0x00000003a80e7224 */ /* 0x040fe200078e0211 */
[----:B------:R-:W-:Y:S01]  /*1550*/  IABS R17, R23 ;  /* 0x0000001700117213 */ /* 0x000fe20000000000 */
[----:B------:R-:W-:Y:S01]  /*1560*/  @!P6 IMAD.IADD R13, R13, 0x1, -R168 ;  /* 0x000000010d0de824 */ /* 0x000fe200078e0aa8 */
[----:B------:R-:W-:Y:S01]  /*1570*/  ISETP.GT.U32.AND P6, PT, R168, R12, PT ;  /* 0x0000000ca800720c */ /* 0x000fe20003fc4070 */
[----:B------:R-:W-:Y:S01]  /*1580*/  IMAD.HI.U32 R3, R0, R19, RZ ;  /* 0x0000001300037227 */ /* 0x000fe200078e00ff */
[----:B------:R-:W-:-:S03]  /*1590*/  ISETP.GT.U32.AND P5, PT, R168, R14, PT ;  /* 0x0000000ea800720c */ /* 0x000fc60003fa4070 */
[----:B------:R-:W-:Y:S02]  /*15a0*/  IMAD.MOV R3, RZ, RZ, -R3 ;  /* 0x000000ffff037224 */ /* 0x000fe400078e0a03 */
[----:B------:R-:W-:Y:S01]  /*15b0*/  @!P1 IMAD.MOV R8, RZ, RZ, -R8 ;  /* 0x000000ffff089224 */ /* 0x000fe200078e0a08 */
[----:B------:R-:W-:Y:S01]  /*15c0*/  ISETP.GE.AND P1, PT, R16, RZ, PT ;  /* 0x000000ff1000720c */ /* 0x000fe20003f26270 */
[----:B------:R-:W-:Y:S02]  /*15d0*/  IMAD.MOV R16, RZ, RZ, -R15 ;  /* 0x000000ffff107224 */ /* 0x000fe400078e0a0f */
[C---:B------:R-:W-:Y:S01]  /*15e0*/  IMAD R15, R168.reuse, R3, R19 ;  /* 0x00000003a80f7224 */ /* 0x040fe200078e0213 */
[----:B------:R-:W-:Y:S01]  /*15f0*/  IABS R3, R24 ;  /* 0x0000001800037213 */ /* 0x000fe20000000000 */
[----:B------:R-:W-:Y:S01]  /*1600*/  IMAD.MOV.U32 R19, RZ, RZ, R17 ;  /* 0x000000ffff137224 */ /* 0x000fe200078e0011 */
[----:B------:R-:W-:Y:S01]  /*1610*/  STL [R1+0x1a4c], R8 ;  /* 0x001a4c0801007387 */ /* 0x000fe20000100800 */
[----:B------:R-:W-:-:S02]  /*1620*/  IMAD R16, R168, R16, R21 ;  /* 0x00000010a8107224 */ /* 0x000fc400078e0215 */
[----:B------:R-:W-:Y:S01]  /*1630*/  @!P6 IMAD.IADD R12, R12, 0x1, -R168 ;  /* 0x000000010c0ce824 */ /* 0x000fe200078e0aa8 */
[----:B------:R-:W-:Y:S01]  /*1640*/  ISETP.GT.U32.AND P6, PT, R168, R15, PT ;  /* 0x0000000fa800720c */ /* 0x000fe20003fc4070 */
[----:B------:R-:W-:Y:S02]  /*1650*/  IMAD.MOV.U32 R21, RZ, RZ, R3 ;  /* 0x000000ffff157224 */ /* 0x000fe400078e0003 */
[----:B------:R-:W-:-:S04]  /*1660*/  IMAD.HI.U32 R3, R0, R19, RZ ;  /* 0x0000001300037227 */ /* 0x000fc800078e00ff */
[----:B------:R-:W-:-:S04]  /*1670*/  IMAD.HI.U32 R17, R0, R21, RZ ;  /* 0x0000001500117227 */ /* 0x000fc800078e00ff */
[----:B------:R-:W-:Y:S02]  /*1680*/  IMAD.MOV R3, RZ, RZ, -R3 ;  /* 0x000000ffff037224 */ /* 0x000fe400078e0a03 */
[----:B------:R-:W-:Y:S01]  /*1690*/  @!P3 IMAD.MOV R9, RZ, RZ, -R9 ;  /* 0x000000ffff09b224 */ /* 0x000fe200078e0a09 */
[----:B------:R-:W-:Y:S01]  /*16a0*/  ISETP.GE.AND P3, PT, R18, RZ, PT ;  /* 0x000000ff1200720c */ /* 0x000fe20003f66270 */
[----:B------:R-:W-:Y:S02]  /*16b0*/  IMAD.MOV R18, RZ, RZ, -R17 ;  /* 0x000000ffff127224 */ /* 0x000fe400078e0a11 */
[----:B------:R-:W-:Y:S01]  /*16c0*/  @!P4 IMAD.MOV R10, RZ, RZ, -R10 ;  /* 0x000000ffff0ac224 */ /* 0x000fe200078e0a0a */
[C---:B------:R-:W-:Y:S01]  /*16d0*/  ISETP.GT.U32.AND P4, PT, R168.reuse, R13, PT ;  /* 0x0000000da800720c */ /* 0x040fe20003f84070 */
[C---:B------:R-:W-:Y:S01]  /*16e0*/  IMAD R17, R168.reuse, R3, R19 ;  /* 0x00000003a8117224 */ /* 0x040fe200078e0213 */
[----:B------:R-:W-:Y:S01]  /*16f0*/  IABS R19, R26 ;  /* 0x0000001a00137213 */ /* 0x000fe20000000000 */
[----:B------:R-:W-:Y:S01]  /*1700*/  @!P6 IMAD.IADD R15, R15, 0x1, -R168 ;  /* 0x000000010f0fe824 */ /* 0x000fe200078e0aa8 */
[----:B------:R-:W-:Y:S01]  /*1710*/  STL [R1+0x1a50], R9 ;  /* 0x001a500901007387 */ /* 0x000fe20000100800 */
[----:B------:R-:W-:Y:S01]  /*1720*/  @!P2 IMAD.MOV R12, RZ, RZ, -R12 ;  /* 0x000000ffff0ca224 */ /* 0x000fe200078e0a0c */
[----:B------:R-:W-:Y:S01]  /*1730*/  ISETP.GT.U32.AND P6, PT, R168, R17, PT ;  /* 0x00000011a800720c */ /* 0x000fe20003fc4070 */
[----:B------:R-:W-:Y:S01]  /*1740*/  @!P5 IMAD.IADD R14, R14, 0x1, -R168 ;  /* 0x000000010e0ed824 */ /* 0x000fe200078e0aa8 */
[----:B------:R-:W-:Y:S01]  /*1750*/  ISETP.GT.U32.AND P2, PT, R168, R16, PT ;  /* 0x00000010a800720c */ /* 0x000fe20003f44070 */
[----:B------:R-:W-:-:S03]  /*1760*/  IMAD.HI.U32 R3, R0, R19, RZ ;  /* 0x0000001300037227 */ /* 0x000fc600078e00ff */
[----:B------:R-:W-:Y:S01]  /*1770*/  ISETP.GT.U32.AND P5, PT, R168, R14, PT ;  /* 0x0000000ea800720c */ /* 0x000fe20003fa4070 */
[--C-:B------:R-:W-:Y:S01]  /*1780*/  @!P4 IMAD.IADD R13, R13, 0x1, -R168.reuse ;  /* 0x000000010d0dc824 */ /* 0x100fe200078e0aa8 */
[----:B------:R-:W-:Y:S01]  /*1790*/  ISETP.GE.AND P4, PT, R22, RZ, PT ;  /* 0x000000ff1600720c */ /* 0x000fe20003f86270 */
[C---:B------:R-:W-:Y:S02]  /*17a0*/  IMAD R18, R168.reuse, R18, R21 ;  /* 0x00000012a8127224 */ /* 0x040fe400078e0215 */
[----:B------:R-:W-:Y:S01]  /*17b0*/  @!P1 IMAD.MOV R13, RZ, RZ, -R13 ;  /* 0x000000ffff0d9224 */ /* 0x000fe200078e0a0d */
[----:B------:R-:W-:Y:S01]  /*17c0*/  ISETP.GT.U32.AND P1, PT, R168, R15, PT ;  /* 0x0000000fa800720c */ /* 0x000fe20003f24070 */
[--C-:B------:R-:W-:Y:S02]  /*17d0*/  @!P6 IMAD.IADD R17, R17, 0x1, -R168.reuse ;  /* 0x000000011111e824 */ /* 0x100fe400078e0aa8 */
[----:B------:R-:W-:Y:S02]  /*17e0*/  IMAD.MOV R3, RZ, RZ, -R3 ;  /* 0x000000ffff037224 */ /* 0x000fe400078e0a03 */
[----:B------:R-:W-:Y:S01]  /*17f0*/  @!P2 IMAD.IADD R16, R16, 0x1, -R168 ;  /* 0x000000011010a824 */ /* 0x000fe200078e0aa8 */
[C---:B------:R-:W-:Y:S01]  /*1800*/  ISETP.GT.U32.AND P6, PT, R168.reuse, R17, PT ;  /* 0x00000011a800720c */ /* 0x040fe20003fc4070 */
[----:B------:R-:W-:-:S02]  /*1810*/  IMAD R19, R168, R3, R19 ;  /* 0x00000003a8137224 */ /* 0x000fc400078e0213 */
[--C-:B------:R-:W-:Y:S01]  /*1820*/  @!P5 IMAD.IADD R14, R14, 0x1, -R168.reuse ;  /* 0x000000010e0ed824 */ /* 0x100fe200078e0aa8 */
[C---:B------:R-:W-:Y:S01]  /*1830*/  ISETP.GT.U32.AND P2, PT, R168.reuse, R16, PT ;  /* 0x00000010a800720c */ /* 0x040fe20003f44070 */
[----:B------:R-:W-:Y:S01]  /*1840*/  @!P0 IMAD.MOV R11, RZ, RZ, -R11 ;  /* 0x000000ffff0b8224 */ /* 0x000fe200078e0a0b */
[----:B------:R-:W-:Y:S01]  /*1850*/  ISETP.GE.AND P5, PT, R23, RZ, PT ;  /* 0x000000ff1700720c */ /* 0x000fe20003fa6270 */
[--C-:B------:R-:W-:Y:S01]  /*1860*/  @!P1 IMAD.IADD R15, R15, 0x1, -R168.reuse ;  /* 0x000000010f0f9824 */ /* 0x100fe200078e0aa8 */
[----:B------:R-:W-:Y:S01]  /*1870*/  ISETP.GT.U32.AND P1, PT, R168, R18, PT ;  /* 0x00000012a800720c */ /* 0x000fe20003f24070 */
[----:B------:R-:W-:Y:S01]  /*1880*/  IMAD.HI.U32 R21, R0, R27, RZ ;  /* 0x0000001b00157227 */ /* 0x000fe200078e00ff */
[----:B------:R-:W-:Y:S02]  /*1890*/  IABS R23, R28 ;  /* 0x0000001c00177213 */ /* 0x000fe40000000000 */
[----:B------:R-:W-:Y:S01]  /*18a0*/  ISETP.GE.AND P0, PT, R20, RZ, PT ;  /* 0x000000ff1400720c */ /* 0x000fe20003f06270 */
[----:B------:R-:W-:Y:S01]  /*18b0*/  @!P6 IMAD.IADD R17, R17, 0x1, -R168 ;  /* 0x000000011111e824 */ /* 0x000fe200078e0aa8 */
[----:B------:R-:W-:Y:S01]  /*18c0*/  ISETP.GT.U32.AND P6, PT, R168, R19, PT ;  /* 0x00000013a800720c */ /* 0x000fe20003fc4070 */
[----:B------:R-:W-:-:S04]  /*18d0*/  IMAD.HI.U32 R20, R0, R25, RZ ;  /* 0x0000001900147227 */ /* 0x000fc800078e00ff */
[----:B------:R-:W-:-:S04]  /*18e0*/  IMAD.HI.U32 R3, R0, R23, RZ ;  /* 0x0000001700037227 */ /* 0x000fc800078e00ff */
[----:B------:R-:W-:Y:S01]  /*18f0*/  @!P1 IMAD.IADD R18, R18, 0x1, -R168 ;  /* 0x0000000112129824 */ /* 0x000fe200078e0aa8 */
[----:B------:R-:W-:Y:S01]  /*1900*/  ISETP.GE.AND P1, PT, R26, RZ, PT ;  /* 0x000000ff1a00720c */ /* 0x000fe20003f26270 */
[----:B------:R-:W-:Y:S02]  /*1910*/  IMAD.MOV R22, RZ, RZ, -R20 ;  /* 0x000000ffff167224 */ /* 0x000fe400078e0a14 */
[--C-:B------:R-:W-:Y:S01]  /*1920*/  @!P2 IMAD.IADD R16, R16, 0x1, -R168.reuse ;  /* 0x000000011010a824 */ /* 0x100fe200078e0aa8 */
[----:B------:R-:W-:Y:S01]  /*1930*/  ISETP.GE.AND P2, PT, R24, RZ, PT ;  /* 0x000000ff1800720c */ /* 0x000fe20003f46270 */
[----:B------:R-:W-:Y:S02]  /*1940*/  IMAD.MOV R3, RZ, RZ, -R3 ;  /* 0x000000ffff037224 */ /* 0x000fe400078e0a03 */
[----:B------:R-:W-:Y:S01]  /*1950*/  @!P6 IMAD.IADD R19, R19, 0x1, -R168 ;  /* 0x000000011313e824 */ /* 0x000fe200078e0aa8 */
[----:B------:R-:W-:Y:S01]  /*1960*/  ISETP.GT.U32.AND P6, PT, R168, R18, PT ;  /* 0x00000012a800720c */ /* 0x000fe20003fc4070 */
[----:B------:R-:W-:-:S02]  /*1970*/  IMAD.MOV R24, RZ, RZ, -R21 ;  /* 0x000000ffff187224 */ /* 0x000fc400078e0a15 */
[C---:B------:R-:W-:Y:S02]  /*1980*/  IMAD R21, R168.reuse, R22, R25 ;  /* 0x00000016a8157224 */ /* 0x040fe400078e0219 */
[----:B------:R-:W-:Y:S02]  /*1990*/  IMAD R20, R168, R3, R23 ;  /* 0x00000003a8147224 */ /* 0x000fe400078e0217 */
[----:B------:R-:W-:Y:S02]  /*19a0*/  VIADD R22, R2, 0x1eb ;  /* 0x000001eb02167836 */ /* 0x000fe40000000000 */
[----:B------:R-:W-:Y:S01]  /*19b0*/  @!P3 IMAD.MOV R14, RZ, RZ, -R14 ;  /* 0x000000ffff0eb224 */ /* 0x000fe200078e0a0e */
[C---:B------:R-:W-:Y:S01]  /*19c0*/  ISETP.GT.U32.AND P3, PT, R168.reuse, R20, PT ;  /* 0x00000014a800720c */ /* 0x040fe20003f64070 */
[----:B------:R-:W-:Y:S01]  /*19d0*/  @!P0 IMAD.MOV R15, RZ, RZ, -R15 ;  /* 0x000000ffff0f8224 */ /* 0x000fe200078e0a0f */
[----:B------:R-:W-:Y:S01]  /*19e0*/  IABS R25, R22 ;  /* 0x0000001600197213 */ /* 0x000fe20000000000 */
[C---:B------:R-:W-:Y:S01]  /*19f0*/  IMAD R23, R168.reuse, R24, R27 ;  /* 0x00000018a8177224 */ /* 0x040fe200078e021b */
[C---:B------:R-:W-:Y:S01]  /*1a00*/  ISETP.GT.U32.AND P0, PT, R168.reuse, R19, PT ;  /* 0x00000013a800720c */ /* 0x040fe20003f04070 */
[----:B------:R-:W-:Y:S01]  /*1a10*/  @!P4 IMAD.MOV R16, RZ, RZ, -R16 ;  /* 0x000000ffff10c224 */ /* 0x000fe200078e0a10 */
[----:B------:R-:W-:Y:S01]  /*1a20*/  ISETP.GT.U32.AND P4, PT, R168, R21, PT ;  /* 0x00000015a800720c */ /* 0x000fe20003f84070 */
[----:B------:R-:W-:-:S04]  /*1a30*/  IMAD.HI.U32 R3, R0, R25, RZ ;  /* 0x0000001900037227 */ /* 0x000fc800078e00ff */
[--C-:B------:R-:W-:Y:S01]  /*1a40*/  @!P6 IMAD.IADD R18, R18, 0x1, -R168.reuse ;  /* 0x000000011212e824 */ /* 0x100fe200078e0aa8 */
[----:B------:R-:W-:Y:S01]  /*1a50*/  ISETP.GT.U32.AND P6, PT, R168, R23, PT ;  /* 0x00000017a800720c */ /* 0x000fe20003fc4070 */
[----:B------:R-:W-:Y:S02]  /*1a60*/  VIADD R26, R2, 0x1ea ;  /* 0x000001ea021a7836 */ /* 0x000fe40000000000 */
[----:B------:R-:W-:Y:S02]  /*1a70*/  IMAD.MOV R24, RZ, RZ, -R3 ;  /* 0x000000ffff187224 */ /* 0x000fe400078e0a03 */
[--C-:B------:R-:W-:Y:S01]  /*1a80*/  @!P0 IMAD.IADD R19, R19, 0x1, -R168.reuse ;  /* 0x0000000113138824 */ /* 0x100fe200078e0aa8 */
[----:B------:R-:W-:Y:S01]  /*1a90*/  IABS R27, R26 ;  /* 0x0000001a001b7213 */ /* 0x000fe20000000000 */
[--C-:B------:R-:W-:Y:S01]  /*1aa0*/  @!P3 IMAD.IADD R20, R20, 0x1, -R168.reuse ;  /* 0x000000011414b824 */ /* 0x100fe200078e0aa8 */
[----:B------:R-:W-:Y:S01]  /*1ab0*/  ISETP.GE.AND P0, PT, R29, RZ, PT ;  /* 0x000000ff1d00720c */ /* 0x000fe20003f06270 */
[----:B------:R-:W-:Y:S01]  /*1ac0*/  IMAD R24, R168, R24, R25 ;  /* 0x00000018a8187224 */ /* 0x000fe200078e0219 */
[----:B------:R-:W-:Y:S01]  /*1ad0*/  ISETP.GE.AND P3, PT, R30, RZ, PT ;  /* 0x000000ff1e00720c */ /* 0x000fe20003f66270 */
[----:B------:R-:W-:Y:S01]  /*1ae0*/  @!P4 IMAD.IADD R21, R21, 0x1, -R168 ;  /* 0x000000011515c824 */ /* 0x000fe200078e0aa8 */
[C---:B------:R-:W-:Y:S01]  /*1af0*/  ISETP.GT.U32.AND P4, PT, R168.reuse, R20, PT ;  /* 0x00000014a800720c */ /* 0x040fe20003f84070 */
[----:B------:R-:W-:Y:S01]  /*1b00*/  @!P1 IMAD.MOV R19, RZ, RZ, -R19 ;  /* 0x000000ffff139224 */ /* 0x000fe200078e0a13 */
[----:B------:R-:W-:Y:S01]  /*1b10*/  ISETP.GT.U32.AND P1, PT, R168, R24, PT ;  /* 0x00000018a800720c */ /* 0x000fe20003f24070 */
[----:B------:R-:W-:-:S04]  /*1b20*/  IMAD.HI.U32 R3, R0, R27, RZ ;  /* 0x0000001b00037227 */ /* 0x000fc800078e00ff */
[----:B------:R-:W-:Y:S01]  /*1b30*/  @!P5 IMAD.MOV R17, RZ, RZ, -R17 ;  /* 0x000000ffff11d224 */ /* 0x000fe200078e0a11 */
[----:B------:R-:W-:Y:S01]  /*1b40*/  ISETP.GE.AND P5, PT, R28, RZ, PT ;  /* 0x000000ff1c00720c */ /* 0x000fe20003fa6270 */
[----:B------:R-:W-:Y:S01]  /*1b50*/  @!P6 IMAD.IADD R23, R23, 0x1, -R168 ;  /* 0x000000011717e824 */ /* 0x000fe200078e0aa8 */
[----:B------:R-:W-:Y:S01]  /*1b60*/  ISETP.GT.U32.AND P6, PT, R168, R21, PT ;  /* 0x00000015a800720c */ /* 0x000fe20003fc4070 */
[----:B------:R-:W-:Y:S02]  /*1b70*/  IMAD.MOV R3, RZ, RZ, -R3 ;  /* 0x000000ffff037224 */ /* 0x000fe400078e0a03 */
[----:B------:R-:W-:Y:S02]  /*1b80*/  VIADD R28, R2, 0x1e9 ;  /* 0x000001e9021c7836 */ /* 0x000fe40000000000 */
[----:B------:R-:W-:Y:S01]  /*1b90*/  @!P2 IMAD.MOV R18, RZ, RZ, -R18 ;  /* 0x000000ffff12a224 */ /* 0x000fe200078e0a12 */
[C---:B------:R-:W-:Y:S01]  /*1ba0*/  ISETP.GT.U32.AND P2, PT, R168.reuse, R23, PT ;  /* 0x00000017a800720c */ /* 0x040fe20003f44070 */
[----:B------:R-:W-:Y:S01]  /*1bb0*/  IMAD R25, R168, R3, R27 ;  /* 0x00000003a8197224 */ /* 0x000fe200078e021b */
[----:B------:R-:W-:Y:S01]  /*1bc0*/  IABS R27, R28 ;  /* 0x0000001c001b7213 */ /* 0x000fe20000000000 */
[--C-:B------:R-:W-:Y:S01]  /*1bd0*/  @!P4 IMAD.IADD R20, R20, 0x1, -R168.reuse ;  /* 0x000000011414c824 */ /* 0x100fe200078e0aa8 */
[----:B------:R-:W-:Y:S01]  /*1be0*/  ISETP.GE.AND P4, PT, R22, RZ, PT ;  /* 0x000000ff1600720c */ /* 0x000fe20003f86270 */
[----:B------:R-:W-:Y:S01]  /*1bf0*/  @!P1 IMAD.IADD R24, R24, 0x1, -R168 ;  /* 0x0000000118189824 */ /* 0x000fe200078e0aa8 */
[----:B------:R-:W-:Y:S01]  /*1c00*/  ISETP.GE.AND P1, PT, R28, RZ, PT ;  /* 0x000000ff1c00720c */ /* 0x000fe20003f26270 */
[----:B------:R-:W-:-:S04]  /*1c10*/  IMAD.HI.U32 R3, R0, R27, RZ ;  /* 0x0000001b00037227 */ /* 0x000fc800078e00ff */
[----:B------:R-:W-:Y:S01]  /*1c20*/  @!P6 IMAD.IADD R21, R21, 0x1, -R168 ;  /* 0x000000011515e824 */ /* 0x000fe200078e0aa8 */
[C---:B------:R-:W-:Y:S01]  /*1c30*/  ISETP.GT.U32.AND P6, PT, R168.reuse, R25, PT ;  /* 0x00000019a800720c */ /* 0x040fe20003fc4070 */
[----:B------:R-:W-:Y:S01]  /*1c40*/  @!P5 IMAD.MOV R20, RZ, RZ, -R20 ;  /* 0x000000ffff14d224 */ /* 0x000fe200078e0a14 */
[----:B------:R-:W-:Y:S01]  /*1c50*/  ISETP.GT.U32.AND P5, PT, R168, R24, PT ;  /* 0x00000018a800720c */ /* 0x000fe20003fa4070 */
[----:B------:R-:W-:Y:S02]  /*1c60*/  IMAD.MOV R3, RZ, RZ, -R3 ;  /* 0x000000ffff037224 */ /* 0x000fe400078e0a03 */
[----:B------:R-:W-:Y:S01]  /*1c70*/  @!P2 IMAD.IADD R23, R23, 0x1, -R168 ;  /* 0x000000011717a824 */ /* 0x000fe200078e0aa8 */
[----:B------:R-:W-:Y:S01]  /*1c80*/  ISETP.GE.AND P2, PT, R26, RZ, PT ;  /* 0x000000ff1a00720c */ /* 0x000fe20003f46270 */
[----:B------:R-:W-:Y:S02]  /*1c90*/  IMAD R26, R168, R3, R27 ;  /* 0x00000003a81a7224 */ /* 0x000fe400078e021b */
[----:B------:R-:W-:-:S04]  /*1ca0*/  IMAD.HI.U32 R3, R0, R31, RZ ;  /* 0x0000001f00037227 */ /* 0x000fc800078e00ff */
[----:B------:R-:W-:Y:S02]  /*1cb0*/  VIADD R30, R2, 0x1e8 ;  /* 0x000001e8021e7836 */ /* 0x000fe40000000000 */
[----:B------:R-:W-:Y:S02]  /*1cc0*/  IMAD.MOV R3, RZ, RZ, -R3 ;  /* 0x000000ffff037224 */ /* 0x000fe400078e0a03 */
[----:B------:R-:W-:Y:S01]  /*1cd0*/  @!P0 IMAD.MOV R21, RZ, RZ, -R21 ;  /* 0x000000ffff158224 */ /* 0x000fe200078e0a15 */
[----:B------:R-:W-:Y:S01]  /*1ce0*/  ISETP.GT.U32.AND P0, PT, R168, R26, PT ;  /* 0x0000001aa800720c */ /* 0x000fe20003f04070 */
[--C-:B------:R-:W-:Y:S01]  /*1cf0*/  @!P6 IMAD.IADD R25, R25, 0x1, -R168.reuse ;  /* 0x000000011919e824 */ /* 0x100fe200078e0aa8 */
[----:B------:R-:W-:Y:S01]  /*1d00*/  IABS R29, R30 ;  /* 0x0000001e001d7213 */ /* 0x000fe20000000000 */
[----:B------:R-:W-:Y:S02]  /*1d10*/  @!P5 IMAD.IADD R24, R24, 0x1, -R168 ;  /* 0x000000011818d824 */ /* 0x000fe400078e0aa8 */
[C---:B------:R-:W-:Y:S01]  /*1d20*/  IMAD R28, R168.reuse, R3, R31 ;  /* 0x00000003a81c7224 */ /* 0x040fe200078e021f */
[----:B------:R-:W-:Y:S01]  /*1d30*/  ISETP.GT.U32.AND P6, PT, R168, R25, PT ;  /* 0x00000019a800720c */ /* 0x000fe20003fc4070 */
[----:B------:R-:W-:-:S02]  /*1d40*/  @!P4 IMAD.MOV R24, RZ, RZ, -R24 ;  /* 0x000000ffff18c224 */ /* 0x000fc400078e0a18 */
[----:B------:R-:W-:Y:S01]  /*1d50*/  IMAD.HI.U32 R22, R0, R29, RZ ;  /* 0x0000001d00167227 */ /* 0x000fe200078e00ff */
[----:B------:R-:W-:-:S03]  /*1d60*/  ISETP.GT.U32.AND P4, PT, R168, R28, PT ;  /* 0x0000001ca800720c */ /* 0x000fc60003f84070 */
[----:B------:R-:W-:Y:S02]  /*1d70*/  IMAD.MOV R22, RZ, RZ, -R22 ;  /* 0x000000ffff167224 */ /* 0x000fe400078e0a16 */
[----:B------:R-:W-:Y:S01]  /*1d80*/  @!P3 IMAD.MOV R23, RZ, RZ, -R23 ;  /* 0x000000ffff17b224 */ /* 0x000fe200078e0a17 */
[----:B------:R-:W-:Y:S01]  /*1d90*/  ISETP.GE.AND P3, PT, R30, RZ, PT ;  /* 0x000000ff1e00720c */ /* 0x000fe20003f66270 */
[--C-:B------:R-:W-:Y:S02]  /*1da0*/  @!P0 IMAD.IADD R26, R26, 0x1, -R168.reuse ;  /* 0x000000011a1a8824 */ /* 0x100fe400078e0aa8 */
[----:B------:R-:W-:Y:S02]  /*1db0*/  IMAD R27, R168, R22, R29 ;  /* 0x00000016a81b7224 */ /* 0x000fe400078e021d */
[----:B------:R-:W-:Y:S01]  /*1dc0*/  VIADD R30, R2, 0x1e5 ;  /* 0x000001e5021e7836 */ /* 0x000fe20000000000 */
[C---:B------:R-:W-:Y:S01]  /*1dd0*/  ISETP.GT.U32.AND P0, PT, R168.reuse, R26, PT ;  /* 0x0000001aa800720c */ /* 0x040fe20003f04070 */
[--C-:B------:R-:W-:Y:S01]  /*1de0*/  @!P6 IMAD.IADD R25, R25, 0x1, -R168.reuse ;  /* 0x000000011919e824 */ /* 0x100fe200078e0aa8 */
[----:B------:R-:W-:Y:S01]  /*1df0*/  ISETP.GT.U32.AND P5, PT, R168, R27, PT ;  /* 0x0000001ba800720c */ /* 0x000fe20003fa4070 */
[----:B------:R-:W-:Y:S01]  /*1e00*/  VIADD R22, R2, 0x1e6 ;  /* 0x000001e602167836 */ /* 0x000fe20000000000 */
[----:B------:R-:W-:Y:S01]  /*1e10*/  IABS R33, R30 ;  /* 0x0000001e00217213 */ /* 0x000fe20000000000 */
[----:B------:R-:W-:Y:S01]  /*1e20*/  @!P4 IMAD.IADD R28, R28, 0x1, -R168 ;  /* 0x000000011c1cc824 */ /* 0x000fe200078e0aa8 */
[----:B------:R-:W-:Y:S01]  /*1e30*/  ISETP.GE.AND P6, PT, R32, RZ, PT ;  /* 0x000000ff2000720c */ /* 0x000fe20003fc6270 */
[----:B------:R-:W-:Y:S01]  /*1e40*/  @!P2 IMAD.MOV R25, RZ, RZ, -R25 ;  /* 0x000000ffff19a224 */ /* 0x000fe200078e0a19 */
[----:B------:R-:W-:Y:S01]  /*1e50*/  IABS R31, R22 ;  /* 0x00000016001f7213 */ /* 0x000fe20000000000 */
[----:B------:R-:W-:Y:S01]  /*1e60*/  IMAD.HI.U32 R29, R0, R35, RZ ;  /* 0x00000023001d7227 */ /* 0x000fe200078e00ff */
[----:B------:R-:W-:-:S02]  /*1e70*/  ISETP.GE.AND P2, PT, R22, RZ, PT ;  /* 0x000000ff1600720c */ /* 0x000fc40003f46270 */
[----:B------:R-:W-:Y:S01]  /*1e80*/  ISETP.GT.U32.AND P4, PT, R168, R28, PT ;  /* 0x0000001ca800720c */ /* 0x000fe20003f84070 */
[----:B------:R-:W-:-:S04]  /*1e90*/  IMAD.HI.U32 R22, R0, R33, RZ ;  /* 0x0000002100167227 */ /* 0x000fc800078e00ff */
[----:B------:R-:W-:Y:S02]  /*1ea0*/  IMAD.MOV R22, RZ, RZ, -R22 ;  /* 0x000000ffff167224 */ /* 0x000fe400078e0a16 */
[--C-:B------:R-:W-:Y:S01]  /*1eb0*/  @!P0 IMAD.IADD R26, R26, 0x1, -R168.reuse ;  /* 0x000000011a1a8824 */ /* 0x100fe200078e0aa8 */
[----:B------:R-:W-:Y:S01]  /*1ec0*/  ISETP.GE.AND P0, PT, R30, RZ, PT ;  /* 0x000000ff1e00720c */ /* 0x000fe20003f06270 */
[--C-:B------:R-:W-:Y:S02]  /*1ed0*/  @!P5 IMAD.IADD R27, R27, 0x1, -R168.reuse ;  /* 0x000000011b1bd824 */ /* 0x100fe400078e0aa8 */
[----:B------:R-:W-:Y:S02]  /*1ee0*/  IMAD R30, R168, R22, R33 ;  /* 0x00000016a81e7224 */ /* 0x000fe400078e0221 */
[----:B------:R-:W-:Y:S01]  /*1ef0*/  @!P4 IMAD.IADD R28, R28, 0x1, -R168 ;  /* 0x000000011c1cc824 */ /* 0x000fe200078e0aa8 */
[----:B------:R-:W-:Y:S01]  /*1f00*/  ISETP.GT.U32.AND P5, PT, R168, R27, PT ;  /* 0x0000001ba800720c */ /* 0x000fe20003fa4070 */
[----:B------:R-:W-:Y:S01]  /*1f10*/  IMAD.HI.U32 R3, R0, R31, RZ ;  /* 0x0000001f00037227 */ /* 0x000fe200078e00ff */
[----:B------:R-:W-:-:S03]  /*1f20*/  ISETP.GT.U32.AND P4, PT, R168, R30, PT ;  /* 0x0000001ea800720c */ /* 0x000fc60003f84070 */
[----:B------:R-:W-:Y:S02]  /*1f30*/  IMAD.MOV R3, RZ, RZ, -R3 ;  /* 0x000000ffff037224 */ /* 0x000fe400078e0a03 */
[----:B------:R-:W-:Y:S02]  /*1f40*/  IMAD.MOV R32, RZ, RZ, -R29 ;  /* 0x000000ffff207224 */ /* 0x000fe400078e0a1d */
[----:B------:R-:W-:Y:S02]  /*1f50*/  IMAD R29, R168, R3, R31 ;  /* 0x00000003a81d7224 */ /* 0x000fe400078e021f */
[----:B------:R-:W-:Y:S02]  /*1f60*/  VIADD R3, R2, 0x1e3 ;  /* 0x000001e302037836 */ /* 0x000fe40000000000 */
[--C-:B------:R-:W-:Y:S01]  /*1f70*/  @!P5 IMAD.IADD R27, R27, 0x1, -R168.reuse ;  /* 0x000000011b1bd824 */ /* 0x100fe200078e0aa8 */
[----:B------:R-:W-:Y:S01]  /*1f80*/  ISETP.GE.AND P5, PT, R34, RZ, PT ;  /* 0x000000ff2200720c */ /* 0x000fe20003fa6270 */
[----:B------:R-:W-:Y:S01]  /*1f90*/  IMAD R31, R168, R32, R35 ;  /* 0x00000020a81f7224 */ /* 0x000fe200078e0223 */
[----:B------:R-:W-:Y:S01]  /*1fa0*/  IABS R35, R3 ;  /* 0x0000000300237213 */ /* 0x000fe20000000000 */
[----:B------:R-:W-:-:S02]  /*1fb0*/  @!P4 IMAD.IADD R30, R30, 0x1, -R168 ;  /* 0x000000011e1ec824 */ /* 0x000fc400078e0aa8 */
[----:B------:R-:W-:Y:S01]  /*1fc0*/  @!P3 IMAD.MOV R27, RZ, RZ, -R27 ;  /* 0x000000ffff1bb224 */ /* 0x000fe200078e0a1b */
[----:B------:R-:W-:Y:S01]  /*1fd0*/  ISETP.GE.AND P3, PT, R3, RZ, PT ;  /* 0x000000ff0300720c */ /* 0x000fe20003f66270 */
[----:B------:R-:W-:Y:S01]  /*1fe0*/  @!P6 IMAD.MOV R28, RZ, RZ, -R28 ;  /* 0x000000ffff1ce224 */ /* 0x000fe200078e0a1c */
[C---:B------:R-:W-:Y:S01]  /*1ff0*/  ISETP.GT.U32.AND P4, PT, R168.reuse, R30, PT ;  /* 0x0000001ea800720c */ /* 0x040fe20003f84070 */
[----:B------:R-:W-:Y:S01]  /*2000*/  @!P1 IMAD.MOV R26, RZ, RZ, -R26 ;  /* 0x000000ffff1a9224 */ /* 0x000fe200078e0a1a */
[----:B------:R-:W-:Y:S01]  /*2010*/  ISETP.GT.U32.AND P6, PT, R168, R31, PT ;  /* 0x0000001fa800720c */ /* 0x000fe20003fc4070 */
[----:B------:R-:W-:Y:S01]  /*2020*/  IMAD.HI.U32 R3, R0, R35, RZ ;  /* 0x0000002300037227 */ /* 0x000fe200078e00ff */
[----:B------:R-:W-:-:S03]  /*2030*/  ISETP.GT.U32.AND P1, PT, R168, R29, PT ;  /* 0x0000001da800720c */ /* 0x000fc60003f24070 */
[----:B------:R-:W-:-:S04]  /*2040*/  IMAD.HI.U32 R22, R0, R37, RZ ;  /* 0x0000002500167227 */ /* 0x000fc800078e00ff */
[----:B------:R-:W-:-:S04]  /*2050*/  IMAD.HI.U32 R32, R0, R39, RZ ;  /* 0x0000002700207227 */ /* 0x000fc800078e00ff */
[----:B------:R-:W-:-:S04]  /*2060*/  IMAD.HI.U32 R33, R0, R41, RZ ;  /* 0x0000002900217227 */ /* 0x000fc800078e00ff */
[----:B------:R-:W-:Y:S02]  /*2070*/  IMAD.MOV R3, RZ, RZ, -R3 ;  /* 0x000000ffff037224 */ /* 0x000fe400078e0a03 */
[----:B------:R-:W-:Y:S02]  /*2080*/  IMAD.MOV R22, RZ, RZ, -R22 ;  /* 0x000000ffff167224 */ /* 0x000fe400078e0a16 */
[----:B------:R-:W-:Y:S02]  /*2090*/  IMAD.MOV R34, RZ, RZ, -R32 ;  /* 0x000000ffff227224 */ /* 0x000fe400078e0a20 */
[----:B------:R-:W-:Y:S02]  /*20a0*/  IMAD.MOV R36, RZ, RZ, -R33 ;  /* 0x000000ffff247224 */ /* 0x000fe400078e0a21 */
[C---:B------:R-:W-:Y:S02]  /*20b0*/  IMAD R32, R168.reuse, R3, R35 ;  /* 0x00000003a8207224 */ /* 0x040fe400078e0223 */
[----:B------:R-:W-:Y:S01]  /*20c0*/  IMAD R33, R168, R22, R37 ;  /* 0x00000016a8217224 */ /* 0x000fe200078e0225 */
[----:B------:R-:W-:Y:S01]  /*20d0*/  IABS R37, R44 ;  /* 0x0000002c00257213 */ /* 0x000fe20000000000 */
[--C-:B------:R-:W-:Y:S01]  /*20e0*/  @!P4 IMAD.IADD R30, R30, 0x1, -R168.reuse ;  /* 0x000000011e1ec824 */ /* 0x100fe200078e0aa8 */
[C---:B------:R-:W-:Y:S01]  /*20f0*/  ISETP.GT.U32.AND P4, PT, R168.reuse, R32, PT ;  /* 0x00000020a800720c */ /* 0x040fe20003f84070 */
[--C-:B------:R-:W-:Y:S01]  /*2100*/  @!P6 IMAD.IADD R31, R31, 0x1, -R168.reuse ;  /* 0x000000011f1fe824 */ /* 0x100fe200078e0aa8 */
[----:B------:R-:W-:Y:S01]  /*2110*/  ISETP.GT.U32.AND P6, PT, R168, R33, PT ;  /* 0x00000021a800720c */ /* 0x000fe20003fc4070 */
[----:B------:R-:W-:-:S02]  /*2120*/  @!P1 IMAD.IADD R29, R29, 0x1, -R168 ;  /* 0x000000011d1d9824 */ /* 0x000fc400078e0aa8 */
[----:B------:R-:W-:Y:S01]  /*2130*/  IMAD R34, R168, R34, R39 ;  /* 0x00000022a8227224 */ /* 0x000fe200078e0227 */
[----:B------:R-:W-:Y:S01]  /*2140*/  IABS R39, R45 ;  /* 0x0000002d00277213 */ /* 0x000fe20000000000 */
[----:B------:R-:W-:Y:S01]  /*2150*/  IMAD.HI.U32 R3, R0, R37, RZ ;  /* 0x0000002500037227 */ /* 0x000fe200078e00ff */
[----:B------:R-:W-:-:S03]  /*2160*/  ISETP.GT.U32.AND P1, PT, R168, R29, PT ;  /* 0x0000001da800720c */ /* 0x000fc60003f24070 */
[----:B------:R-:W-:-:S04]  /*2170*/  IMAD.HI.U32 R22, R0, R39, RZ ;  /* 0x0000002700167227 */ /* 0x000fc800078e00ff */
[--C-:B------:R-:W-:Y:S01]  /*2180*/  @!P4 IMAD.IADD R32, R32, 0x1, -R168.reuse ;  /* 0x000000012020c824 */ /* 0x100fe200078e0aa8 */
[C---:B------:R-:W-:Y:S01]  /*2190*/  ISETP.GT.U32.AND P4, PT, R168.reuse, R31, PT ;  /* 0x0000001fa800720c */ /* 0x040fe20003f84070 */
[--C-:B------:R-:W-:Y:S02]  /*21a0*/  @!P6 IMAD.IADD R33, R33, 0x1, -R168.reuse ;  /* 0x000000012121e824 */ /* 0x100fe400078e0aa8 */
[----:B------:R-:W-:Y:S02]  /*21b0*/  IMAD.MOV R3, RZ, RZ, -R3 ;  /* 0x000000ffff037224 */ /* 0x000fe400078e0a03 */
[----:B------:R-:W-:Y:S01]  /*21c0*/  @!P1 IMAD.IADD R29, R29, 0x1, -R168 ;  /* 0x000000011d1d9824 */ /* 0x000fe200078e0aa8 */
[C---:B------:R-:W-:Y:S01]  /*21d0*/  ISETP.GT.U32.AND P6, PT, R168.reuse, R33, PT ;  /* 0x00000021a800720c */ /* 0x040fe20003fc4070 */
[----:B------:R-:W-:Y:S01]  /*21e0*/  IMAD R35, R168, R36, R41 ;  /* 0x00000024a8237224 */ /* 0x000fe200078e0229 */
[----:B------:R-:W-:Y:S01]  /*21f0*/  ISETP.GE.AND P1, PT, R38, RZ, PT ;  /* 0x000000ff2600720c */ /* 0x000fe20003f26270 */
[----:B------:R-:W-:Y:S01]  /*2200*/  @!P2 IMAD.MOV R29, RZ, RZ, -R29 ;  /* 0x000000ffff1da224 */ /* 0x000fe200078e0a1d */
[C---:B------:R-:W-:Y:S01]  /*2210*/  ISETP.GT.U32.AND P2, PT, R168.reuse, R32, PT ;  /* 0x00000020a800720c */ /* 0x040fe20003f44070 */
[----:B------:R-:W-:Y:S01]  /*2220*/  IMAD.MOV R38, RZ, RZ, -R22 ;  /* 0x000000ffff267224 */ /* 0x000fe200078e0a16 */
[----:B------:R-:W-:Y:S01]  /*2230*/  IABS R41, R46 ;  /* 0x0000002e00297213 */ /* 0x000fe20000000000 */
[----:B------:R-:W-:-:S02]  /*2240*/  IMAD R36, R168, R3, R37 ;  /* 0x00000003a8247224 */ /* 0x000fc400078e0225 */
[--C-:B------:R-:W-:Y:S01]  /*2250*/  @!P4 IMAD.IADD R31, R31, 0x1, -R168.reuse ;  /* 0x000000011f1fc824 */ /* 0x100fe200078e0aa8 */
[C---:B------:R-:W-:Y:S01]  /*2260*/  ISETP.GT.U32.AND P4, PT, R168.reuse, R35, PT ;  /* 0x00000023a800720c */ /* 0x040fe20003f84070 */
[C---:B------:R-:W-:Y:S02]  /*2270*/  IMAD R37, R168.reuse, R38, R39 ;  /* 0x00000026a8257224 */ /* 0x040fe400078e0227 */
[----:B------:R-:W-:Y:S02]  /*2280*/  @!P6 IMAD.IADD R33, R33, 0x1, -R168 ;  /* 0x000000012121e824 */ /* 0x000fe400078e0aa8 */
[----:B------:R-:W-:Y:S01]  /*2290*/  @!P0 IMAD.MOV R30, RZ, RZ, -R30 ;  /* 0x000000ffff1e8224 */ /* 0x000fe200078e0a1e */
[----:B------:R-:W-:Y:S01]  /*22a0*/  ISETP.GT.U32.AND P6, PT, R168, R37, PT ;  /* 0x00000025a800720c */ /* 0x000fe20003fc4070 */
[----:B------:R-:W-:Y:S01]  /*22b0*/  @!P2 IMAD.IADD R32, R32, 0x1, -R168 ;  /* 0x000000012020a824 */ /* 0x000fe200078e0aa8 */
[----:B------:R-:W-:Y:S01]  /*22c0*/  ISETP.GT.U32.AND P0, PT, R168, R34, PT ;  /* 0x00000022a800720c */ /* 0x000fe20003f04070 */
[----:B------:R-:W-:Y:S01]  /*22d0*/  IMAD.HI.U32 R22, R0, R43, RZ ;  /* 0x0000002b00167227 */ /* 0x000fe200078e00ff */
[----:B------:R-:W-:-:S03]  /*22e0*/  ISETP.GT.U32.AND P2, PT, R168, R36, PT ;  /* 0x00000024a800720c */ /* 0x000fc60003f44070 */
[----:B------:R-:W-:Y:S01]  /*22f0*/  @!P4 IMAD.IADD R35, R35, 0x1, -R168 ;  /* 0x000000012323c824 */ /* 0x000fe200078e0aa8 */
[----:B------:R-:W-:Y:S01]  /*2300*/  ISETP.GE.AND P4, PT, R42, RZ, PT ;  /* 0x000000ff2a00720c */ /* 0x000fe20003f86270 */
[----:B------:R-:W-:Y:S02]  /*2310*/  IMAD.MOV R22, RZ, RZ, -R22 ;  /* 0x000000ffff167224 */ /* 0x000fe400078e0a16 */
[----:B------:R-:W-:-:S04]  /*2320*/  IMAD.HI.U32 R3, R0, R41, RZ ;  /* 0x0000002900037227 */ /* 0x000fc800078e00ff */
[--C-:B------:R-:W-:Y:S01]  /*2330*/  @!P6 IMAD.IADD R37, R37, 0x1, -R168.reuse ;  /* 0x000000012525e824 */ /* 0x100fe200078e0aa8 */
[----:B------:R-:W-:Y:S01]  /*2340*/  ISETP.GT.U32.AND P6, PT, R168, R35, PT ;  /* 0x00000023a800720c */ /* 0x000fe20003fc4070 */
[--C-:B------:R-:W-:Y:S01]  /*2350*/  @!P0 IMAD.IADD R34, R34, 0x1, -R168.reuse ;  /* 0x0000000122228824 */ /* 0x100fe200078e0aa8 */
[----:B------:R-:W-:Y:S01]  /*2360*/  ISETP.GE.AND P0, PT, R40, RZ, PT ;  /* 0x000000ff2800720c */ /* 0x000fe20003f06270 */
[----:B------:R-:W-:Y:S02]  /*2370*/  @!P2 IMAD.IADD R36, R36, 0x1, -R168 ;  /* 0x000000012424a824 */ /* 0x000fe400078e0aa8 */
[C---:B------:R-:W-:Y:S01]  /*2380*/  IMAD R39, R168.reuse, R22, R43 ;  /* 0x00000016a8277224 */ /* 0x040fe200078e022b */
[C---:B------:R-:W-:Y:S01]  /*2390*/  ISETP.GT.U32.AND P2, PT, R168.reuse, R34, PT ;  /* 0x00000022a800720c */ /* 0x040fe20003f44070 */
[----:B------:R-:W-:Y:S01]  /*23a0*/  @!P5 IMAD.MOV R31, RZ, RZ, -R31 ;  /* 0x000000ffff1fd224 */ /* 0x000fe200078e0a1f */
[----:B------:R-:W-:Y:S01]  /*23b0*/  ISETP.GT.U32.AND P5, PT, R168, R36, PT ;  /* 0x00000024a800720c */ /* 0x000fe20003fa4070 */
[----:B------:R-:W-:-:S02]  /*23c0*/  IMAD.MOV R3, RZ, RZ, -R3 ;  /* 0x000000ffff037224 */ /* 0x000fc400078e0a03 */
[----:B------:R-:W-:Y:S02]  /*23d0*/  VIADD R40, R2, 0x1db ;  /* 0x000001db02287836 */ /* 0x000fe40000000000 */
[----:B------:R-:W-:Y:S01]  /*23e0*/  @!P6 IMAD.IADD R35, R35, 0x1, -R168 ;  /* 0x000000012323e824 */ /* 0x000fe200078e0aa8 */
[C---:B------:R-:W-:Y:S01]  /*23f0*/  ISETP.GT.U32.AND P6, PT, R168.reuse, R39, PT ;  /* 0x00000027a800720c */ /* 0x040fe20003fc4070 */
[----:B------:R-:W-:Y:S01]  /*2400*/  IMAD R38, R168, R3, R41 ;  /* 0x00000003a8267224 */ /* 0x000fe200078e0229 */
[----:B------:R-:W-:Y:S01]  /*2410*/  IABS R41, R40 ;  /* 0x0000002800297213 */ /* 0x000fe20000000000 */
[----:B------:R-:W-:Y:S02]  /*2420*/  VIADD R42, R2, 0x1da ;  /* 0x000001da022a7836 */ /* 0x000fe40000000000 */
[----:B------:R-:W-:Y:S01]  /*2430*/  @!P3 IMAD.MOV R32, RZ, RZ, -R32 ;  /* 0x000000ffff20b224 */ /* 0x000fe200078e0a20 */
[----:B------:R-:W-:Y:S01]  /*2440*/  ISETP.GT.U32.AND P3, PT, R168, R37, PT ;  /* 0x00000025a800720c */ /* 0x000fe20003f64070 */
[----:B------:R-:W-:Y:S01]  /*2450*/  @!P2 IMAD.IADD R34, R34, 0x1, -R168 ;  /* 0x000000012222a824 */ /* 0x000fe200078e0aa8 */
[----:B------:R-:W-:Y:S01]  /*2460*/  IABS R43, R42 ;  /* 0x0000002a002b7213 */ /* 0x000fe20000000000 */
[----:B------:R-:W-:Y:S01]  /*2470*/  @!P1 IMAD.MOV R33, RZ, RZ, -R33 ;  /* 0x000000ffff219224 */ /* 0x000fe200078e0a21 */
[----:B------:R-:W-:Y:S01]  /*2480*/  ISETP.GE.AND P2, PT, R44, RZ, PT ;  /* 0x000000ff2c00720c */ /* 0x000fe20003f46270 */
[----:B------:R-:W-:Y:S01]  /*2490*/  IMAD.HI.U32 R3, R0, R41, RZ ;  /* 0x0000002900037227 */ /* 0x000fe200078e00ff */
[----:B------:R-:W-:-:S03]  /*24a0*/  ISETP.GT.U32.AND P1, PT, R168, R38, PT ;  /* 0x00000026a800720c */ /* 0x000fc60003f24070 */
[----:B------:R-:W-:Y:S01]  /*24b0*/  @!P5 IMAD.IADD R36, R36, 0x1, -R168 ;  /* 0x000000012424d824 */ /* 0x000fe200078e0aa8 */
[----:B------:R-:W-:Y:S01]  /*24c0*/  ISETP.GE.AND P5, PT, R45, RZ, PT ;  /* 0x000000ff2d00720c */ /* 0x000fe20003fa6270 */
[----:B------:R-:W-:-:S04]  /*24d0*/  IMAD.HI.U32 R22, R0, R43, RZ ;  /* 0x0000002b00167227 */ /* 0x000fc800078e00ff */
[----:B------:R-:W-:Y:S02]  /*24e0*/  IMAD.MOV R3, RZ, RZ, -R3 ;  /* 0x000000ffff037224 */ /* 0x000fe400078e0a03 */
[----:B------:R-:W-:Y:S01]  /*24f0*/  @!P6 IMAD.IADD R39, R39, 0x1, -R168 ;  /* 0x000000012727e824 */ /* 0x000fe200078e0aa8 */
[----:B------:R-:W-:Y:S01]  /*2500*/  ISETP.GE.AND P6, PT, R40, RZ, PT ;  /* 0x000000ff2800720c */ /* 0x000fe20003fc6270 */
[----:B------:R-:W-:Y:S02]  /*2510*/  IMAD.MOV R22, RZ, RZ, -R22 ;  /* 0x000000ffff167224 */ /* 0x000fe400078e0a16 */
[----:B------:R-:W-:Y:S02]  /*2520*/  IMAD R40, R168, R3, R41 ;  /* 0x00000003a8287224 */ /* 0x000fe400078e0229 */
[----:B------:R-:W-:Y:S01]  /*2530*/  @!P3 IMAD.IADD R37, R37, 0x1, -R168 ;  /* 0x000000012525b824 */ /* 0x000fe200078e0aa8 */
[----:B------:R-:W-:Y:S01]  /*2540*/  ISETP.GE.AND P3, PT, R46, RZ, PT ;  /* 0x000000ff2e00720c */ /* 0x000fe20003f66270 */
[----:B------:R-:W-:-:S02]  /*2550*/  IMAD R41, R168, R22, R43 ;  /* 0x00000016a8297224 */ /* 0x000fc400078e022b */
[----:B------:R-:W-:Y:S01]  /*2560*/  @!P2 IMAD.MOV R36, RZ, RZ, -R36 ;  /* 0x000000ffff24a224 */ /* 0x000fe200078e0a24 */
[----:B------:R-:W-:Y:S01]  /*2570*/  ISETP.GT.U32.AND P2, PT, R168, R40, PT ;  /* 0x00000028a800720c */ /* 0x000fe20003f44070 */
[----:B------:R-:W-:Y:S01]  /*2580*/  @!P1 IMAD.IADD R38, R38, 0x1, -R168 ;  /* 0x0000000126269824 */ /* 0x000fe200078e0aa8 */
[----:B------:R-:W-:Y:S01]  /*2590*/  ISETP.GE.AND P1, PT, R47, RZ, PT ;  /* 0x000000ff2f00720c */ /* 0x000fe20003f26270 */
[----:B------:R-:W-:Y:S01]  /*25a0*/  @!P4 IMAD.MOV R35, RZ, RZ, -R35 ;  /* 0x000000ffff23c224 */ /* 0x000fe200078e0a23 */
[C---:B------:R-:W-:Y:S01]  /*25b0*/  ISETP.GT.U32.AND P4, PT, R168.reuse, R39, PT ;  /* 0x00000027a800720c */ /* 0x040fe20003f84070 */
[----:B------:R-:W-:Y:S01]  /*25c0*/  @!P5 IMAD.MOV R37, RZ, RZ, -R37 ;  /* 0x000000ffff25d224 */ /* 0x000fe200078e0a25 */
[C---:B------:R-:W-:Y:S01]  /*25d0*/  ISETP.GT.U32.AND P5, PT, R168.reuse, R41, PT ;  /* 0x00000029a800720c */ /* 0x040fe20003fa4070 */
[----:B------:R-:W-:Y:S01]  /*25e0*/  @!P0 IMAD.MOV R34, RZ, RZ, -R34 ;  /* 0x000000ffff228224 */ /* 0x000fe200078e0a22 */
[----:B------:R-:W-:Y:S01]  /*25f0*/  ISETP.GT.U32.AND P0, PT, R168, R38, PT ;  /* 0x00000026a800720c */ /* 0x000fe20003f04070 */
[----:B------:R-:W-:-:S02]  /*2600*/  VIADD R3, R2, 0x1d9 ;  /* 0x000001d902037836 */ /* 0x000fc40000000000 */
[----:B------:R-:W-:Y:S02]  /*2610*/  VIADD R22, R2, 0x1d8 ;  /* 0x000001d802167836 */ /* 0x000fe40000000000 */
[--C-:B------:R-:W-:Y:S01]  /*2620*/  @!P2 IMAD.IADD R40, R40, 0x1, -R168.reuse ;  /* 0x000000012828a824 */ /* 0x100fe200078e0aa8 */
[----:B------:R-:W-:Y:S01]  /*2630*/  IABS R43, R3 ;  /* 0x00000003002b7213 */ /* 0x000fe20000000000 */
[----:B------:R-:W-:Y:S01]  /*2640*/  VIADD R57, R2, 0x1d0 ;  /* 0x000001d002397836 */ /* 0x000fe20000000000 */
[----:B------:R-:W-:Y:S01]  /*2650*/  IABS R45, R22 ;  /* 0x00000016002d7213 */ /* 0x000fe20000000000 */
[--C-:B------:R-:W-:Y:S01]  /*2660*/  @!P4 IMAD.IADD R39, R39, 0x1, -R168.reuse ;  /* 0x000000012727c824 */ /* 0x100fe200078e0aa8 */
[----:B------:R-:W-:Y:S01]  /*2670*/  ISETP.GE.AND P4, PT, R3, RZ, PT ;  /* 0x000000ff0300720c */ /* 0x000fe20003f86270 */
[--C-:B------:R-:W-:Y:S01]  /*2680*/  @!P5 IMAD.IADD R41, R41, 0x1, -R168.reuse ;  /* 0x000000012929d824 */ /* 0x100fe200078e0aa8 */
[----:B------:R-:W-:Y:S01]  /*2690*/  ISETP.GT.U32.AND P5, PT, R168, R40, PT ;  /* 0x00000028a800720c */ /* 0x000fe20003fa4070 */
[----:B------:R-:W-:Y:S01]  /*26a0*/  @!P0 IMAD.IADD R38, R38, 0x1, -R168 ;  /* 0x0000000126268824 */ /* 0x000fe200078e0aa8 */
[----:B------:R-:W-:Y:S01]  /*26b0*/  ISETP.GE.AND P0, PT, R42, RZ, PT ;  /* 0x000000ff2a00720c */ /* 0x000fe20003f06270 */
[----:B------:R-:W-:Y:S01]  /*26c0*/  IMAD.HI.U32 R3, R0, R43, RZ ;  /* 0x0000002b00037227 */ /* 0x000fe200078e00ff */
[----:B------:R-:W-:-:S03]  /*26d0*/  ISETP.GE.AND P2, PT, R22, RZ, PT ;  /* 0x000000ff1600720c */ /* 0x000fc60003f46270 */
[----:B------:R-:W-:Y:S02]  /*26e0*/  VIADD R42, R2, 0x1d7 ;  /* 0x000001d7022a7836 */ /* 0x000fe40000000000 */
[----:B------:R-:W-:Y:S02]  /*26f0*/  IMAD.MOV R3, RZ, RZ, -R3 ;  /* 0x000000ffff037224 */ /* 0x000fe400078e0a03 */
[----:B------:R-:W-:Y:S01]  /*2700*/  @!P1 IMAD.MOV R39, RZ, RZ, -R39 ;  /* 0x000000ffff279224 */ /* 0x000fe200078e0a27 */
[----:B------:R-:W-:Y:S01]  /*2710*/  ISETP.GE.AND P1, PT, R42, RZ, PT ;  /* 0x000000ff2a00720c */ /* 0x000fe20003f26270 */
[----:B------:R-:W-:Y:S01]  /*2720*/  IMAD.HI.U32 R22, R0, R45, RZ ;  /* 0x0000002d00167227 */ /* 0x000fe200078e00ff */
[----:B------:R-:W-:-:S03]  /*2730*/  IABS R44, R42 ;  /* 0x0000002a002c7213 */ /* 0x000fc60000000000 */
[C---:B------:R-:W-:Y:S02]  /*2740*/  IMAD R42, R168.reuse, R3, R43 ;  /* 0x00000003a82a7224 */ /* 0x040fe400078e022b */
[----:B------:R-:W-:Y:S01]  /*2750*/  @!P3 IMAD.MOV R38, RZ, RZ, -R38 ;  /* 0x000000ffff26b224 */ /* 0x000fe200078e0a26 */
[----:B------:R-:W-:Y:S01]  /*2760*/  ISETP.GT.U32.AND P3, PT, R168, R41, PT ;  /* 0x00000029a800720c */ /* 0x000fe20003f64070 */
[----:B------:R-:W-:Y:S01]  /*2770*/  @!P5 IMAD.IADD R40, R40, 0x1, -R168 ;  /* 0x000000012828d824 */ /* 0x000fe200078e0aa8 */
[----:B------:R-:W-:Y:S01]  /*2780*/  ISETP.GT.U32.AND P5, PT, R168, R42, PT ;  /* 0x0000002aa800720c */ /* 0x000fe20003fa4070 */
[----:B------:R-:W-:Y:S02]  /*2790*/  IMAD.MOV R22, RZ, RZ, -R22 ;  /* 0x000000ffff167224 */ /* 0x000fe400078e0a16 */
[----:B------:R-:W-:Y:S02]  /*27a0*/  VIADD R3, R2, 0x1d6 ;  /* 0x000001d602037836 */ /* 0x000fe40000000000 */
[----:B------:R-:W-:-:S02]  /*27b0*/  IMAD R43, R168, R22, R45 ;  /* 0x00000016a82b7224 */ /* 0x000fc400078e022d */
[----:B------:R-:W-:Y:S01]  /*27c0*/  @!P6 IMAD.MOV R40, RZ, RZ, -R40 ;  /* 0x000000ffff28e224 */ /* 0x000fe200078e0a28 */
[----:B------:R-:W-:Y:S01]  /*27d0*/  IABS R47, R3 ;  /* 0x00000003002f7213 */ /* 0x000fe20000000000 */
[----:B------:R-:W-:Y:S01]  /*27e0*/  IMAD.MOV.U32 R45, RZ, RZ, R44 ;  /* 0x000000ffff2d7224 */ /* 0x000fe200078e002c */
[----:B------:R-:W-:Y:S01]  /*27f0*/  ISETP.GT.U32.AND P6, PT, R168, R43, PT ;  /* 0x0000002ba800720c */ /* 0x000fe20003fc4070 */
[--C-:B------:R-:W-:Y:S01]  /*2800*/  @!P3 IMAD.IADD R41, R41, 0x1, -R168.reuse ;  /* 0x000000012929b824 */ /* 0x100fe200078e0aa8 */
[----:B------:R-:W-:Y:S01]  /*2810*/  ISETP.GE.AND P3, PT, R3, RZ, PT ;  /* 0x000000ff0300720c */ /* 0x000fe20003f66270 */
[----:B------:R-:W-:Y:S02]  /*2820*/  @!P5 IMAD.IADD R42, R42, 0x1, -R168 ;  /* 0x000000012a2ad824 */ /* 0x000fe400078e0aa8 */
[----:B------:R-:W-:-:S03]  /*2830*/  IMAD.HI.U32 R3, R0, R45, RZ ;  /* 0x0000002d00037227 */ /* 0x000fc600078e00ff */
[----:B------:R-:W-:Y:S01]  /*2840*/  ISETP.GT.U32.AND P5, PT, R168, R42, PT ;  /* 0x0000002aa800720c */ /* 0x000fe20003fa4070 */
[----:B------:R-:W-:Y:S02]  /*2850*/  VIADD R22, R2, 0x1d5 ;  /* 0x000001d502167836 */ /* 0x000fe40000000000 */
[----:B------:R-:W-:Y:S02]  /*2860*/  IMAD.MOV R44, RZ, RZ, -R3 ;  /* 0x000000ffff2c7224 */ /* 0x000fe400078e0a03 */
[----:B------:R-:W-:Y:S01]  /*2870*/  IMAD.HI.U32 R3, R0, R47, RZ ;  /* 0x0000002f00037227 */ /* 0x000fe200078e00ff */
[----:B------:R-:W-:-:S03]  /*2880*/  IABS R49, R22 ;  /* 0x0000001600317213 */ /* 0x000fc60000000000 */
[----:B------:R-:W-:Y:S02]  /*2890*/  @!P6 IMAD.IADD R43, R43, 0x1, -R168 ;  /* 0x000000012b2be824 */ /* 0x000fe400078e0aa8 */
[----:B------:R-:W-:Y:S02]  /*28a0*/  IMAD.MOV R3, RZ, RZ, -R3 ;  /* 0x000000ffff037224 */ /* 0x000fe400078e0a03 */
[C---:B------:R-:W-:Y:S01]  /*28b0*/  IMAD R44, R168.reuse, R44, R45 ;  /* 0x0000002ca82c7224 */ /* 0x040fe200078e022d */
[C---:B------:R-:W-:Y:S01]  /*28c0*/  ISETP.GT.U32.AND P6, PT, R168.reuse, R43, PT ;  /* 0x0000002ba800720c */ /* 0x040fe20003fc4070 */
[----:B------:R-:W-:Y:S02]  /*28d0*/  IMAD R45, R168, R3, R47 ;  /* 0x00000003a82d7224 */ /* 0x000fe400078e022f */
[----:B------:R-:W-:-:S04]  /*28e0*/  IMAD.HI.U32 R3, R0, R49, RZ ;  /* 0x0000003100037227 */ /* 0x000fc800078e00ff */
[----:B------:R-:W-:Y:S01]  /*28f0*/  @!P0 IMAD.MOV R41, RZ, RZ, -R41 ;  /* 0x000000ffff298224 */ /* 0x000fe200078e0a29 */
[----:B------:R-:W-:Y:S01]  /*2900*/  ISETP.GE.AND P0, PT, R22, RZ, PT ;  /* 0x000000ff1600720c */ /* 0x000fe20003f06270 */
[----:B------:R-:W-:Y:S01]  /*2910*/  @!P5 IMAD.IADD R42, R42, 0x1, -R168 ;  /* 0x000000012a2ad824 */ /* 0x000fe200078e0aa8 */
[----:B------:R-:W-:Y:S01]  /*2920*/  ISETP.GT.U32.AND P5, PT, R168, R44, PT ;  /* 0x0000002ca800720c */ /* 0x000fe20003fa4070 */
[----:B------:R-:W-:-:S04]  /*2930*/  IMAD.HI.U32 R22, R0, R51, RZ ;  /* 0x0000003300167227 */ /* 0x000fc800078e00ff */
[----:B------:R-:W-:Y:S02]  /*2940*/  IMAD.MOV R3, RZ, RZ, -R3 ;  /* 0x000000ffff037224 */ /* 0x000fe400078e0a03 */
[----:B------:R-:W-:Y:S02]  /*2950*/  IMAD.MOV R22, RZ, RZ, -R22 ;  /* 0x000000ffff167224 */ /* 0x000fe400078e0a16 */
[C---:B------:R-:W-:Y:S01]  /*2960*/  IMAD R46, R168.reuse, R3, R49 ;  /* 0x00000003a82e7224 */ /* 0x040fe200078e0231 */
[----:B------:R-:W-:Y:S01]  /*2970*/  IABS R49, R54 ;  /* 0x0000003600317213 */ /* 0x000fe20000000000 */
[C---:B------:R-:W-:Y:S01]  /*2980*/  IMAD R47, R168.reuse, R22, R51 ;  /* 0x00000016a82f7224 */ /* 0x040fe200078e0233 */
[----:B------:R-:W-:Y:S01]  /*2990*/  IABS R51, R56 ;  /* 0x0000003800337213 */ /* 0x000fe20000000000 */
[--C-:B------:R-:W-:Y:S01]  /*29a0*/  @!P6 IMAD.IADD R43, R43, 0x1, -R168.reuse ;  /* 0x000000012b2be824 */ /* 0x100fe200078e0aa8 */
[----:B------:R-:W-:Y:S01]  /*29b0*/  ISETP.GT.U32.AND P6, PT, R168, R46, PT ;  /* 0x0000002ea800720c */ /* 0x000fe20003fc4070 */
[----:B------:R-:W-:Y:S01]  /*29c0*/  @!P5 IMAD.IADD R44, R44, 0x1, -R168 ;  /* 0x000000012c2cd824 */ /* 0x000fe200078e0aa8 */
[----:B------:R-:W-:Y:S01]  /*29d0*/  ISETP.GT.U32.AND P5, PT, R168, R47, PT ;  /* 0x0000002fa800720c */ /* 0x000fe20003fa4070 */
[----:B------:R-:W-:-:S04]  /*29e0*/  IMAD.HI.U32 R3, R0, R53, RZ ;  /* 0x0000003500037227 */ /* 0x000fc800078e00ff */
[----:B------:R-:W-:Y:S01]  /*29f0*/  @!P4 IMAD.MOV R42, RZ, RZ, -R42 ;  /* 0x000000ffff2ac224 */ /* 0x000fe200078e0a2a */
[----:B------:R-:W-:Y:S01]  /*2a00*/  ISETP.GT.U32.AND P4, PT, R168, R45, PT ;  /* 0x0000002da800720c */ /* 0x000fe20003f84070 */
[----:B------:R-:W-:Y:S02]  /*2a10*/  IMAD.MOV R3, RZ, RZ, -R3 ;  /* 0x000000ffff037224 */ /* 0x000fe400078e0a03 */
[----:B------:R-:W-:Y:S02]  /*2a20*/  @!P2 IMAD.MOV R43, RZ, RZ, -R43 ;  /* 0x000000ffff2ba224 */ /* 0x000fe400078e0a2b */
[--C-:B------:R-:W-:Y:S02]  /*2a30*/  @!P6 IMAD.IADD R46, R46, 0x1, -R168.reuse ;  /* 0x000000012e2ee824 */ /* 0x100fe400078e0aa8 */
[----:B------:R-:W-:Y:S02]  /*2a40*/  @!P5 IMAD.IADD R47, R47, 0x1, -R168 ;  /* 0x000000012f2fd824 */ /* 0x000fe400078e0aa8 */
[C---:B------:R-:W-:Y:S01]  /*2a50*/  IMAD R48, R168.reuse, R3, R53 ;  /* 0x00000003a8307224 */ /* 0x040fe200078e0235 */
[----:B------:R-:W-:Y:S01]  /*2a60*/  ISETP.GT.U32.AND P5, PT, R168, R46, PT ;  /* 0x0000002ea800720c */ /* 0x000fe20003fa4070 */
[----:B------:R-:W-:Y:S01]  /*2a70*/  IMAD.HI.U32 R3, R0, R49, RZ ;  /* 0x0000003100037227 */ /* 0x000fe200078e00ff */
[----:B------:R-:W-:-:S02]  /*2a80*/  IABS R53, R57 ;  /* 0x0000003900357213 */ /* 0x000fc40000000000 */
[C---:B------:R-:W-:Y:S01]  /*2a90*/  ISETP.GT.U32.AND P2, PT, R168.reuse, R47, PT ;  /* 0x0000002fa800720c */ /* 0x040fe20003f44070 */
[----:B------:R-:W-:Y:S02]  /*2aa0*/  IMAD.MOV R3, RZ, RZ, -R3 ;  /* 0x000000ffff037224 */ /* 0x000fe400078e0a03 */
[--C-:B------:R-:W-:Y:S01]  /*2ab0*/  @!P4 IMAD.IADD R45, R45, 0x1, -R168.reuse ;  /* 0x000000012d2dc824 */ /* 0x100fe200078e0aa8 */
[C---:B------:R-:W-:Y:S01]  /*2ac0*/  ISETP.GT.U32.AND P4, PT, R168.reuse, R44, PT ;  /* 0x0000002ca800720c */ /* 0x040fe20003f84070 */
[----:B------:R-:W-:Y:S02]  /*2ad0*/  IMAD R49, R168, R3, R49 ;  /* 0x00000003a8317224 */ /* 0x000fe400078e0231 */
[----:B------:R-:W-:Y:S01]  /*2ae0*/  VIADD R58, R2, 0x1cf ;  /* 0x000001cf023a7836 */ /* 0x000fe20000000000 */
[----:B------:R-:W-:Y:S01]  /*2af0*/  ISETP.GT.U32.AND P6, PT, R168, R45, PT ;  /* 0x0000002da800720c */ /* 0x000fe20003fc4070 */
[----:B------:R-:W-:Y:S01]  /*2b00*/  @!P5 IMAD.IADD R46, R46, 0x1, -R168 ;  /* 0x000000012e2ed824 */ /* 0x000fe200078e0aa8 */
[----:B------:R-:W-:Y:S01]  /*2b10*/  ISETP.GT.U32.AND P5, PT, R168, R49, PT ;  /* 0x00000031a800720c */ /* 0x000fe20003fa4070 */
[----:B------:R-:W-:Y:S01]  /*2b20*/  IMAD.HI.U32 R3, R0, R51, RZ ;  /* 0x0000003300037227 */ /* 0x000fe200078e00ff */
[----:B------:R-:W-:-:S03]  /*2b30*/  IABS R55, R58 ;  /* 0x0000003a00377213 */ /* 0x000fc60000000000 */
[----:B------:R-:W-:-:S04]  /*2b40*/  IMAD.HI.U32 R22, R0, R53, RZ ;  /* 0x0000003500167227 */ /* 0x000fc800078e00ff */
[--C-:B------:R-:W-:Y:S01]  /*2b50*/  @!P4 IMAD.IADD R44, R44, 0x1, -R168.reuse ;  /* 0x000000012c2cc824 */ /* 0x100fe200078e0aa8 */
[----:B------:R-:W-:Y:S01]  /*2b60*/  ISETP.GT.U32.AND P4, PT, R168, R48, PT ;  /* 0x00000030a800720c */ /* 0x000fe20003f84070 */
[--C-:B------:R-:W-:Y:S01]  /*2b70*/  @!P6 IMAD.IADD R45, R45, 0x1, -R168.reuse ;  /* 0x000000012d2de824 */ /* 0x100fe200078e0aa8 */
[----:B------:R-:W-:Y:S01]  /*2b80*/  ISETP.GE.AND P6, PT, R50, RZ, PT ;  /* 0x000000ff3200720c */ /* 0x000fe20003fc6270 */
[----:B------:R-:W-:Y:S02]  /*2b90*/  @!P5 IMAD.IADD R49, R49, 0x1, -R168 ;  /* 0x000000013131d824 */ /* 0x000fe400078e0aa8 */
[----:B------:R-:W-:Y:S02]  /*2ba0*/  IMAD.MOV R3, RZ, RZ, -R3 ;  /* 0x000000ffff037224 */ /* 0x000fe400078e0a03 */
[----:B------:R-:W-:Y:S01]  /*2bb0*/  IMAD.MOV R22, RZ, RZ, -R22 ;  /* 0x000000ffff167224 */ /* 0x000fe200078e0a16 */
[C---:B------:R-:W-:Y:S01]  /*2bc0*/  ISETP.GT.U32.AND P5, PT, R168.reuse, R49, PT ;  /* 0x00000031a800720c */ /* 0x040fe20003fa4070 */
[----:B------:R-:W-:-:S02]  /*2bd0*/  IMAD R50, R168, R3, R51 ;  /* 0x00000003a8327224 */ /* 0x000fc400078e0233 */
[----:B------:R-:W-:-:S04]  /*2be0*/  IMAD.HI.U32 R3, R0, R55, RZ ;  /* 0x0000003700037227 */ /* 0x000fc800078e00ff */
[--C-:B------:R-:W-:Y:S01]  /*2bf0*/  @!P2 IMAD.IADD R47, R47, 0x1, -R168.reuse ;  /* 0x000000012f2fa824 */ /* 0x100fe200078e0aa8 */
[----:B------:R-:W-:Y:S01]  /*2c00*/  ISETP.GE.AND P2, PT, R52, RZ, PT ;  /* 0x000000ff3400720c */ /* 0x000fe20003f46270 */
[----:B------:R-:W-:Y:S01]  /*2c10*/  @!P4 IMAD.IADD R48, R48, 0x1, -R168 ;  /* 0x000000013030c824 */ /* 0x000fe200078e0aa8 */
[----:B------:R-:W-:Y:S01]  /*2c20*/  ISETP.GE.AND P4, PT, R54, RZ, PT ;  /* 0x000000ff3600720c */ /* 0x000fe20003f86270 */
[C---:B------:R-:W-:Y:S02]  /*2c30*/  IMAD R51, R168.reuse, R22, R53 ;  /* 0x00000016a8337224 */ /* 0x040fe400078e0235 */
[----:B------:R-:W-:Y:S02]  /*2c40*/  IMAD.MOV R3, RZ, RZ, -R3 ;  /* 0x000000ffff037224 */ /* 0x000fe400078e0a03 */
[----:B------:R-:W-:Y:S01]  /*2c50*/  @!P1 IMAD.MOV R44, RZ, RZ, -R44 ;  /* 0x000000ffff2c9224 */ /* 0x000fe200078e0a2c */
[C---:B------:R-:W-:Y:S01]  /*2c60*/  ISETP.GT.U32.AND P1, PT, R168.reuse, R48, PT ;  /* 0x00000030a800720c */ /* 0x040fe20003f24070 */
[----:B------:R-:W-:Y:S01]  /*2c70*/  @!P6 IMAD.MOV R47, RZ, RZ, -R47 ;  /* 0x000000ffff2fe224 */ /* 0x000fe200078e0a2f */
[C---:B------:R-:W-:Y:S01]  /*2c80*/  ISETP.GT.U32.AND P6, PT, R168.reuse, R51, PT ;  /* 0x00000033a800720c */ /* 0x040fe20003fc4070 */
[----:B------:R-:W-:-:S02]  /*2c90*/  IMAD R52, R168, R3, R55 ;  /* 0x00000003a8347224 */ /* 0x000fc400078e0237 */
[----:B------:R-:W-:Y:S02]  /*2ca0*/  @!P5 IMAD.IADD R49, R49, 0x1, -R168 ;  /* 0x000000013131d824 */ /* 0x000fe400078e0aa8 */
[----:B------:R-:W-:Y:S01]  /*2cb0*/  @!P3 IMAD.MOV R45, RZ, RZ, -R45 ;  /* 0x000000ffff2db224 */ /* 0x000fe200078e0a2d */
[----:B------:R-:W-:Y:S01]  /*2cc0*/  ISETP.GT.U32.AND P5, PT, R168, R52, PT ;  /* 0x00000034a800720c */ /* 0x000fe20003fa4070 */
[----:B------:R-:W-:Y:S01]  /*2cd0*/  VIADD R54, R2, 0x1ce ;  /* 0x000001ce02367836 */ /* 0x000fe20000000000 */
[----:B------:R-:W-:Y:S01]  /*2ce0*/  ISETP.GT.U32.AND P3, PT, R168, R50, PT ;  /* 0x00000032a800720c */ /* 0x000fe20003f64070 */
[----:B------:R-:W-:Y:S01]  /*2cf0*/  @!P0 IMAD.MOV R46, RZ, RZ, -R46 ;  /* 0x000000ffff2e8224 */ /* 0x000fe200078e0a2e */
[----:B------:R-:W-:Y:S01]  /*2d00*/  ISETP.GE.AND P0, PT, R56, RZ, PT ;  /* 0x000000ff3800720c */ /* 0x000fe20003f06270 */
[--C-:B------:R-:W-:Y:S01]  /*2d10*/  @!P1 IMAD.IADD R48, R48, 0x1, -R168.reuse ;  /* 0x0000000130309824 */ /* 0x100fe200078e0aa8 */
[----:B------:R-:W-:Y:S01]  /*2d20*/  IABS R53, R54 ;  /* 0x0000003600357213 */ /* 0x000fe20000000000 */
[----:B------:R-:W-:Y:S01]  /*2d30*/  @!P6 IMAD.IADD R51, R51, 0x1, -R168 ;  /* 0x000000013333e824 */ /* 0x000fe200078e0aa8 */
[----:B------:R-:W-:Y:S01]  /*2d40*/  ISETP.GE.AND P1, PT, R57, RZ, PT ;  /* 0x000000ff3900720c */ /* 0x000fe20003f26270 */
[----:B------:R-:W-:-:S02]  /*2d50*/  VIADD R56, R2, 0x1cd ;  /* 0x000001cd02387836 */ /* 0x000fc40000000000 */
[----:B------:R-:W-:Y:S01]  /*2d60*/  @!P2 IMAD.MOV R48, RZ, RZ, -R48 ;  /* 0x000000ffff30a224 */ /* 0x000fe200078e0a30 */
[----:B------:R-:W-:Y:S01]  /*2d70*/  ISETP.GT.U32.AND P2, PT, R168, R51, PT ;  /* 0x00000033a800720c */ /* 0x000fe20003f44070 */
[----:B------:R-:W-:Y:S01]  /*2d80*/  @!P5 IMAD.IADD R52, R52, 0x1, -R168 ;  /* 0x000000013434d824 */ /* 0x000fe200078e0aa8 */
[----:B------:R-:W-:Y:S01]  /*2d90*/  IABS R55, R56 ;  /* 0x0000003800377213 */ /* 0x000fe20000000000 */
[----:B------:R-:W-:-:S03]  /*2da0*/  IMAD.HI.U32 R3, R0, R53, RZ ;  /* 0x0000003500037227 */ /* 0x000fc600078e00ff */
[----:B------:R-:W-:Y:S01]  /*2db0*/  ISETP.GT.U32.AND P5, PT, R168, R52, PT ;  /* 0x00000034a800720c */ /* 0x000fe20003fa4070 */
[----:B------:R-:W-:Y:S01]  /*2dc0*/  @!P3 IMAD.IADD R50, R50, 0x1, -R168 ;  /* 0x000000013232b824 */ /* 0x000fe200078e0aa8 */
[----:B------:R-:W-:Y:S01]  /*2dd0*/  ISETP.GE.AND P3, PT, R58, RZ, PT ;  /* 0x000000ff3a00720c */ /* 0x000fe20003f66270 */
[----:B------:R-:W-:Y:S02]  /*2de0*/  IMAD.MOV R22, RZ, RZ, -R3 ;  /* 0x000000ffff167224 */ /* 0x000fe400078e0a03 */
[----:B------:R-:W-:Y:S01]  /*2df0*/  IMAD.HI.U32 R3, R0, R55, RZ ;  /* 0x0000003700037227 */ /* 0x000fe200078e00ff */
[----:B------:R-:W-:-:S03]  /*2e00*/  ISETP.GT.U32.AND P6, PT, R168, R50, PT ;  /* 0x00000032a800720c */ /* 0x000fc60003fc4070 */
[----:B------:R-:W-:Y:S02]  /*2e10*/  IMAD.MOV R3, RZ, RZ, -R3 ;  /* 0x000000ffff037224 */ /* 0x000fe400078e0a03 */
[--C-:B------:R-:W-:Y:S01]  /*2e20*/  @!P2 IMAD.IADD R51, R51, 0x1, -R168.reuse ;  /* 0x000000013333a824 */ /* 0x100fe200078e0aa8 */
[----:B------:R-:W-:Y:S01]  /*2e30*/  ISETP.GE.AND P2, PT, R54, RZ, PT ;  /* 0x000000ff3600720c */ /* 0x000fe20003f46270 */
[----:B------:R-:W-:Y:S02]  /*2e40*/  IMAD R54, R168, R3, R55 ;  /* 0x00000003a8367224 */ /* 0x000fe400078e0237 */
[----:B------:R-:W-:Y:S02]  /*2e50*/  VIADD R58, R2, 0x1cc ;  /* 0x000001cc023a7836 */ /* 0x000fe40000000000 */
[----:B------:R-:W-:Y:S02]  /*2e60*/  IMAD R53, R168, R22, R53 ;  /* 0x00000016a8357224 */ /* 0x000fe400078e0235 */
[--C-:B------:R-:W-:Y:S01]  /*2e70*/  @!P5 IMAD.IADD R52, R52, 0x1, -R168.reuse ;  /* 0x000000013434d824 */ /* 0x100fe200078e0aa8 */
[----:B------:R-:W-:Y:S01]  /*2e80*/  ISETP.GT.U32.AND P5, PT, R168, R54, PT ;  /* 0x00000036a800720c */ /* 0x000fe20003fa4070 */
[----:B------:R-:W-:Y:S01]  /*2e90*/  VIADD R60, R2, 0x1cb ;  /* 0x000001cb023c7836 */ /* 0x000fe20000000000 */
[----:B------:R-:W-:Y:S01]  /*2ea0*/  IABS R57, R58 ;  /* 0x0000003a00397213 */ /* 0x000fe20000000000 */
[----:B------:R-:W-:Y:S01]  /*2eb0*/  @!P6 IMAD.IADD R50, R50, 0x1, -R168 ;  /* 0x000000013232e824 */ /* 0x000fe200078e0aa8 */
[----:B------:R-:W-:Y:S01]  /*2ec0*/  ISETP.GT.U32.AND P6, PT, R168, R53, PT ;  /* 0x00000035a800720c */ /* 0x000fe20003fc4070 */
[----:B------:R-:W-:Y:S01]  /*2ed0*/  VIADD R62, R2, 0x1ca ;  /* 0x000001ca023e7836 */ /* 0x000fe20000000000 */
[----:B------:R-:W-:Y:S01]  /*2ee0*/  IABS R59, R60 ;  /* 0x0000003c003b7213 */ /* 0x000fe20000000000 */
[----:B------:R-:W-:-:S03]  /*2ef0*/  IMAD.HI.U32 R3, R0, R57, RZ ;  /* 0x0000003900037227 */ /* 0x000fc600078e00ff */
[----:B------:R-:W-:Y:S01]  /*2f00*/  IABS R61, R62 ;  /* 0x0000003e003d7213 */ /* 0x000fe20000000000 */
[----:B------:R-:W-:-:S04]  /*2f10*/  IMAD.HI.U32 R22, R0, R59, RZ ;  /* 0x0000003b00167227 */ /* 0x000fc800078e00ff */
[----:B------:R-:W-:Y:S02]  /*2f20*/  IMAD.MOV R3, RZ, RZ, -R3 ;  /* 0x000000ffff037224 */ /* 0x000fe400078e0a03 */
[----:B------:R-:W-:Y:S02]  /*2f30*/  @!P5 IMAD.IADD R54, R54, 0x1, -R168 ;  /* 0x000000013636d824 */ /* 0x000fe400078e0aa8 */
[----:B------:R-:W-:Y:S02]  /*2f40*/  IMAD.MOV R22, RZ, RZ, -R22 ;  /* 0x000000ffff167224 */ /* 0x000fe400078e0a16 */
[C---:B------:R-:W-:Y:S01]  /*2f50*/  IMAD R55, R168.reuse, R3, R57 ;  /* 0x00000003a8377224 */ /* 0x040fe200078e0239 */
[----:B------:R-:W-:Y:S01]  /*2f60*/  ISETP.GT.U32.AND P5, PT, R168, R54, PT ;  /* 0x00000036a800720c */ /* 0x000fe20003fa4070 */
[----:B------:R-:W-:Y:S01]  /*2f70*/  @!P6 IMAD.IADD R53, R53, 0x1, -R168 ;  /* 0x000000013535e824 */ /* 0x000fe200078e0aa8 */
[----:B------:R-:W-:Y:S01]  /*2f80*/  ISETP.GE.AND P6, PT, R56, RZ, PT ;  /* 0x000000ff3800720c */ /* 0x000fe20003fc6270 */
[----:B------:R-:W-:-:S02]  /*2f90*/  IMAD R56, R168, R22, R59 ;  /* 0x00000016a8387224 */ /* 0x000fc400078e023b */
[----:B------:R-:W-:-:S04]  /*2fa0*/  IMAD.HI.U32 R3, R0, R61, RZ ;  /* 0x0000003d00037227 */ /* 0x000fc800078e00ff */
[----:B------:R-:W-:Y:S01]  /*2fb0*/  @!P0 IMAD.MOV R50, RZ, RZ, -R50 ;  /* 0x000000ffff328224 */ /* 0x000fe200078e0a32 */
[C---:B------:R-:W-:Y:S01]  /*2fc0*/  ISETP.GT.U32.AND P0, PT, R168.reuse, R55, PT ;  /* 0x00000037a800720c */ /* 0x040fe20003f04070 */
[----:B------:R-:W-:Y:S02]  /*2fd0*/  IMAD.MOV R3, RZ, RZ, -R3 ;  /* 0x000000ffff037224 */ /* 0x000fe400078e0a03 */
[----:B------:R-:W-:Y:S01]  /*2fe0*/  @!P3 IMAD.MOV R52, RZ, RZ, -R52 ;  /* 0x000000ffff34b224 */ /* 0x000fe200078e0a34 */
[C---:B------:R-:W-:Y:S01]  /*2ff0*/  ISETP.GT.U32.AND P3, PT, R168.reuse, R56, PT ;  /* 0x00000038a800720c */ /* 0x040fe20003f64070 */
[----:B------:R-:W-:Y:S02]  /*3000*/  IMAD R57, R168, R3, R61 ;  /* 0x00000003a8397224 */ /* 0x000fe400078e023d */
[----:B------:R-:W-:Y:S02]  /*3010*/  VIADD R64, R2, 0x1c9 ;  /* 0x000001c902407836 */ /* 0x000fe40000000000 */
[--C-:B------:R-:W-:Y:S01]  /*3020*/  @!P5 IMAD.IADD R54, R54, 0x1, -R168.reuse ;  /* 0x000000013636d824 */ /* 0x100fe200078e0aa8 */
[C---:B------:R-:W-:Y:S01]  /*3030*/  ISETP.GT.U32.AND P5, PT, R168.reuse, R57, PT ;  /* 0x00000039a800720c */ /* 0x040fe20003fa4070 */
[----:B------:R-:W-:Y:S01]  /*3040*/  @!P4 IMAD.MOV R49, RZ, RZ, -R49 ;  /* 0x000000ffff31c224 */ /* 0x000fe200078e0a31 */
[----:B------:R-:W-:Y:S01]  /*3050*/  ISETP.GT.U32.AND P4, PT, R168, R53, PT ;  /* 0x00000035a800720c */ /* 0x000fe20003f84070 */
[--C-:B------:R-:W-:Y:S01]  /*3060*/  @!P0 IMAD.IADD R55, R55, 0x1, -R168.reuse ;  /* 0x0000000137378824 */ /* 0x100fe200078e0aa8 */
[----:B------:R-:W-:Y:S01]  /*3070*/  IABS R59, R64 ;  /* 0x00000040003b7213 */ /* 0x000fe20000000000 */
[----:B------:R-:W-:Y:S01]  /*3080*/  VIADD R22, R2, 0x1c8 ;  /* 0x000001c802167836 */ /* 0x000fe20000000000 */
[----:B------:R-:W-:Y:S01]  /*3090*/  ISETP.GE.AND P0, PT, R62, RZ, PT ;  /* 0x000000ff3e00720c */ /* 0x000fe20003f06270 */
[----:B------:R-:W-:Y:S01]  /*30a0*/  @!P3 IMAD.IADD R56, R56, 0x1, -R168 ;  /* 0x000000013838b824 */ /* 0x000fe200078e0aa8 */
[----:B------:R-:W-:Y:S01]  /*30b0*/  ISETP.GT.U32.AND P3, PT, R168, R55, PT ;  /* 0x00000037a800720c */ /* 0x000fe20003f64070 */
[----:B------:R-:W-:Y:S01]  /*30c0*/  IMAD.HI.U32 R3, R0, R59, RZ ;  /* 0x0000003b00037227 */ /* 0x000fe200078e00ff */
[----:B------:R-:W-:-:S03]  /*30d0*/  IABS R61, R22 ;  /* 0x00000016003d7213 */ /* 0x000fc60000000000 */
[----:B------:R-:W-:Y:S02]  /*30e0*/  IMAD.MOV R3, RZ, RZ, -R3 ;  /* 0x000000ffff037224 */ /* 0x000fe400078e0a03 */
[----:B------:R-:W-:Y:S01]  /*30f0*/  @!P1 IMAD.MOV R51, RZ, RZ, -R51 ;  /* 0x000000ffff339224 */ /* 0x000fe200078e0a33 */
[----:B------:R-:W-:Y:S01]  /*3100*/  ISETP.GE.AND P1, PT, R58, RZ, PT ;  /* 0x000000ff3a00720c */ /* 0x000fe20003f26270 */
[--C-:B------:R-:W-:Y:S02]  /*3110*/  @!P5 IMAD.IADD R57, R57, 0x1, -R168.reuse ;  /* 0x000000013939d824 */ /* 0x100fe400078e0aa8 */
[----:B------:R-:W-:Y:S01]  /*3120*/  @!P4 IMAD.IADD R53, R53, 0x1, -R168 ;  /* 0x000000013535c824 */ /* 0x000fe200078e0aa8 */
[----:B------:R-:W-:Y:S01]  /*3130*/  ISETP.GE.AND P4, PT, R60, RZ, PT ;  /* 0x000000ff3c00720c */ /* 0x000fe20003f86270 */
[C---:B------:R-:W-:Y:S01]  /*3140*/  IMAD R58, R168.reuse, R3, R59 ;  /* 0x00000003a83a7224 */ /* 0x040fe200078e023b */
[C---:B------:R-:W-:Y:S01]  /*3150*/  ISETP.GT.U32.AND P5, PT, R168.reuse, R57, PT ;  /* 0x00000039a800720c */ /* 0x040fe20003fa4070 */
[----:B------:R-:W-:Y:S01]  /*3160*/  @!P2 IMAD.MOV R53, RZ, RZ, -R53 ;  /* 0x000000ffff35a224 */ /* 0x000fe200078e0a35 */
[----:B------:R-:W-:Y:S01]  /*3170*/  ISETP.GT.U32.AND P2, PT, R168, R56, PT ;  /* 0x00000038a800720c */ /* 0x000fe20003f44070 */
[----:B------:R-:W-:-:S04]  /*3180*/  IMAD.HI.U32 R3, R0, R61, RZ ;  /* 0x0000003d00037227 */ /* 0x000fc800078e00ff */
[----:B------:R-:W-:Y:S01]  /*3190*/  @!P3 IMAD.IADD R55, R55, 0x1, -R168 ;  /* 0x000000013737b824 */ /* 0x000fe200078e0aa8 */
[----:B------:R-:W-:Y:S01]  /*31a0*/  ISETP.GT.U32.AND P3, PT, R168, R58, PT ;  /* 0x0000003aa800720c */ /* 0x000fe20003f64070 */
[----:B------:R-:W-:Y:S02]  /*31b0*/  VIADD R60, R2, 0x1c7 ;  /* 0x000001c7023c7836 */ /* 0x000fe40000000000 */
[----:B------:R-:W-:Y:S02]  /*31c0*/  IMAD.MOV R3, RZ, RZ, -R3 ;  /* 0x000000ffff037224 */ /* 0x000fe400078e0a03 */
[----:B------:R-:W-:Y:S01]  /*31d0*/  @!P6 IMAD.MOV R54, RZ, RZ, -R54 ;  /* 0x000000ffff36e224 */ /* 0x000fe200078e0a36 */
[----:B------:R-:W-:Y:S01]  /*31e0*/  IABS R63, R60 ;  /* 0x0000003c003f7213 */ /* 0x000fe20000000000 */
[----:B------:R-:W-:Y:S01]  /*31f0*/  IMAD R59, R168, R3, R61 ;  /* 0x00000003a83b7224 */ /* 0x000fe200078e023d */
[----:B------:R-:W-:Y:S01]  /*3200*/  ISETP.GE.AND P6, PT, R64, RZ, PT ;  /* 0x000000ff4000720c */ /* 0x000fe20003fc6270 */
[----:B------:R-:W-:-:S02]  /*3210*/  VIADD R64, R2, 0x1c5 ;  /* 0x000001c502407836 */ /* 0x000fc40000000000 */
[----:B------:R-:W-:-:S04]  /*3220*/  IMAD.HI.U32 R3, R0, R63, RZ ;  /* 0x0000003f00037227 */ /* 0x000fc800078e00ff */
[--C-:B------:R-:W-:Y:S01]  /*3230*/  @!P5 IMAD.IADD R57, R57, 0x1, -R168.reuse ;  /* 0x000000013939d824 */ /* 0x100fe200078e0aa8 */
[----:B------:R-:W-:Y:S01]  /*3240*/  ISETP.GT.U32.AND P5, PT, R168, R59, PT ;  /* 0x0000003ba800720c */ /* 0x000fe20003fa4070 */
[--C-:B------:R-:W-:Y:S01]  /*3250*/  @!P2 IMAD.IADD R56, R56, 0x1, -R168.reuse ;  /* 0x000000013838a824 */ /* 0x100fe200078e0aa8 */
[----:B------:R-:W-:Y:S01]  /*3260*/  ISETP.GE.AND P2, PT, R22, RZ, PT ;  /* 0x000000ff1600720c */ /* 0x000fe20003f46270 */
[----:B------:R-:W-:Y:S01]  /*3270*/  @!P3 IMAD.IADD R58, R58, 0x1, -R168 ;  /* 0x000000013a3ab824 */ /* 0x000fe200078e0aa8 */
[----:B------:R-:W-:Y:S01]  /*3280*/  IABS R22, R64 ;  /* 0x0000004000167213 */ /* 0x000fe20000000000 */
[----:B------:R-:W-:Y:S01]  /*3290*/  IMAD.MOV R3, RZ, RZ, -R3 ;  /* 0x000000ffff037224 */ /* 0x000fe200078e0a03 */
[----:B------:R-:W-:Y:S01]  /*32a0*/  ISETP.GE.AND P3, PT, R60, RZ, PT ;  /* 0x000000ff3c00720c */ /* 0x000fe20003f66270 */
[----:B------:R-:W-:Y:S01]  /*32b0*/  @!P1 IMAD.MOV R55, RZ, RZ, -R55 ;  /* 0x000000ffff379224 */ /* 0x000fe200078e0a37 */
[C---:B------:R-:W-:Y:S01]  /*32c0*/  ISETP.GT.U32.AND P1, PT, R168.reuse, R58, PT ;  /* 0x0000003aa800720c */ /* 0x040fe20003f24070 */
[----:B------:R-:W-:-:S02]  /*32d0*/  IMAD R60, R168, R3, R63 ;  /* 0x00000003a83c7224 */ /* 0x000fc400078e023f */
[----:B------:R-:W-:Y:S02]  /*32e0*/  IMAD.MOV.U32 R63, RZ, RZ, R22 ;  /* 0x000000ffff3f7224 */ /* 0x000fe400078e0016 */
[----:B------:R-:W-:Y:S02]  /*32f0*/  VIADD R62, R2, 0x1c6 ;  /* 0x000001c6023e7836 */ /* 0x000fe40000000000 */
[----:B------:R-:W-:-:S03]  /*3300*/  IMAD.HI.U32 R22, R0, R63, RZ ;  /* 0x0000003f00167227 */ /* 0x000fc600078e00ff */
[----:B------:R-:W-:Y:S01]  /*3310*/  IABS R61, R62 ;  /* 0x0000003e003d7213 */ /* 0x000fe20000000000 */
[----:B------:R-:W-:Y:S02]  /*3320*/  @!P5 IMAD.IADD R59, R59, 0x1, -R168 ;  /* 0x000000013b3bd824 */ /* 0x000fe400078e0aa8 */
[----:B------:R-:W-:Y:S01]  /*3330*/  @!P4 IMAD.MOV R56, RZ, RZ, -R56 ;  /* 0x000000ffff38c224 */ /* 0x000fe200078e0a38 */
[C---:B------:R-:W-:Y:S01]  /*3340*/  ISETP.GT.U32.AND P4, PT, R168.reuse, R60, PT ;  /* 0x0000003ca800720c */ /* 0x040fe20003f84070 */
[----:B------:R-:W-:Y:S01]  /*3350*/  IMAD.MOV R22, RZ, RZ, -R22 ;  /* 0x000000ffff167224 */ /* 0x000fe200078e0a16 */
[----:B------:R-:W-:Y:S01]  /*3360*/  ISETP.GT.U32.AND P5, PT, R168, R59, PT ;  /* 0x0000003ba800720c */ /* 0x000fe20003fa4070 */
[----:B------:R-:W-:Y:S01]  /*3370*/  @!P0 IMAD.MOV R57, RZ, RZ, -R57 ;  /* 0x000000ffff398224 */ /* 0x000fe200078e0a39 */
[----:B------:R-:W-:Y:S01]  /*3380*/  ISETP.GE.AND P0, PT, R62, RZ, PT ;  /* 0x000000ff3e00720c */ /* 0x000fe20003f06270 */
[----:B------:R-:W-:-:S04]  /*3390*/  IMAD.HI.U32 R3, R0, R61, RZ ;  /* 0x0000003d00037227 */ /* 0x000fc800078e00ff */
[----:B------:R-:W-:Y:S01]  /*33a0*/  @!P1 IMAD.IADD R58, R58, 0x1, -R168 ;  /* 0x000000013a3a9824 */ /* 0x000fe200078e0aa8 */
[----:B------:R-:W-:Y:S01]  /*33b0*/  ISETP.GE.AND P1, PT, R64, RZ, PT ;  /* 0x000000ff4000720c */ /* 0x000fe20003f26270 */
[C---:B------:R-:W-:Y:S02]  /*33c0*/  IMAD R62, R168.reuse, R22, R63 ;  /* 0x00000016a83e7224 */ /* 0x040fe400078e023f */
[----:B------:R-:W-:Y:S02]  /*33d0*/  IMAD.MOV R3, RZ, RZ, -R3 ;  /* 0x000000ffff037224 */ /* 0x000fe400078e0a03 */
[----:B------:R-:W-:Y:S01]  /*33e0*/  @!P6 IMAD.MOV R58, RZ, RZ, -R58 ;  /* 0x000000ffff3ae224 */ /* 0x000fe200078e0a3a */
[C---:B------:R-:W-:Y:S01]  /*33f0*/  ISETP.GT.U32.AND P6, PT, R168.reuse, R62, PT ;  /* 0x0000003ea800720c */ /* 0x040fe20003fc4070 */
[----:B------:R-:W-:Y:S02]  /*3400*/  IMAD R61, R168, R3, R61 ;  /* 0x00000003a83d7224 */ /* 0x000fe400078e023d */
[----:B------:R-:W-:-:S02]  /*3410*/  @!P4 IMAD.IADD R60, R60, 0x1, -R168 ;  /* 0x000000013c3cc824 */ /* 0x000fc400078e0aa8 */
[----:B------:R-:W-:Y:S02]  /*3420*/  VIADD R64, R2, 0x1c4 ;  /* 0x000001c402407836 */ /* 0x000fe40000000000 */
[--C-:B------:R-:W-:Y:S01]  /*3430*/  @!P5 IMAD.IADD R59, R59, 0x1, -R168.reuse ;  /* 0x000000013b3bd824 */ /* 0x100fe200078e0aa8 */
[----:B------:R-:W-:Y:S01]  /*3440*/  ISETP.GT.U32.AND P5, PT, R168, R61, PT ;  /* 0x0000003da800720c */ /* 0x000fe20003fa4070 */
[----:B------:R-:W-:Y:S01]  /*3450*/  VIADD R22, R2, 0x1c3 ;  /* 0x000001c302167836 */ /* 0x000fe20000000000 */
[----:B------:R-:W-:Y:S01]  /*3460*/  ISETP.GT.U32.AND P4, PT, R168, R60, PT ;  /* 0x0000003ca800720c */ /* 0x000fe20003f84070 */
[----:B------:R-:W-:Y:S01]  /*3470*/  VIADD R66, R2, 0x1c2 ;  /* 0x000001c202427836 */ /* 0x000fe20000000000 */
[----:B------:R-:W-:Y:S01]  /*3480*/  IABS R63, R64 ;  /* 0x00000040003f7213 */ /* 0x000fe20000000000 */
[----:B------:R-:W-:Y:S01]  /*3490*/  @!P6 IMAD.IADD R62, R62, 0x1, -R168 ;  /* 0x000000013e3ee824 */ /* 0x000fe200078e0aa8 */
[----:B------:R-:W-:Y:S01]  /*34a0*/  IABS R65, R22 ;  /* 0x0000001600417213 */ /* 0x000fe20000000000 */
[----:B------:R-:W-:Y:S01]  /*34b0*/  @!P2 IMAD.MOV R59, RZ, RZ, -R59 ;  /* 0x000000ffff3ba224 */ /* 0x000fe200078e0a3b */
[----:B------:R-:W-:Y:S01]  /*34c0*/  IABS R67, R66 ;  /* 0x0000004200437213 */ /* 0x000fe20000000000 */
[----:B------:R-:W-:Y:S01]  /*34d0*/  IMAD.HI.U32 R3, R0, R63, RZ ;  /* 0x0000003f00037227 */ /* 0x000fe200078e00ff */
[----:B------:R-:W-:-:S02]  /*34e0*/  ISETP.GT.U32.AND P6, PT, R168, R62, PT ;  /* 0x0000003ea800720c */ /* 0x000fc40003fc4070 */
[----:B------:R-:W-:Y:S01]  /*34f0*/  ISETP.GE.AND P2, PT, R64, RZ, PT ;  /* 0x000000ff4000720c */ /* 0x000fe20003f46270 */
[--C-:B------:R-:W-:Y:S02]  /*3500*/  @!P5 IMAD.IADD R61, R61, 0x1, -R168.reuse ;  /* 0x000000013d3dd824 */ /* 0x100fe400078e0aa8 */
[----:B------:R-:W-:Y:S02]  /*3510*/  IMAD.MOV R64, RZ, RZ, -R3 ;  /* 0x000000ffff407224 */ /* 0x000fe400078e0a03 */
[----:B------:R-:W-:Y:S01]  /*3520*/  @!P4 IMAD.IADD R60, R60, 0x1, -R168 ;  /* 0x000000013c3cc824 */ /* 0x000fe200078e0aa8 */
[----:B------:R-:W-:Y:S01]  /*3530*/  ISETP.GE.AND P4, PT, R22, RZ, PT ;  /* 0x000000ff1600720c */ /* 0x000fe20003f86270 */
[----:B------:R-:W-:Y:S01]  /*3540*/  IMAD.HI.U32 R3, R0, R65, RZ ;  /* 0x0000004100037227 */ /* 0x000fe200078e00ff */
[----:B------:R-:W-:-:S03]  /*3550*/  ISETP.GT.U32.AND P5, PT, R168, R61, PT ;  /* 0x0000003da800720c */ /* 0x000fc60003fa4070 */
[----:B------:R-:W-:-:S04]  /*3560*/  IMAD.HI.U32 R22, R0, R67, RZ ;  /* 0x0000004300167227 */ /* 0x000fc800078e00ff */
[----:B------:R-:W-:Y:S02]  /*3570*/  IMAD.MOV R3, RZ, RZ, -R3 ;  /* 0x000000ffff037224 */ /* 0x000fe400078e0a03 */
[----:B------:R-:W-:Y:S02]  /*3580*/  IMAD.MOV R22, RZ, RZ, -R22 ;  /* 0x000000ffff167224 */ /* 0x000fe400078e0a16 */
[C---:B------:R-:W-:Y:S02]  /*3590*/  IMAD R63, R168.reuse, R64, R63 ;  /* 0x00000040a83f7224 */ /* 0x040fe400078e023f */
[C---:B------:R-:W-:Y:S02]  /*35a0*/  IMAD R64, R168.reuse, R3, R65 ;  /* 0x00000003a8407224 */ /* 0x040fe400078e0241 */
[----:B------:R-:W-:Y:S02]  /*35b0*/  IMAD R65, R168, R22, R67 ;  /* 0x00000016a8417224 */ /* 0x000fe400078e0243 */
[----:B------:R-:W-:-:S02]  /*35c0*/  @!P6 IMAD.IADD R62, R62, 0x1, -R168 ;  /* 0x000000013e3ee824 */ /* 0x000fc400078e0aa8 */
[----:B------:R-:W-:Y:S01]  /*35d0*/  @!P5 IMAD.IADD R61, R61, 0x1, -R168 ;  /* 0x000000013d3dd824 */ /* 0x000fe200078e0aa8 */
[C---:B------:R-:W-:Y:S01]  /*35e0*/  ISETP.GT.U32.AND P5, PT, R168.reuse, R63, PT ;  /* 0x0000003fa800720c */ /* 0x040fe20003fa4070 */
[----:B------:R-:W-:Y:S01]  /*35f0*/  @!P1 IMAD.MOV R62, RZ, RZ, -R62 ;  /* 0x000000ffff3e9224 */ /* 0x000fe200078e0a3e */
[----:B------:R-:W-:Y:S01]  /*3600*/  ISETP.GT.U32.AND P1, PT, R168, R65, PT ;  /* 0x00000041a800720c */ /* 0x000fe20003f24070 */
[C---:B------:R-:W-:Y:S02]  /*3610*/  VIADD R3, R2.reuse, 0x1c1 ;  /* 0x000001c102037836 */ /* 0x040fe40000000000 */
[C---:B------:R-:W-:Y:S02]  /*3620*/  VIADD R68, R2.reuse, 0x1c0 ;  /* 0x000001c002447836 */ /* 0x040fe40000000000 */
[----:B------:R-:W-:Y:S01]  /*3630*/  VIADD R72, R2, 0x1be ;  /* 0x000001be02487836 */ /* 0x000fe20000000000 */
[----:B------:R-:W-:Y:S01]  /*3640*/  IABS R67, R3 ;  /* 0x0000000300437213 */ /* 0x000fe20000000000 */
[----:B------:R-:W-:Y:S01]  /*3650*/  @!P3 IMAD.MOV R60, RZ, RZ, -R60 ;  /* 0x000000ffff3cb224 */ /* 0x000fe200078e0a3c */
[----:B------:R-:W-:Y:S01]  /*3660*/  IABS R69, R68 ;  /* 0x0000004400457213 */ /* 0x000fe20000000000 */
[----:B------:R-:W-:Y:S01]  /*3670*/  @!P0 IMAD.MOV R61, RZ, RZ, -R61 ;  /* 0x000000ffff3d8224 */ /* 0x000fe200078e0a3d */
[----:B------:R-:W-:Y:S01]  /*3680*/  ISETP.GE.AND P6, PT, R3, RZ, PT ;  /* 0x000000ff0300720c */ /* 0x000fe20003fc6270 */
[----:B------:R-:W-:Y:S01]  /*3690*/  IMAD.HI.U32 R3, R0, R67, RZ ;  /* 0x0000004300037227 */ /* 0x000fe200078e00ff */
[----:B------:R-:W-:-:S02]  /*36a0*/  ISETP.GE.AND P3, PT, R66, RZ, PT ;  /* 0x000000ff4200720c */ /* 0x000fc40003f66270 */
[----:B------:R-:W-:Y:S01]  /*36b0*/  ISETP.GT.U32.AND P0, PT, R168, R64, PT ;  /* 0x00000040a800720c */ /* 0x000fe20003f04070 */
[----:B------:R-:W-:Y:S01]  /*36c0*/  @!P1 IMAD.IADD R65, R65, 0x1, -R168 ;  /* 0x0000000141419824 */ /* 0x000fe200078e0aa8 */
[----:B------:R-:W-:Y:S01]  /*36d0*/  IABS R73, R72 ;  /* 0x0000004800497213 */ /* 0x000fe20000000000 */
[----:B------:R-:W-:-:S03]  /*36e0*/  IMAD.HI.U32 R22, R0, R69, RZ ;  /* 0x0000004500167227 */ /* 0x000fc600078e00ff */
[C---:B------:R-:W-:Y:S01]  /*36f0*/  ISETP.GT.U32.AND P1, PT, R168.reuse, R65, PT ;  /* 0x00000041a800720c */ /* 0x040fe20003f24070 */
[----:B------:R-:W-:Y:S02]  /*3700*/  @!P5 IMAD.IADD R63, R63, 0x1, -R168 ;  /* 0x000000013f3fd824 */ /* 0x000fe400078e0aa8 */
[----:B------:R-:W-:Y:S02]  /*3710*/  IMAD.MOV R66, RZ, RZ, -R3 ;  /* 0x000000ffff427224 */ /* 0x000fe400078e0a03 */
[----:B------:R-:W-:Y:S01]  /*3720*/  IMAD.MOV R22, RZ, RZ, -R22 ;  /* 0x000000ffff167224 */ /* 0x000fe200078e0a16 */
[C---:B------:R-:W-:Y:S01]  /*3730*/  ISETP.GT.U32.AND P5, PT, R168.reuse, R63, PT ;  /* 0x0000003fa800720c */ /* 0x040fe20003fa4070 */
[----:B------:R-:W-:Y:S02]  /*3740*/  IMAD R66, R168, R66, R67 ;  /* 0x00000042a8427224 */ /* 0x000fe400078e0243 */
[----:B------:R-:W-:Y:S02]  /*3750*/  VIADD R70, R2, 0x1bf ;  /* 0x000001bf02467836 */ /* 0x000fe40000000000 */
[----:B------:R-:W-:-:S02]  /*3760*/  IMAD R67, R168, R22, R69 ;  /* 0x00000016a8437224 */ /* 0x000fc400078e0245 */
[----:B------:R-:W-:Y:S01]  /*3770*/  IMAD.HI.U32 R22, R0, R73, RZ ;  /* 0x0000004900167227 */ /* 0x000fe200078e00ff */
[----:B------:R-:W-:-:S03]  /*3780*/  IABS R71, R70 ;  /* 0x0000004600477213 */ /* 0x000fc60000000000 */
[----:B------:R-:W-:Y:S02]  /*3790*/  IMAD.MOV R22, RZ, RZ, -R22 ;  /* 0x000000ffff167224 */ /* 0x000fe400078e0a16 */
[--C-:B------:R-:W-:Y:S02]  /*37a0*/  @!P0 IMAD.IADD R64, R64, 0x1, -R168.reuse ;  /* 0x0000000140408824 */ /* 0x100fe400078e0aa8 */
[C---:B------:R-:W-:Y:S02]  /*37b0*/  IMAD R69, R168.reuse, R22, R73 ;  /* 0x00000016a8457224 */ /* 0x040fe400078e0249 */
[----:B------:R-:W-:Y:S01]  /*37c0*/  @!P1 IMAD.IADD R65, R65, 0x1, -R168 ;  /* 0x0000000141419824 */ /* 0x000fe200078e0aa8 */
[----:B------:R-:W-:Y:S01]  /*37d0*/  ISETP.GT.U32.AND P0, PT, R168, R64, PT ;  /* 0x00000040a800720c */ /* 0x000fe20003f04070 */
[----:B------:R-:W-:-:S04]  /*37e0*/  IMAD.HI.U32 R3, R0, R71, RZ ;  /* 0x0000004700037227 */ /* 0x000fc800078e00ff */
[----:B------:R-:W-:Y:S01]  /*37f0*/  @!P5 IMAD.IADD R63, R63, 0x1, -R168 ;  /* 0x000000013f3fd824 */ /* 0x000fe200078e0aa8 */
[----:B------:R-:W-:Y:S01]  /*3800*/  ISETP.GE.AND P5, PT, R68, RZ, PT ;  /* 0x000000ff4400720c */ /* 0x000fe20003fa6270 */
[----:B------:R-:W-:Y:S01]  /*3810*/  @!P3 IMAD.MOV R65, RZ, RZ, -R65 ;  /* 0x000000ffff41b224 */ /* 0x000fe200078e0a41 */
[----:B------:R-:W-:Y:S01]  /*3820*/  ISETP.GT.U32.AND P3, PT, R168, R69, PT ;  /* 0x00000045a800720c */ /* 0x000fe20003f64070 */
[----:B------:R-:W-:Y:S02]  /*3830*/  IMAD.MOV R3, RZ, RZ, -R3 ;  /* 0x000000ffff037224 */ /* 0x000fe400078e0a03 */
[----:B------:R-:W-:Y:S02]  /*3840*/  VIADD R74, R2, 0x1bd ;  /* 0x000001bd024a7836 */ /* 0x000fe40000000000 */
[----:B------:R-:W-:Y:S01]  /*3850*/  @!P2 IMAD.MOV R63, RZ, RZ, -R63 ;  /* 0x000000ffff3fa224 */ /* 0x000fe200078e0a3f */
[C---:B------:R-:W-:Y:S01]  /*3860*/  ISETP.GT.U32.AND P2, PT, R168.reuse, R67, PT ;  /* 0x00000043a800720c */ /* 0x040fe20003f44070 */
[----:B------:R-:W-:Y:S01]  /*3870*/  IMAD R68, R168, R3, R71 ;  /* 0x00000003a8447224 */ /* 0x000fe200078e0247 */
[----:B------:R-:W-:Y:S01]  /*3880*/  IABS R71, R74 ;  /* 0x0000004a00477213 */ /* 0x000fe20000000000 */
[----:B------:R-:W-:-:S02]  /*3890*/  VIADD R76, R2, 0x1bc ;  /* 0x000001bc024c7836 */ /* 0x000fc40000000000 */
[--C-:B------:R-:W-:Y:S01]  /*38a0*/  @!P0 IMAD.IADD R64, R64, 0x1, -R168.reuse ;  /* 0x0000000140408824 */ /* 0x100fe200078e0aa8 */
[----:B------:R-:W-:Y:S01]  /*38b0*/  ISETP.GT.U32.AND P1, PT, R168, R68, PT ;  /* 0x00000044a800720c */ /* 0x000fe20003f24070 */
[----:B------:R-:W-:Y:S01]  /*38c0*/  IMAD.HI.U32 R3, R0, R71, RZ ;  /* 0x0000004700037227 */ /* 0x000fe200078e00ff */
[----:B------:R-:W-:Y:S02]  /*38d0*/  IABS R73, R76 ;  /* 0x0000004c00497213 */ /* 0x000fe40000000000 */
[----:B------:R-:W-:Y:S01]  /*38e0*/  ISETP.GT.U32.AND P0, PT, R168, R66, PT ;  /* 0x00000042a800720c */ /* 0x000fe20003f04070 */
[----:B------:R-:W-:Y:S02]  /*38f0*/  @!P3 IMAD.IADD R69, R69, 0x1, -R168 ;  /* 0x000000014545b824 */ /* 0x000fe400078e0aa8 */
[----:B------:R-:W-:Y:S02]  /*3900*/  IMAD.MOV R3, RZ, RZ, -R3 ;  /* 0x000000ffff037224 */ /* 0x000fe400078e0a03 */
[----:B------:R-:W-:Y:S01]  /*3910*/  @!P4 IMAD.MOV R64, RZ, RZ, -R64 ;  /* 0x000000ffff40c224 */ /* 0x000fe200078e0a40 */
[----:B------:R-:W-:Y:S01]  /*3920*/  ISETP.GE.AND P4, PT, R70, RZ, PT ;  /* 0x000000ff4600720c */ /* 0x000fe20003f86270 */
[----:B------:R-:W-:Y:S01]  /*3930*/  @!P2 IMAD.IADD R67, R67, 0x1, -R168 ;  /* 0x000000014343a824 */ /* 0x000fe200078e0aa8 */
[C---:B------:R-:W-:Y:S01]  /*3940*/  ISETP.GT.U32.AND P3, PT, R168.reuse, R69, PT ;  /* 0x00000045a800720c */ /* 0x040fe20003f64070 */
[----:B------:R-:W-:-:S02]  /*3950*/  IMAD R70, R168, R3, R71 ;  /* 0x00000003a8467224 */ /* 0x000fc400078e0247 */
[----:B------:R-:W-:Y:S01]  /*3960*/  IMAD.HI.U32 R3, R0, R73, RZ ;  /* 0x0000004900037227 */ /* 0x000fe200078e00ff */
[----:B------:R-:W-:-:S03]  /*3970*/  ISETP.GT.U32.AND P2, PT, R168, R67, PT ;  /* 0x00000043a800720c */ /* 0x000fc60003f44070 */
[----:B------:R-:W-:Y:S02]  /*3980*/  IMAD.MOV R3, RZ, RZ, -R3 ;  /* 0x000000ffff037224 */ /* 0x000fe400078e0a03 */
[--C-:B------:R-:W-:Y:S02]  /*3990*/  @!P1 IMAD.IADD R68, R68, 0x1, -R168.reuse ;  /* 0x0000000144449824 */ /* 0x100fe400078e0aa8 */
[----:B------:R-:W-:Y:S02]  /*39a0*/  IMAD R71, R168, R3, R73 ;  /* 0x00000003a8477224 */ /* 0x000fe400078e0249 */
[--C-:B------:R-:W-:Y:S01]  /*39b0*/  @!P0 IMAD.IADD R66, R66, 0x1, -R168.reuse ;  /* 0x0000000142428824 */ /* 0x100fe200078e0aa8 */
[C---:B------:R-:W-:Y:S01]  /*39c0*/  ISETP.GT.U32.AND P1, PT, R168.reuse, R68, PT ;  /* 0x00000044a800720c */ /* 0x040fe20003f24070 */
[--C-:B------:R-:W-:Y:S01]  /*39d0*/  @!P3 IMAD.IADD R69, R69, 0x1, -R168.reuse ;  /* 0x000000014545b824 */ /* 0x100fe200078e0aa8 */
[----:B------:R-:W-:Y:S01]  /*39e0*/  ISETP.GT.U32.AND P3, PT, R168, R71, PT ;  /* 0x00000047a800720c */ /* 0x000fe20003f64070 */
[----:B------:R-:W-:Y:S01]  /*39f0*/  VIADD R77, R2, 0x1bb ;  /* 0x000001bb024d7836 */ /* 0x000fe20000000000 */
[C---:B------:R-:W-:Y:S01]  /*3a00*/  ISETP.GT.U32.AND P0, PT, R168.reuse, R66, PT ;  /* 0x00000042a800720c */ /* 0x040fe20003f04070 */
[----:B------:R-:W-:Y:S01]  /*3a10*/  @!P2 IMAD.IADD R67, R67, 0x1, -R168 ;  /* 0x000000014343a824 */ /* 0x000fe200078e0aa8 */
[----:B------:R-:W-:Y:S01]  /*3a20*/  ISETP.GT.U32.AND P2, PT, R168, R70, PT ;  /* 0x00000046a800720c */ /* 0x000fe20003f44070 */
[----:B------:R-:W-:Y:S01]  /*3a30*/  VIADD R3, R2, 0x1ba ;  /* 0x000001ba02037836 */ /* 0x000fe20000000000 */
[----:B------:R-:W-:Y:S01]  /*3a40*/  IABS R75, R77 ;  /* 0x0000004d004b7213 */ /* 0x000fe20000000000 */
[----:B------:R-:W-:Y:S01]  /*3a50*/  @!P5 IMAD.MOV R67, RZ, RZ, -R67 ;  /* 0x000000ffff43d224 */ /* 0x000fe200078e0a43 */
[----:B------:R-:W-:Y:S01]  /*3a60*/  ISETP.GE.AND P5, PT, R76, RZ, PT ;  /* 0x000000ff4c00720c */ /* 0x000fe20003fa6270 */
[----:B------:R-:W-:Y:S01]  /*3a70*/  VIADD R76, R2, 0x1b8 ;  /* 0x000001b8024c7836 */ /* 0x000fe20000000000 */
[----:B------:R-:W-:Y:S01]  /*3a80*/  IABS R73, R3 ;  /* 0x0000000300497213 */ /* 0x000fe20000000000 */
[----:B------:R-:W-:-:S04]  /*3a90*/  IMAD.HI.U32 R22, R0, R75, RZ ;  /* 0x0000004b00167227 */ /* 0x000fc800078e00ff */
[--C-:B------:R-:W-:Y:S01]  /*3aa0*/  @!P1 IMAD.IADD R68, R68, 0x1, -R168.reuse ;  /* 0x0000000144449824 */ /* 0x100fe200078e0aa8 */
[----:B------:R-:W-:Y:S01]  /*3ab0*/  ISETP.GE.AND P1, PT, R77, RZ, PT ;  /* 0x000000ff4d00720c */ /* 0x000fe20003f26270 */
[--C-:B------:R-:W-:Y:S01]  /*3ac0*/  @!P3 IMAD.IADD R71, R71, 0x1, -R168.reuse ;  /* 0x000000014747b824 */ /* 0x100fe200078e0aa8 */
[----:B------:R-:W-:Y:S01]  /*3ad0*/  IABS R77, R76 ;  /* 0x0000004c004d7213 */ /* 0x000fe20000000000 */
[----:B------:R-:W-:Y:S01]  /*3ae0*/  @!P0 IMAD.IADD R66, R66, 0x1, -R168 ;  /* 0x0000000142428824 */ /* 0x000fe200078e0aa8 */
[----:B------:R-:W-:Y:S01]  /*3af0*/  ISETP.GE.AND P0, PT, R72, RZ, PT ;  /* 0x000000ff4800720c */ /* 0x000fe20003f06270 */
[----:B------:R-:W-:Y:S01]  /*3b00*/  IMAD.MOV R22, RZ, RZ, -R22 ;  /* 0x000000ffff167224 */ /* 0x000fe200078e0a16 */
[----:B------:R-:W-:Y:S01]  /*3b10*/  ISETP.GT.U32.AND P3, PT, R168, R71, PT ;  /* 0x00000047a800720c */ /* 0x000fe20003f64070 */
[----:B------:R-:W-:Y:S02]  /*3b20*/  @!P2 IMAD.IADD R70, R70, 0x1, -R168 ;  /* 0x000000014646a824 */ /* 0x000fe400078e0aa8 */
[----:B------:R-:W-:Y:S01]  /*3b30*/  @!P4 IMAD.MOV R68, RZ, RZ, -R68 ;  /* 0x000000ffff44c224 */ /* 0x000fe200078e0a44 */
[----:B------:R-:W-:Y:S01]  /*3b40*/  ISETP.GE.AND P4, PT, R3, RZ, PT ;  /* 0x000000ff0300720c */ /* 0x000fe20003f86270 */
[----:B------:R-:W-:Y:S01]  /*3b50*/  IMAD.HI.U32 R3, R0, R73, RZ ;  /* 0x0000004900037227 */ /* 0x000fe200078e00ff */
[----:B------:R-:W-:-:S03]  /*3b60*/  ISETP.GT.U32.AND P2, PT, R168, R70, PT ;  /* 0x00000046a800720c */ /* 0x000fc60003f44070 */
[----:B------:R-:W-:Y:S02]  /*3b70*/  IMAD R72, R168, R22, R75 ;  /* 0x00000016a8487224 */ /* 0x000fe400078e024b */
[----:B------:R-:W-:Y:S02]  /*3b80*/  VIADD R22, R2, 0x1b9 ;  /* 0x000001b902167836 */ /* 0x000fe40000000000 */
[----:B------:R-:W-:Y:S02]  /*3b90*/  IMAD.MOV R3, RZ, RZ, -R3 ;  /* 0x000000ffff037224 */ /* 0x000fe400078e0a03 */
[----:B------:R-:W-:Y:S01]  /*3ba0*/  @!P6 IMAD.MOV R66, RZ, RZ, -R66 ;  /* 0x000000ffff42e224 */ /* 0x000fe200078e0a42 */
[----:B------:R-:W-:Y:S01]  /*3bb0*/  IABS R75, R22 ;  /* 0x00000016004b7213 */ /* 0x000fe20000000000 */
[----:B------:R-:W-:Y:S01]  /*3bc0*/  IMAD R73, R168, R3, R73 ;  /* 0x00000003a8497224 */ /* 0x000fe200078e0249 */
[----:B------:R-:W-:Y:S01]  /*3bd0*/  ISETP.GE.AND P6, PT, R74, RZ, PT ;  /* 0x000000ff4a00720c */ /* 0x000fe20003fc6270 */
[----:B------:R-:W-:Y:S01]  /*3be0*/  @!P0 IMAD.MOV R69, RZ, RZ, -R69 ;  /* 0x000000ffff458224 */ /* 0x000fe200078e0a45 */
[----:B------:R-:W-:Y:S01]  /*3bf0*/  ISETP.GE.AND P0, PT, R22, RZ, PT ;  /* 0x000000ff1600720c */ /* 0x000fe20003f06270 */
[----:B------:R-:W-:-:S04]  /*3c00*/  IMAD.HI.U32 R22, R0, R75, RZ ;  /* 0x0000004b00167227 */ /* 0x000fc800078e00ff */
[--C-:B------:R-:W-:Y:S01]  /*3c10*/  @!P3 IMAD.IADD R71, R71, 0x1, -R168.reuse ;  /* 0x000000014747b824 */ /* 0x100fe200078e0aa8 */
[----:B------:R-:W-:Y:S01]  /*3c20*/  ISETP.GT.U32.AND P3, PT, R168, R73, PT ;  /* 0x00000049a800720c */ /* 0x000fe20003f64070 */
[----:B------:R-:W-:Y:S01]  /*3c30*/  @!P2 IMAD.IADD R70, R70, 0x1, -R168 ;  /* 0x000000014646a824 */ /* 0x000fe200078e0aa8 */
[C---:B------:R-:W-:Y:S01]  /*3c40*/  ISETP.GT.U32.AND P2, PT, R168.reuse, R72, PT ;  /* 0x00000048a800720c */ /* 0x040fe20003f44070 */
[----:B------:R-:W-:Y:S02]  /*3c50*/  IMAD.MOV R22, RZ, RZ, -R22 ;  /* 0x000000ffff167224 */ /* 0x000fe400078e0a16 */
[----:B------:R-:W-:Y:S02]  /*3c60*/  @!P6 IMAD.MOV R70, RZ, RZ, -R70 ;  /* 0x000000ffff46e224 */ /* 0x000fe400078e0a46 */
[----:B------:R-:W-:Y:S02]  /*3c70*/  IMAD R74, R168, R22, R75 ;  /* 0x00000016a84a7224 */ /* 0x000fe400078e024b */
[----:B------:R-:W-:-:S03]  /*3c80*/  IMAD.HI.U32 R3, R0, R77, RZ ;  /* 0x0000004d00037227 */ /* 0x000fc600078e00ff */
[----:B------:R-:W-:Y:S01]  /*3c90*/  ISETP.GT.U32.AND P6, PT, R168, R74, PT ;  /* 0x0000004aa800720c */ /* 0x000fe20003fc4070 */
[--C-:B------:R-:W-:Y:S02]  /*3ca0*/  @!P3 IMAD.IADD R73, R73, 0x1, -R168.reuse ;  /* 0x000000014949b824 */ /* 0x100fe400078e0aa8 */
[----:B------:R-:W-:Y:S02]  /*3cb0*/  @!P2 IMAD.IADD R72, R72, 0x1, -R168 ;  /* 0x000000014848a824 */ /* 0x000fe400078e0aa8 */
[----:B------:R-:W-:Y:S01]  /*3cc0*/  VIADD R78, R2, 0x1b7 ;  /* 0x000001b7024e7836 */ /* 0x000fe20000000000 */
[C---:B------:R-:W-:Y:S01]  /*3cd0*/  ISETP.GT.U32.AND P3, PT, R168.reuse, R73, PT ;  /* 0x00000049a800720c */ /* 0x040fe20003f64070 */
[----:B------:R-:W-:Y:S01]  /*3ce0*/  IMAD.MOV R3, RZ, RZ, -R3 ;  /* 0x000000ffff037224 */ /* 0x000fe200078e0a03 */
[----:B------:R-:W-:Y:S01]  /*3cf0*/  ISETP.GT.U32.AND P2, PT, R168, R72, PT ;  /* 0x00000048a800720c */ /* 0x000fe20003f44070 */
[----:B------:R-:W-:Y:S01]  /*3d00*/  VIADD R82, R2, 0x1b6 ;  /* 0x000001b602527836 */ /* 0x000fe20000000000 */
[----:B------:R-:W-:Y:S01]  /*3d10*/  IABS R79, R78 ;  /* 0x0000004e004f7213 */ /* 0x000fe20000000000 */
[----:B------:R-:W-:-:S02]  /*3d20*/  IMAD R75, R168, R3, R77 ;  /* 0x00000003a84b7224 */ /* 0x000fc400078e024d */
[----:B------:R-:W-:Y:S01]  /*3d30*/  @!P6 IMAD.IADD R74, R74, 0x1, -R168 ;  /* 0x000000014a4ae824 */ /* 0x000fe200078e0aa8 */
[----:B------:R-:W-:Y:S01]  /*3d40*/  IABS R77, R82 ;  /* 0x00000052004d7213 */ /* 0x000fe20000000000 */
[----:B------:R-:W-:-:S03]  /*3d50*/  IMAD.HI.U32 R22, R0, R79, RZ ;  /* 0x0000004f00167227 */ /* 0x000fc600078e00ff */
[C---:B------:R-:W-:Y:S01]  /*3d60*/  ISETP.GT.U32.AND P6, PT, R168.reuse, R74, PT ;  /* 0x0000004aa800720c */ /* 0x040fe20003fc4070 */
[----:B------:R-:W-:Y:S01]  /*3d70*/  @!P3 IMAD.IADD R73, R73, 0x1, -R168 ;  /* 0x000000014949b824 */ /* 0x000fe200078e0aa8 */
[----:B------:R-:W-:Y:S01]  /*3d80*/  ISETP.GT.U32.AND P3, PT, R168, R75, PT ;  /* 0x0000004ba800720c */ /* 0x000fe20003f64070 */
[----:B------:R-:W-:-:S04]  /*3d90*/  IMAD.HI.U32 R3, R0, R77, RZ ;  /* 0x0000004d00037227 */ /* 0x000fc800078e00ff */
[----:B------:R-:W-:Y:S02]  /*3da0*/  IMAD.MOV R22, RZ, RZ, -R22 ;  /* 0x000000ffff167224 */ /* 0x000fe400078e0a16 */
[----:B------:R-:W-:Y:S01]  /*3db0*/  @!P2 IMAD.IADD R72, R72, 0x1, -R168 ;  /* 0x000000014848a824 */ /* 0x000fe200078e0aa8 */
[----:B------:R-:W-:Y:S01]  /*3dc0*/  ISETP.GE.AND P2, PT, R78, RZ, PT ;  /* 0x000000ff4e00720c */ /* 0x000fe20003f46270 */
[----:B------:R-:W-:Y:S02]  /*3dd0*/  VIADD R84, R2, 0x1b5 ;  /* 0x000001b502547836 */ /* 0x000fe40000000000 */
[----:B------:R-:W-:Y:S01]  /*3de0*/  @!P5 IMAD.MOV R71, RZ, RZ, -R71 ;  /* 0x000000ffff47d224 */ /* 0x000fe200078e0a47 */
[----:B------:R-:W-:Y:S01]  /*3df0*/  ISETP.GE.AND P5, PT, R76, RZ, PT ;  /* 0x000000ff4c00720c */ /* 0x000fe20003fa6270 */
[----:B------:R-:W-:Y:S01]  /*3e00*/  VIADD R86, R2, 0x1b4 ;  /* 0x000001b402567836 */ /* 0x000fe20000000000 */
[----:B------:R-:W-:Y:S01]  /*3e10*/  IABS R81, R84 ;  /* 0x0000005400517213 */ /* 0x000fe20000000000 */
[----:B------:R-:W-:-:S02]  /*3e20*/  IMAD.MOV R78, RZ, RZ, -R3 ;  /* 0x000000ffff4e7224 */ /* 0x000fc400078e0a03 */
[----:B------:R-:W-:Y:S01]  /*3e30*/  IMAD R76, R168, R22, R79 ;  /* 0x00000016a84c7224 */ /* 0x000fe200078e024f */
[----:B------:R-:W-:Y:S01]  /*3e40*/  IABS R83, R86 ;  /* 0x0000005600537213 */ /* 0x000fe20000000000 */
[----:B------:R-:W-:Y:S02]  /*3e50*/  VIADD R88, R2, 0x1b3 ;  /* 0x000001b302587836 */ /* 0x000fe40000000000 */
[----:B------:R-:W-:Y:S02]  /*3e60*/  IMAD R77, R168, R78, R77 ;  /* 0x0000004ea84d7224 */ /* 0x000fe400078e024d */
[----:B------:R-:W-:Y:S01]  /*3e70*/  @!P6 IMAD.IADD R74, R74, 0x1, -R168 ;  /* 0x000000014a4ae824 */ /* 0x000fe200078e0aa8 */
[----:B------:R-:W-:Y:S01]  /*3e80*/  ISETP.GT.U32.AND P6, PT, R168, R76, PT ;  /* 0x0000004ca800720c */ /* 0x000fe20003fc4070 */
[----:B------:R-:W-:Y:S01]  /*3e90*/  IMAD.HI.U32 R3, R0, R81, RZ ;  /* 0x0000005100037227 */ /* 0x000fe200078e00ff */
[----:B------:R-:W-:-:S03]  /*3ea0*/  IABS R85, R88 ;  /* 0x0000005800557213 */ /* 0x000fc60000000000 */
[----:B------:R-:W-:Y:S01]  /*3eb0*/  @!P3 IMAD.IADD R75, R75, 0x1, -R168 ;  /* 0x000000014b4bb824 */ /* 0x000fe200078e0aa8 */
[----:B------:R-:W-:Y:S01]  /*3ec0*/  ISETP.GT.U32.AND P3, PT, R168, R77, PT ;  /* 0x0000004da800720c */ /* 0x000fe20003f64070 */
[----:B------:R-:W-:-:S04]  /*3ed0*/  IMAD.HI.U32 R22, R0, R83, RZ ;  /* 0x0000005300167227 */ /* 0x000fc800078e00ff */
[----:B------:R-:W-:Y:S02]  /*3ee0*/  IMAD.MOV R78, RZ, RZ, -R3 ;  /* 0x000000ffff4e7224 */ /* 0x000fe400078e0a03 */
[----:B------:R-:W-:-:S04]  /*3ef0*/  IMAD.HI.U32 R79, R0, R85, RZ ;  /* 0x00000055004f7227 */ /* 0x000fc800078e00ff */
[----:B------:R-:W-:Y:S02]  /*3f00*/  IMAD.MOV R22, RZ, RZ, -R22 ;  /* 0x000000ffff167224 */ /* 0x000fe400078e0a16 */
[C---:B------:R-:W-:Y:S02]  /*3f10*/  IMAD R78, R168.reuse, R78, R81 ;  /* 0x0000004ea84e7224 */ /* 0x040fe400078e0251 */
[----:B------:R-:W-:Y:S02]  /*3f20*/  IMAD.MOV R80, RZ, RZ, -R79 ;  /* 0x000000ffff507224 */ /* 0x000fe400078e0a4f */
[----:B------:R-:W-:Y:S02]  /*3f30*/  IMAD R79, R168, R22, R83 ;  /* 0x00000016a84f7224 */ /* 0x000fe400078e0253 */
[----:B------:R-:W-:Y:S01]  /*3f40*/  @!P6 IMAD.IADD R76, R76, 0x1, -R168 ;  /* 0x000000014c4ce824 */ /* 0x000fe200078e0aa8 */
[----:B------:R-:W-:Y:S01]  /*3f50*/  ISETP.GT.U32.AND P6, PT, R168, R78, PT ;  /* 0x0000004ea800720c */ /* 0x000fe20003fc4070 */
[----:B------:R-:W-:-:S02]  /*3f60*/  VIADD R89, R2, 0x1b2 ;  /* 0x000001b202597836 */ /* 0x000fc40000000000 */
[----:B------:R-:W-:Y:S01]  /*3f70*/  @!P3 IMAD.IADD R77, R77, 0x1, -R168 ;  /* 0x000000014d4db824 */ /* 0x000fe200078e0aa8 */
[C---:B------:R-:W-:Y:S01]  /*3f80*/  ISETP.GT.U32.AND P3, PT, R168.reuse, R75, PT ;  /* 0x0000004ba800720c */ /* 0x040fe20003f64070 */
[----:B------:R-:W-:Y:S01]  /*3f90*/  @!P0 IMAD.MOV R74, RZ, RZ, -R74 ;  /* 0x000000ffff4a8224 */ /* 0x000fe200078e0a4a */
[----:B------:R-:W-:Y:S01]  /*3fa0*/  ISETP.GT.U32.AND P0, PT, R168, R79, PT ;  /* 0x0000004fa800720c */ /* 0x000fe20003f04070 */
[----:B------:R-:W-:Y:S01]  /*3fb0*/  @!P1 IMAD.MOV R72, RZ, RZ, -R72 ;  /* 0x000000ffff489224 */ /* 0x000fe200078e0a48 */
[----:B------:R-:W-:Y:S01]  /*3fc0*/  IABS R87, R89 ;  /* 0x0000005900577213 */ /* 0x000fe20000000000 */
[----:B------:R-:W-:Y:S01]  /*3fd0*/  VIADD R90, R2, 0x1b1 ;  /* 0x000001b1025a7836 */ /* 0x000fe20000000000 */
[----:B------:R-:W-:Y:S01]  /*3fe0*/  ISETP.GT.U32.AND P1, PT, R168, R76, PT ;  /* 0x0000004ca800720c */ /* 0x000fe20003f24070 */
[----:B------:R-:W-:Y:S02]  /*3ff0*/  VIADD R91, R2, 0x1b0 ;  /* 0x000001b0025b7836 */ /* 0x000fe40000000000 */
[----:B------:R-:W-:Y:S01]  /*4000*/  IMAD.HI.U32 R3, R0, R87, RZ ;  /* 0x0000005700037227 */ /* 0x000fe200078e00ff */
[----:B------:R-:W-:-:S03]  /*4010*/  IABS R83, R90 ;  /* 0x0000005a00537213 */ /* 0x000fc60000000000 */
[--C-:B------:R-:W-:Y:S01]  /*4020*/  @!P6 IMAD.IADD R78, R78, 0x1, -R168.reuse ;  /* 0x000000014e4ee824 */ /* 0x100fe200078e0aa8 */
[C---:B------:R-:W-:Y:S01]  /*4030*/  ISETP.GT.U32.AND P6, PT, R168.reuse, R77, PT ;  /* 0x0000004da800720c */ /* 0x040fe20003fc4070 */
[----:B------:R-:W-:Y:S02]  /*4040*/  IMAD.MOV R3, RZ, RZ, -R3 ;  /* 0x000000ffff037224 */ /* 0x000fe400078e0a03 */
[C---:B------:R-:W-:Y:S01]  /*4050*/  IMAD R80, R168.reuse, R80, R85 ;  /* 0x00000050a8507224 */ /* 0x040fe200078e0255 */
[----:B------:R-:W-:Y:S01]  /*4060*/  IABS R85, R91 ;  /* 0x0000005b00557213 */ /* 0x000fe20000000000 */
[--C-:B------:R-:W-:Y:S02]  /*4070*/  @!P3 IMAD.IADD R75, R75, 0x1, -R168.reuse ;  /* 0x000000014b4bb824 */ /* 0x100fe400078e0aa8 */
[----:B------:R-:W-:Y:S01]  /*4080*/  @!P0 IMAD.IADD R79, R79, 0x1, -R168 ;  /* 0x000000014f4f8824 */ /* 0x000fe200078e0aa8 */
[C---:B------:R-:W-:Y:S01]  /*4090*/  ISETP.GT.U32.AND P3, PT, R168.reuse, R80, PT ;  /* 0x00000050a800720c */ /* 0x040fe20003f64070 */
[----:B------:R-:W-:Y:S01]  /*40a0*/  IMAD R81, R168, R3, R87 ;  /* 0x00000003a8517224 */ /* 0x000fe200078e0257 */
[----:B------:R-:W-:Y:S01]  /*40b0*/  ISETP.GE.AND P0, PT, R86, RZ, PT ;  /* 0x000000ff5600720c */ /* 0x000fe20003f06270 */
[----:B------:R-:W-:Y:S01]  /*40c0*/  @!P5 IMAD.MOV R75, RZ, RZ, -R75 ;  /* 0x000000ffff4bd224 */ /* 0x000fe200078e0a4b */
[----:B------:R-:W-:Y:S01]  /*40d0*/  ISETP.GT.U32.AND P5, PT, R168, R79, PT ;  /* 0x0000004fa800720c */ /* 0x000fe20003fa4070 */
[----:B------:R-:W-:-:S04]  /*40e0*/  IMAD.HI.U32 R3, R0, R83, RZ ;  /* 0x0000005300037227 */ /* 0x000fc800078e00ff */
[----:B------:R-:W-:Y:S01]  /*40f0*/  @!P4 IMAD.MOV R73, RZ, RZ, -R73 ;  /* 0x000000ffff49c224 */ /* 0x000fe200078e0a49 */
[----:B------:R-:W-:Y:S01]  /*4100*/  ISETP.GT.U32.AND P4, PT, R168, R78, PT ;  /* 0x0000004ea800720c */ /* 0x000fe20003f84070 */
[----:B------:R-:W-:-:S04]  /*4110*/  IMAD.HI.U32 R22, R0, R85, RZ ;  /* 0x0000005500167227 */ /* 0x000fc800078e00ff */
[----:B------:R-:W-:Y:S01]  /*4120*/  @!P1 IMAD.IADD R76, R76, 0x1, -R168 ;  /* 0x000000014c4c9824 */ /* 0x000fe200078e0aa8 */
[----:B------:R-:W-:Y:S01]  /*4130*/  ISETP.GE.AND P1, PT, R82, RZ, PT ;  /* 0x000000ff5200720c */ /* 0x000fe20003f26270 */
[----:B------:R-:W-:Y:S02]  /*4140*/  IMAD.MOV R3, RZ, RZ, -R3 ;  /* 0x000000ffff037224 */ /* 0x000fe400078e0a03 */
[----:B------:R-:W-:Y:S02]  /*4150*/  IMAD.MOV R22, RZ, RZ, -R22 ;  /* 0x000000ffff167224 */ /* 0x000fe400078e0a16 */
[----:B------:R-:W-:Y:S01]  /*4160*/  @!P6 IMAD.IADD R77, R77, 0x1, -R168 ;  /* 0x000000014d4de824 */ /* 0x000fe200078e0aa8 */
[C---:B------:R-:W-:Y:S01]  /*4170*/  ISETP.GT.U32.AND P6, PT, R168.reuse, R81, PT ;  /* 0x00000051a800720c */ /* 0x040fe20003fc4070 */
[C---:B------:R-:W-:Y:S02]  /*4180*/  IMAD R82, R168.reuse, R3, R83 ;  /* 0x00000003a8527224 */ /* 0x040fe400078e0253 */
[----:B------:R-:W-:-:S02]  /*4190*/  IMAD R83, R168, R22, R85 ;  /* 0x00000016a8537224 */ /* 0x000fc400078e0255 */
[--C-:B------:R-:W-:Y:S02]  /*41a0*/  @!P5 IMAD.IADD R79, R79, 0x1, -R168.reuse ;  /* 0x000000014f4fd824 */ /* 0x100fe400078e0aa8 */
[--C-:B------:R-:W-:Y:S01]  /*41b0*/  @!P4 IMAD.IADD R78, R78, 0x1, -R168.reuse ;  /* 0x000000014e4ec824 */ /* 0x100fe200078e0aa8 */
[----:B------:R-:W-:Y:S01]  /*41c0*/  ISETP.GT.U32.AND P5, PT, R168, R83, PT ;  /* 0x00000053a800720c */ /* 0x000fe20003fa4070 */
[----:B------:R-:W-:Y:S01]  /*41d0*/  @!P3 IMAD.IADD R80, R80, 0x1, -R168 ;  /* 0x000000015050b824 */ /* 0x000fe200078e0aa8 */
[----:B------:R-:W-:Y:S01]  /*41e0*/  ISETP.GE.AND P4, PT, R84, RZ, PT ;  /* 0x000000ff5400720c */ /* 0x000fe20003f86270 */
[----:B------:R-:W-:Y:S01]  /*41f0*/  @!P1 IMAD.MOV R77, RZ, RZ, -R77 ;  /* 0x000000ffff4d9224 */ /* 0x000fe200078e0a4d */
[C---:B------:R-:W-:Y:S01]  /*4200*/  ISETP.GT.U32.AND P1, PT, R168.reuse, R82, PT ;  /* 0x00000052a800720c */ /* 0x040fe20003f24070 */
[----:B------:R-:W-:Y:S01]  /*4210*/  @!P2 IMAD.MOV R76, RZ, RZ, -R76 ;  /* 0x000000ffff4ca224 */ /* 0x000fe200078e0a4c */
[----:B------:R-:W-:Y:S01]  /*4220*/  ISETP.GT.U32.AND P2, PT, R168, R80, PT ;  /* 0x00000050a800720c */ /* 0x000fe20003f44070 */
[----:B------:R-:W-:Y:S01]  /*4230*/  VIADD R22, R2, 0x1af ;  /* 0x000001af02167836 */ /* 0x000fe20000000000 */
[----:B------:R-:W-:Y:S01]  /*4240*/  ISETP.GE.AND P3, PT, R88, RZ, PT ;  /* 0x000000ff5800720c */ /* 0x000fe20003f66270 */
[----:B------:R-:W-:-:S02]  /*4250*/  @!P6 IMAD.IADD R81, R81, 0x1, -R168 ;  /* 0x000000015151e824 */ /* 0x000fc400078e0aa8 */
[----:B------:R-:W-:Y:S01]  /*4260*/  VIADD R84, R2, 0x1ae ;  /* 0x000001ae02547836 */ /* 0x000fe20000000000 */
[----:B------:R-:W-:Y:S01]  /*4270*/  IABS R85, R22 ;  /* 0x0000001600557213 */ /* 0x000fe20000000000 */
[----:B------:R-:W-:Y:S01]  /*4280*/  @!P5 IMAD.IADD R83, R83, 0x1, -R168 ;  /* 0x000000015353d824 */ /* 0x000fe200078e0aa8 */
[----:B------:R-:W-:Y:S01]  /*4290*/  ISETP.GT.U32.AND P6, PT, R168, R81, PT ;  /* 0x00000051a800720c */ /* 0x000fe20003fc4070 */
[----:B------:R-:W-:Y:S01]  /*42a0*/  @!P4 IMAD.MOV R78, RZ, RZ, -R78 ;  /* 0x000000ffff4ec224 */ /* 0x000fe200078e0a4e */
[----:B------:R-:W-:Y:S01]  /*42b0*/  IABS R87, R84 ;  /* 0x0000005400577213 */ /* 0x000fe20000000000 */
[----:B------:R-:W-:Y:S01]  /*42c0*/  IMAD.HI.U32 R3, R0, R85, RZ ;  /* 0x0000005500037227 */ /* 0x000fe200078e00ff */
[----:B------:R-:W-:Y:S02]  /*42d0*/  ISETP.GE.AND P4, PT, R89, RZ, PT ;  /* 0x000000ff5900720c */ /* 0x000fe40003f86270 */
[----:B------:R-:W-:Y:S01]  /*42e0*/  ISETP.GT.U32.AND P5, PT, R168, R83, PT ;  /* 0x00000053a800720c */ /* 0x000fe20003fa4070 */
[--C-:B------:R-:W-:Y:S01]  /*42f0*/  @!P1 IMAD.IADD R82, R82, 0x1, -R168.reuse ;  /* 0x0000000152529824 */ /* 0x100fe200078e0aa8 */
[----:B------:R-:W-:Y:S01]  /*4300*/  ISETP.GE.AND P1, PT, R22, RZ, PT ;  /* 0x000000ff1600720c */ /* 0x000fe20003f26270 */
[----:B------:R-:W-:Y:S01]  /*4310*/  @!P2 IMAD.IADD R80, R80, 0x1, -R168 ;  /* 0x000000015050a824 */ /* 0x000fe200078e0aa8 */
[----:B------:R-:W-:Y:S01]  /*4320*/  ISETP.GE.AND P2, PT, R90, RZ, PT ;  /* 0x000000ff5a00720c */ /* 0x000fe20003f46270 */
[----:B------:R-:W-:-:S04]  /*4330*/  IMAD.HI.U32 R22, R0, R87, RZ ;  /* 0x0000005700167227 */ /* 0x000fc800078e00ff */
[----:B------:R-:W-:Y:S02]  /*4340*/  IMAD.MOV R3, RZ, RZ, -R3 ;  /* 0x000000ffff037224 */ /* 0x000fe400078e0a03 */
[----:B------:R-:W-:Y:S02]  /*4350*/  IMAD.MOV R22, RZ, RZ, -R22 ;  /* 0x000000ffff167224 */ /* 0x000fe400078e0a16 */
[----:B------:R-:W-:Y:S01]  /*4360*/  @!P3 IMAD.MOV R80, RZ, RZ, -R80 ;  /* 0x000000ffff50b224 */ /* 0x000fe200078e0a50 */
[----:B------:R-:W-:Y:S01]  /*4370*/  ISETP.GE.AND P3, PT, R84, RZ, PT ;  /* 0x000000ff5400720c */ /* 0x000fe20003f66270 */
[----:B------:R-:W-:Y:S01]  /*4380*/  @!P6 IMAD.IADD R81, R81, 0x1, -R168 ;  /* 0x000000015151e824 */ /* 0x000fe200078e0aa8 */
[----:B------:R-:W-:Y:S01]  /*4390*/  ISETP.GE.AND P6, PT, R91, RZ, PT ;  /* 0x000000ff5b00720c */ /* 0x000fe20003fc6270 */
[C---:B------:R-:W-:Y:S02]  /*43a0*/  IMAD R84, R168.reuse, R3, R85 ;  /* 0x00000003a8547224 */ /* 0x040fe400078e0255 */
[----:B------:R-:W-:-:S02]  /*43b0*/  IMAD R85, R168, R22, R87 ;  /* 0x00000016a8557224 */ /* 0x000fc400078e0257 */
[----:B------:R-:W-:Y:S01]  /*43c0*/  @!P4 IMAD.MOV R81, RZ, RZ, -R81 ;  /* 0x000000ffff51c224 */ /* 0x000fe200078e0a51 */
[C---:B------:R-:W-:Y:S01]  /*43d0*/  ISETP.GT.U32.AND P4, PT, R168.reuse, R84, PT ;  /* 0x00000054a800720c */ /* 0x040fe20003f84070 */
[----:B------:R-:W-:Y:S01]  /*43e0*/  @!P0 IMAD.MOV R79, RZ, RZ, -R79 ;  /* 0x000000ffff4f8224 */ /* 0x000fe200078e0a4f */
[C---:B------:R-:W-:Y:S01]  /*43f0*/  ISETP.GT.U32.AND P0, PT, R168.reuse, R82, PT ;  /* 0x00000052a800720c */ /* 0x040fe20003f04070 */
[--C-:B------:R-:W-:Y:S01]  /*4400*/  @!P5 IMAD.IADD R83, R83, 0x1, -R168.reuse ;  /* 0x000000015353d824 */ /* 0x100fe200078e0aa8 */
[----:B------:R-:W-:Y:S01]  /*4410*/  ISETP.GT.U32.AND P5, PT, R168, R85, PT ;  /* 0x00000055a800720c */ /* 0x000fe20003fa4070 */
[C---:B------:R-:W-:Y:S02]  /*4420*/  VIADD R22, R2.reuse, 0x1ac ;  /* 0x000001ac02167836 */ /* 0x040fe40000000000 */
[C---:B------:R-:W-:Y:S02]  /*4430*/  VIADD R3, R2.reuse, 0x1ad ;  /* 0x000001ad02037836 */ /* 0x040fe40000000000 */
[----:B------:R-:W-:Y:S01]  /*4440*/  VIADD R86, R2, 0x1ab ;  /* 0x000001ab02567836 */ /* 0x000fe20000000000 */
[----:B------:R-:W-:Y:S01]  /*4450*/  IABS R91, R22 ;  /* 0x00000016005b7213 */ /* 0x000fe20000000000 */
[----:B------:R-:W-:Y:S01]  /*4460*/  @!P6 IMAD.MOV R83, RZ, RZ, -R83 ;  /* 0x000000ffff53e224 */ /* 0x000fe200078e0a53 */
[----:B------:R-:W-:Y:S01]  /*4470*/  IABS R89, R3 ;  /* 0x0000000300597213 */ /* 0x000fe20000000000 */
[--C-:B------:R-:W-:Y:S01]  /*4480*/  @!P4 IMAD.IADD R84, R84, 0x1, -R168.reuse ;  /* 0x000000015454c824 */ /* 0x100fe200078e0aa8 */
[----:B------:R-:W-:Y:S01]  /*4490*/  IABS R93, R86 ;  /* 0x00000056005d7213 */ /* 0x000fe20000000000 */
[--C-:B------:R-:W-:Y:S01]  /*44a0*/  @!P0 IMAD.IADD R82, R82, 0x1, -R168.reuse ;  /* 0x0000000152528824 */ /* 0x100fe200078e0aa8 */
[----:B------:R-:W-:Y:S01]  /*44b0*/  ISETP.GE.AND P0, PT, R3, RZ, PT ;  /* 0x000000ff0300720c */ /* 0x000fe20003f06270 */
[----:B------:R-:W-:Y:S01]  /*44c0*/  @!P5 IMAD.IADD R85, R85, 0x1, -R168 ;  /* 0x000000015555d824 */ /* 0x000fe200078e0aa8 */
[----:B------:R-:W-:Y:S01]  /*44d0*/  ISETP.GT.U32.AND P4, PT, R168, R84, PT ;  /* 0x00000054a800720c */ /* 0x000fe20003f84070 */
[----:B------:R-:W-:Y:S01]  /*44e0*/  @!P2 IMAD.MOV R82, RZ, RZ, -R82 ;  /* 0x000000ffff52a224 */ /* 0x000fe200078e0a52 */
[----:B------:R-:W-:Y:S01]  /*44f0*/  ISETP.GE.AND P2, PT, R22, RZ, PT ;  /* 0x000000ff1600720c */ /* 0x000fe20003f46270 */
[----:B------:R-:W-:Y:S01]  /*4500*/  IMAD.HI.U32 R22, R0, R91, RZ ;  /* 0x0000005b00167227 */ /* 0x000fe200078e00ff */
[----:B------:R-:W-:-:S02]  /*4510*/  ISETP.GT.U32.AND P5, PT, R168, R85, PT ;  /* 0x00000055a800720c */ /* 0x000fc40003fa4070 */
[----:B------:R-:W-:Y:S01]  /*4520*/  ISETP.GE.AND P6, PT, R86, RZ, PT ;  /* 0x000000ff5600720c */ /* 0x000fe20003fc6270 */
[----:B------:R-:W-:-:S04]  /*4530*/  IMAD.HI.U32 R3, R0, R89, RZ ;  /* 0x0000005900037227 */ /* 0x000fc800078e00ff */
[----:B------:R-:W-:-:S04]  /*4540*/  IMAD.HI.U32 R87, R0, R93, RZ ;  /* 0x0000005d00577227 */ /* 0x000fc800078e00ff */
[----:B------:R-:W-:Y:S02]  /*4550*/  IMAD.MOV R22, RZ, RZ, -R22 ;  /* 0x000000ffff167224 */ /* 0x000fe400078e0a16 */
[----:B------:R-:W-:Y:S02]  /*4560*/  IMAD.MOV R3, RZ, RZ, -R3 ;  /* 0x000000ffff037224 */ /* 0x000fe400078e0a03 */
[----:B------:R-:W-:Y:S02]  /*4570*/  IMAD.MOV R88, RZ, RZ, -R87 ;  /* 0x000000ffff587224 */ /* 0x000fe400078e0a57 */
[C---:B------:R-:W-:Y:S02]  /*4580*/  IMAD R87, R168.reuse, R22, R91 ;  /* 0x00000016a8577224 */ /* 0x040fe400078e025b */
[----:B------:R-:W-:Y:S02]  /*4590*/  IMAD R86, R168, R3, R89 ;  /* 0x00000003a8567224 */ /* 0x000fe400078e0259 */
[----:B------:R-:W-:-:S02]  /*45a0*/  @!P4 IMAD.IADD R84, R84, 0x1, -R168 ;  /* 0x000000015454c824 */ /* 0x000fc400078e0aa8 */
[C---:B------:R-:W-:Y:S01]  /*45b0*/  IMAD R88, R168.reuse, R88, R93 ;  /* 0x00000058a8587224 */ /* 0x040fe200078e025d */
[C---:B------:R-:W-:Y:S01]  /*45c0*/  ISETP.GT.U32.AND P4, PT, R168.reuse, R86, PT ;  /* 0x00000056a800720c */ /* 0x040fe20003f84070 */
[----:B------:R-:W-:Y:S01]  /*45d0*/  @!P5 IMAD.IADD R85, R85, 0x1, -R168 ;  /* 0x000000015555d824 */ /* 0x000fe200078e0aa8 */
[C---:B------:R-:W-:Y:S01]  /*45e0*/  ISETP.GT.U32.AND P5, PT, R168.reuse, R87, PT ;  /* 0x00000057a800720c */ /* 0x040fe20003fa4070 */
[----:B------:R-:W-:Y:S01]  /*45f0*/  @!P1 IMAD.MOV R84, RZ, RZ, -R84 ;  /* 0x000000ffff549224 */ /* 0x000fe200078e0a54 */
[----:B------:R-:W-:Y:S01]  /*4600*/  ISETP.GT.U32.AND P1, PT, R168, R88, PT ;  /* 0x00000058a800720c */ /* 0x000fe20003f24070 */
[C---:B------:R-:W-:Y:S02]  /*4610*/  VIADD R22, R2.reuse, 0x1aa ;  /* 0x000001aa02167836 */ /* 0x040fe40000000000 */
[C---:B------:R-:W-:Y:S02]  /*4620*/  VIADD R94, R2.reuse, 0x1a8 ;  /* 0x000001a8025e7836 */ /* 0x040fe40000000000 */
[C---:B------:R-:W-:Y:S01]  /*4630*/  VIADD R96, R2.reuse, 0x1a7 ;  /* 0x000001a702607836 */ /* 0x040fe20000000000 */
[----:B------:R-:W-:Y:S01]  /*4640*/  IABS R89, R22 ;  /* 0x0000001600597213 */ /* 0x000fe20000000000 */
[----:B------:R-:W-:Y:S01]  /*4650*/  VIADD R90, R2, 0x1a9 ;  /* 0x000001a9025a7836 */ /* 0x000fe20000000000 */
[----:B------:R-:W-:Y:S01]  /*4660*/  IABS R97, R94 ;  /* 0x0000005e00617213 */ /* 0x000fe20000000000 */
[--C-:B------:R-:W-:Y:S01]  /*4670*/  @!P4 IMAD.IADD R86, R86, 0x1, -R168.reuse ;  /* 0x000000015656c824 */ /* 0x100fe200078e0aa8 */
[----:B------:R-:W-:Y:S01]  /*4680*/  IABS R99, R96 ;  /* 0x0000006000637213 */ /* 0x000fe20000000000 */
[--C-:B------:R-:W-:Y:S01]  /*4690*/  @!P5 IMAD.IADD R87, R87, 0x1, -R168.reuse ;  /* 0x000000015757d824 */ /* 0x100fe200078e0aa8 */
[----:B------:R-:W-:Y:S01]  /*46a0*/  IABS R93, R90 ;  /* 0x0000005a005d7213 */ /* 0x000fe20000000000 */
[----:B------:R-:W-:Y:S01]  /*46b0*/  @!P1 IMAD.IADD R88, R88, 0x1, -R168 ;  /* 0x0000000158589824 */ /* 0x000fe200078e0aa8 */
[----:B------:R-:W-:Y:S01]  /*46c0*/  ISETP.GT.U32.AND P4, PT, R168, R86, PT ;  /* 0x00000056a800720c */ /* 0x000fe20003f84070 */
[----:B------:R-:W-:Y:S01]  /*46d0*/  IMAD.HI.U32 R3, R0, R89, RZ ;  /* 0x0000005900037227 */ /* 0x000fe200078e00ff */
[----:B------:R-:W-:-:S02]  /*46e0*/  ISETP.GT.U32.AND P5, PT, R168, R87, PT ;  /* 0x00000057a800720c */ /* 0x000fc40003fa4070 */
[----:B------:R-:W-:Y:S01]  /*46f0*/  ISETP.GT.U32.AND P1, PT, R168, R88, PT ;  /* 0x00000058a800720c */ /* 0x000fe20003f24070 */
[----:B------:R-:W-:Y:S01]  /*4700*/  @!P3 IMAD.MOV R85, RZ, RZ, -R85 ;  /* 0x000000ffff55b224 */ /* 0x000fe200078e0a55 */
[----:B------:R-:W-:Y:S01]  /*4710*/  ISETP.GE.AND P3, PT, R22, RZ, PT ;  /* 0x000000ff1600720c */ /* 0x000fe20003f66270 */
[----:B------:R-:W-:Y:S02]  /*4720*/  IMAD.MOV R3, RZ, RZ, -R3 ;  /* 0x000000ffff037224 */ /* 0x000fe400078e0a03 */
[----:B------:R-:W-:-:S04]  /*4730*/  IMAD.HI.U32 R22, R0, R97, RZ ;  /* 0x0000006100167227 */ /* 0x000fc800078e00ff */
[----:B------:R-:W-:Y:S02]  /*4740*/  IMAD R89, R168, R3, R89 ;  /* 0x00000003a8597224 */ /* 0x000fe400078e0259 */
[----:B------:R-:W-:-:S04]  /*4750*/  IMAD.HI.U32 R91, R0, R99, RZ ;  /* 0x00000063005b7227 */ /* 0x000fc800078e00ff */
[----:B------:R-:W-:-:S04]  /*4760*/  IMAD.HI.U32 R3, R0, R93, RZ ;  /* 0x0000005d00037227 */ /* 0x000fc800078e00ff */
[----:B------:R-:W-:Y:S02]  /*4770*/  IMAD.MOV R22, RZ, RZ, -R22 ;  /* 0x000000ffff167224 */ /* 0x000fe400078e0a16 */
[----:B------:R-:W-:Y:S02]  /*4780*/  IMAD.MOV R92, RZ, RZ, -R91 ;  /* 0x000000ffff5c7224 */ /* 0x000fe400078e0a5b */
[----:B------:R-:W-:Y:S02]  /*4790*/  IMAD.MOV R3, RZ, RZ, -R3 ;  /* 0x000000ffff037224 */ /* 0x000fe400078e0a03 */
[----:B------:R-:W-:Y:S02]  /*47a0*/  IMAD R91, R168, R22, R97 ;  /* 0x00000016a85b7224 */ /* 0x000fe400078e0261 */
[--C-:B------:R-:W-:Y:S01]  /*47b0*/  @!P5 IMAD.IADD R87, R87, 0x1, -R168.reuse ;  /* 0x000000015757d824 */ /* 0x100fe200078e0aa8 */
[----:B------:R-:W-:Y:S01]  /*47c0*/  ISETP.GE.AND P5, PT, R90, RZ, PT ;  /* 0x000000ff5a00720c */ /* 0x000fe20003fa6270 */
[----:B------:R-:W-:Y:S01]  /*47d0*/  @!P4 IMAD.IADD R86, R86, 0x1, -R168 ;  /* 0x000000015656c824 */ /* 0x000fe200078e0aa8 */
[C---:B------:R-:W-:Y:S01]  /*47e0*/  ISETP.GT.U32.AND P4, PT, R168.reuse, R89, PT ;  /* 0x00000059a800720c */ /* 0x040fe20003f84070 */
[----:B------:R-:W-:-:S02]  /*47f0*/  IMAD R90, R168, R3, R93 ;  /* 0x00000003a85a7224 */ /* 0x000fc400078e025d */
[----:B------:R-:W-:Y:S02]  /*4800*/  IMAD R92, R168, R92, R99 ;  /* 0x0000005ca85c7224 */ /* 0x000fe400078e0263 */
[----:B------:R-:W-:Y:S01]  /*4810*/  @!P1 IMAD.IADD R88, R88, 0x1, -R168 ;  /* 0x0000000158589824 */ /* 0x000fe200078e0aa8 */
[----:B------:R-:W-:Y:S01]  /*4820*/  ISETP.GT.U32.AND P1, PT, R168, R91, PT ;  /* 0x0000005ba800720c */ /* 0x000fe20003f24070 */
[----:B------:R-:W-:Y:S02]  /*4830*/  VIADD R22, R2, 0x1a6 ;  /* 0x000001a602167836 */ /* 0x000fe40000000000 */
[----:B------:R-:W-:Y:S01]  /*4840*/  @!P0 IMAD.MOV R86, RZ, RZ, -R86 ;  /* 0x000000ffff568224 */ /* 0x000fe200078e0a56 */
[C---:B------:R-:W-:Y:S01]  /*4850*/  ISETP.GT.U32.AND P0, PT, R168.reuse, R90, PT ;  /* 0x0000005aa800720c */ /* 0x040fe20003f04070 */
[----:B------:R-:W-:Y:S01]  /*4860*/  @!P6 IMAD.MOV R88, RZ, RZ, -R88 ;  /* 0x000000ffff58e224 */ /* 0x000fe200078e0a58 */
[----:B------:R-:W-:Y:S01]  /*4870*/  ISETP.GT.U32.AND P6, PT, R168, R92, PT ;  /* 0x0000005ca800720c */ /* 0x000fe20003fc4070 */
[----:B------:R-:W-:Y:S01]  /*4880*/  VIADD R98, R2, 0x1a5 ;  /* 0x000001a502627836 */ /* 0x000fe20000000000 */
[----:B------:R-:W-:Y:S01]  /*4890*/  IABS R93, R22 ;  /* 0x00000016005d7213 */ /* 0x000fe20000000000 */
[----:B------:R-:W-:-:S02]  /*48a0*/  @!P4 IMAD.IADD R89, R89, 0x1, -R168 ;  /* 0x000000015959c824 */ /* 0x000fc400078e0aa8 */
[----:B------:R-:W-:Y:S01]  /*48b0*/  @!P2 IMAD.MOV R87, RZ, RZ, -R87 ;  /* 0x000000ffff57a224 */ /* 0x000fe200078e0a57 */
[----:B------:R-:W-:Y:S01]  /*48c0*/  IABS R97, R98 ;  /* 0x0000006200617213 */ /* 0x000fe20000000000 */
[----:B------:R-:W-:Y:S01]  /*48d0*/  IMAD.HI.U32 R3, R0, R93, RZ ;  /* 0x0000005d00037227 */ /* 0x000fe200078e00ff */
[----:B------:R-:W-:Y:S02]  /*48e0*/  ISETP.GT.U32.AND P4, PT, R168, R89, PT ;  /* 0x00000059a800720c */ /* 0x000fe40003f84070 */
[----:B------:R-:W-:Y:S01]  /*48f0*/  ISETP.GE.AND P2, PT, R94, RZ, PT ;  /* 0x000000ff5e00720c */ /* 0x000fe20003f46270 */
[--C-:B------:R-:W-:Y:S02]  /*4900*/  @!P1 IMAD.IADD R91, R91, 0x1, -R168.reuse ;  /* 0x000000015b5b9824 */ /* 0x100fe400078e0aa8 */
[----:B------:R-:W-:Y:S02]  /*4910*/  IMAD.MOV R3, RZ, RZ, -R3 ;  /* 0x000000ffff037224 */ /* 0x000fe400078e0a03 */
[--C-:B------:R-:W-:Y:S01]  /*4920*/  @!P0 IMAD.IADD R90, R90, 0x1, -R168.reuse ;  /* 0x000000015a5a8824 */ /* 0x100fe200078e0aa8 */
[----:B------:R-:W-:Y:S01]  /*4930*/  ISETP.GE.AND P0, PT, R22, RZ, PT ;  /* 0x000000ff1600720c */ /* 0x000fe20003f06270 */
[----:B------:R-:W-:Y:S01]  /*4940*/  @!P6 IMAD.IADD R92, R92, 0x1, -R168 ;  /* 0x000000015c5ce824 */ /* 0x000fe200078e0aa8 */
[C---:B------:R-:W-:Y:S01]  /*4950*/  ISETP.GT.U32.AND P6, PT, R168.reuse, R91, PT ;  /* 0x0000005ba800720c */ /* 0x040fe20003fc4070 */
[C---:B------:R-:W-:Y:S01]  /*4960*/  IMAD R93, R168.reuse, R3, R93 ;  /* 0x00000003a85d7224 */ /* 0x040fe200078e025d */
[----:B------:R-:W-:Y:S01]  /*4970*/  ISETP.GT.U32.AND P1, PT, R168, R90, PT ;  /* 0x0000005aa800720c */ /* 0x000fe20003f24070 */
[----:B------:R-:W-:-:S04]  /*4980*/  IMAD.HI.U32 R3, R0, R97, RZ ;  /* 0x0000006100037227 */ /* 0x000fc800078e00ff */
[----:B------:R-:W-:Y:S02]  /*4990*/  IMAD.MOV R3, RZ, RZ, -R3 ;  /* 0x000000ffff037224 */ /* 0x000fe400078e0a03 */
[--C-:B------:R-:W-:Y:S01]  /*49a0*/  @!P4 IMAD.IADD R89, R89, 0x1, -R168.reuse ;  /* 0x000000015959c824 */ /* 0x100fe200078e0aa8 */
[----:B------:R-:W-:Y:S01]  /*49b0*/  ISETP.GE.AND P4, PT, R96, RZ, PT ;  /* 0x000000ff6000720c */ /* 0x000fe20003f86270 */
[----:B------:R-:W-:Y:S02]  /*49c0*/  IMAD R94, R168, R3, R97 ;  /* 0x00000003a85e7224 */ /* 0x000fe400078e0261 */
[--C-:B------:R-:W-:Y:S02]  /*49d0*/  @!P6 IMAD.IADD R91, R91, 0x1, -R168.reuse ;  /* 0x000000015b5be824 */ /* 0x100fe400078e0aa8 */
[----:B------:R-:W-:Y:S01]  /*49e0*/  VIADD R96, R2, 0x1a4 ;  /* 0x000001a402607836 */ /* 0x000fe20000000000 */
[----:B------:R-:W-:Y:S01]  /*49f0*/  ISETP.GT.U32.AND P6, PT, R168, R94, PT ;  /* 0x0000005ea800720c */ /* 0x000fe20003fc4070 */
[----:B------:R-:W-:Y:S01]  /*4a00*/  @!P1 IMAD.IADD R90, R90, 0x1, -R168 ;  /* 0x000000015a5a9824 */ /* 0x000fe200078e0aa8 */
[----:B------:R-:W-:Y:S01]  /*4a10*/  ISETP.GT.U32.AND P1, PT, R168, R93, PT ;  /* 0x0000005da800720c */ /* 0x000fe20003f24070 */
[----:B------:R-:W-:Y:S01]  /*4a20*/  VIADD R100, R2, 0x1a3 ;  /* 0x000001a302647836 */ /* 0x000fe20000000000 */
[----:B------:R-:W-:Y:S01]  /*4a30*/  IABS R99, R96 ;  /* 0x0000006000637213 */ /* 0x000fe20000000000 */
[----:B------:R-:W-:Y:S01]  /*4a40*/  @!P3 IMAD.MOV R89, RZ, RZ, -R89 ;  /* 0x000000ffff59b224 */ /* 0x000fe200078e0a59 */
[----:B------:R-:W-:Y:S01]  /*4a50*/  ISETP.GT.U32.AND P3, PT, R168, R92, PT ;  /* 0x0000005ca800720c */ /* 0x000fe20003f64070 */
[----:B------:R-:W-:Y:S01]  /*4a60*/  VIADD R102, R2, 0x1a2 ;  /* 0x000001a202667836 */ /* 0x000fe20000000000 */
[----:B------:R-:W-:Y:S01]  /*4a70*/  IABS R101, R100 ;  /* 0x0000006400657213 */ /* 0x000fe20000000000 */
[----:B------:R-:W-:-:S03]  /*4a80*/  IMAD.HI.U32 R3, R0, R99, RZ ;  /* 0x0000006300037227 */ /* 0x000fc600078e00ff */
[----:B------:R-:W-:Y:S01]  /*4a90*/  IABS R103, R102 ;  /* 0x0000006600677213 */ /* 0x000fe20000000000 */
[----:B------:R-:W-:Y:S02]  /*4aa0*/  @!P6 IMAD.IADD R94, R94, 0x1, -R168 ;  /* 0x000000015e5ee824 */ /* 0x000fe400078e0aa8 */
[----:B------:R-:W-:-:S03]  /*4ab0*/  IMAD.HI.U32 R22, R0, R101, RZ ;  /* 0x0000006500167227 */ /* 0x000fc600078e00ff */
[----:B------:R-:W-:Y:S01]  /*4ac0*/  ISETP.GT.U32.AND P6, PT, R168, R94, PT ;  /* 0x0000005ea800720c */ /* 0x000fe20003fc4070 */
[----:B------:R-:W-:Y:S02]  /*4ad0*/  IMAD.MOV R3, RZ, RZ, -R3 ;  /* 0x000000ffff037224 */ /* 0x000fe400078e0a03 */
[----:B------:R-:W-:Y:S01]  /*4ae0*/  @!P1 IMAD.IADD R93, R93, 0x1, -R168 ;  /* 0x000000015d5d9824 */ /* 0x000fe200078e0aa8 */
[----:B------:R-:W-:Y:S01]  /*4af0*/  ISETP.GE.AND P1, PT, R96, RZ, PT ;  /* 0x000000ff6000720c */ /* 0x000fe20003f26270 */
[----:B------:R-:W-:-:S04]  /*4b00*/  IMAD.HI.U32 R97, R0, R103, RZ ;  /* 0x0000006700617227 */ /* 0x000fc800078e00ff */
[----:B------:R-:W-:Y:S02]  /*4b10*/  IMAD.MOV R22, RZ, RZ, -R22 ;  /* 0x000000ffff167224 */ /* 0x000fe400078e0a16 */
[----:B------:R-:W-:Y:S02]  /*4b20*/  IMAD R96, R168, R3, R99 ;  /* 0x00000003a8607224 */ /* 0x000fe400078e0263 */
[----:B------:R-:W-:Y:S01]  /*4b30*/  @!P3 IMAD.IADD R92, R92, 0x1, -R168 ;  /* 0x000000015c5cb824 */ /* 0x000fe200078e0aa8 */
[----:B------:R-:W-:Y:S01]  /*4b40*/  ISETP.GE.AND P3, PT, R98, RZ, PT ;  /* 0x000000ff6200720c */ /* 0x000fe20003f66270 */
[----:B------:R-:W-:Y:S02]  /*4b50*/  IMAD.MOV R98, RZ, RZ, -R97 ;  /* 0x000000ffff627224 */ /* 0x000fe400078e0a61 */
[C---:B------:R-:W-:Y:S02]  /*4b60*/  IMAD R97, R168.reuse, R22, R101 ;  /* 0x00000016a8617224 */ /* 0x040fe400078e0265 */
[----:B------:R-:W-:Y:S01]  /*4b70*/  @!P2 IMAD.MOV R91, RZ, RZ, -R91 ;  /* 0x000000ffff5ba224 */ /* 0x000fe200078e0a5b */
[C---:B------:R-:W-:Y:S01]  /*4b80*/  ISETP.GT.U32.AND P2, PT, R168.reuse, R96, PT ;  /* 0x00000060a800720c */ /* 0x040fe20003f44070 */
[----:B------:R-:W-:-:S02]  /*4b90*/  IMAD R98, R168, R98, R103 ;  /* 0x00000062a8627224 */ /* 0x000fc400078e0267 */
[----:B------:R-:W-:Y:S01]  /*4ba0*/  @!P4 IMAD.MOV R92, RZ, RZ, -R92 ;  /* 0x000000ffff5cc224 */ /* 0x000fe200078e0a5c */
[----:B------:R-:W-:Y:S01]  /*4bb0*/  ISETP.GT.U32.AND P4, PT, R168, R97, PT ;  /* 0x00000061a800720c */ /* 0x000fe20003f84070 */
[----:B------:R-:W-:Y:S01]  /*4bc0*/  @!P6 IMAD.IADD R94, R94, 0x1, -R168 ;  /* 0x000000015e5ee824 */ /* 0x000fe200078e0aa8 */
[----:B------:R-:W-:Y:S01]  /*4bd0*/  ISETP.GT.U32.AND P6, PT, R168, R98, PT ;  /* 0x00000062a800720c */ /* 0x000fe20003fc4070 */
[C---:B------:R-:W-:Y:S02]  /*4be0*/  VIADD R104, R2.reuse, 0x1a1 ;  /* 0x000001a102687836 */ /* 0x040fe40000000000 */
[----:B------:R-:W-:Y:S02]  /*4bf0*/  VIADD R106, R2, 0x1a0 ;  /* 0x000001a0026a7836 */ /* 0x000fe40000000000 */
[----:B------:R-:W-:Y:S01]  /*4c00*/  @!P5 IMAD.MOV R90, RZ, RZ, -R90 ;  /* 0x000000ffff5ad224 */ /* 0x000fe200078e0a5a */
[----:B------:R-:W-:Y:S01]  /*4c10*/  IABS R99, R104 ;  /* 0x0000006800637213 */ /* 0x000fe20000000000 */
[--C-:B------:R-:W-:Y:S01]  /*4c20*/  @!P2 IMAD.IADD R96, R96, 0x1, -R168.reuse ;  /* 0x000000016060a824 */ /* 0x100fe200078e0aa8 */
[----:B------:R-:W-:Y:S01]  /*4c30*/  ISETP.GT.U32.AND P5, PT, R168, R93, PT ;  /* 0x0000005da800720c */ /* 0x000fe20003fa4070 */
[----:B------:R-:W-:Y:S01]  /*4c40*/  VIADD R107, R2, 0x19f ;  /* 0x0000019f026b7836 */ /* 0x000fe20000000000 */
[----:B------:R-:W-:Y:S01]  /*4c50*/  IABS R101, R106 ;  /* 0x0000006a00657213 */ /* 0x000fe20000000000 */
[----:B------:R-:W-:Y:S01]  /*4c60*/  @!P4 IMAD.IADD R97, R97, 0x1, -R168 ;  /* 0x000000016161c824 */ /* 0x000fe200078e0aa8 */
[----:B------:R-:W-:Y:S01]  /*4c70*/  ISETP.GT.U32.AND P4, PT, R168, R96, PT ;  /* 0x00000060a800720c */ /* 0x000fe20003f84070 */
[----:B------:R-:W-:Y:S01]  /*4c80*/  IMAD.HI.U32 R3, R0, R99, RZ ;  /* 0x0000006300037227 */ /* 0x000fe200078e00ff */
[----:B------:R-:W-:-:S02]  /*4c90*/  IABS R103, R107 ;  /* 0x0000006b00677213 */ /* 0x000fc40000000000 */
[----:B------:R-:W-:Y:S01]  /*4ca0*/  ISETP.GE.AND P2, PT, R102, RZ, PT ;  /* 0x000000ff6600720c */ /* 0x000fe20003f46270 */
[----:B------:R-:W-:Y:S01]  /*4cb0*/  @!P6 IMAD.IADD R98, R98, 0x1, -R168 ;  /* 0x000000016262e824 */ /* 0x000fe200078e0aa8 */
[----:B------:R-:W-:Y:S01]  /*4cc0*/  ISETP.GT.U32.AND P6, PT, R168, R97, PT ;  /* 0x00000061a800720c */ /* 0x000fe20003fc4070 */
[----:B------:R-:W-:Y:S02]  /*4cd0*/  IMAD.MOV R22, RZ, RZ, -R3 ;  /* 0x000000ffff167224 */ /* 0x000fe400078e0a03 */
[----:B------:R-:W-:-:S04]  /*4ce0*/  IMAD.HI.U32 R3, R0, R101, RZ ;  /* 0x0000006500037227 */ /* 0x000fc800078e00ff */
[----:B------:R-:W-:Y:S02]  /*4cf0*/  IMAD R99, R168, R22, R99 ;  /* 0x00000016a8637224 */ /* 0x000fe400078e0263 */
[----:B------:R-:W-:Y:S02]  /*4d00*/  IMAD.MOV R3, RZ, RZ, -R3 ;  /* 0x000000ffff037224 */ /* 0x000fe400078e0a03 */
[--C-:B------:R-:W-:Y:S01]  /*4d10*/  @!P5 IMAD.IADD R93, R93, 0x1, -R168.reuse ;  /* 0x000000015d5dd824 */ /* 0x100fe200078e0aa8 */
[----:B------:R-:W-:Y:S01]  /*4d20*/  ISETP.GE.AND P5, PT, R100, RZ, PT ;  /* 0x000000ff6400720c */ /* 0x000fe20003fa6270 */
[--C-:B------:R-:W-:Y:S01]  /*4d30*/  @!P4 IMAD.IADD R96, R96, 0x1, -R168.reuse ;  /* 0x000000016060c824 */ /* 0x100fe200078e0aa8 */
[C---:B------:R-:W-:Y:S01]  /*4d40*/  ISETP.GT.U32.AND P4, PT, R168.reuse, R99, PT ;  /* 0x00000063a800720c */ /* 0x040fe20003f84070 */
[----:B------:R-:W-:Y:S02]  /*4d50*/  IMAD R100, R168, R3, R101 ;  /* 0x00000003a8647224 */ /* 0x000fe400078e0265 */
[----:B------:R-:W-:-:S02]  /*4d60*/  @!P6 IMAD.IADD R97, R97, 0x1, -R168 ;  /* 0x000000016161e824 */ /* 0x000fc400078e0aa8 */
[----:B------:R-:W-:Y:S01]  /*4d70*/  VIADD R108, R2, 0x19e ;  /* 0x0000019e026c7836 */ /* 0x000fe20000000000 */
[----:B------:R-:W-:Y:S01]  /*4d80*/  ISETP.GT.U32.AND P6, PT, R168, R100, PT ;  /* 0x00000064a800720c */ /* 0x000fe20003fc4070 */
[----:B------:R-:W-:-:S03]  /*4d90*/  IMAD.HI.U32 R3, R0, R103, RZ ;  /* 0x0000006700037227 */ /* 0x000fc600078e00ff */
[----:B------:R-:W-:Y:S01]  /*4da0*/  IABS R105, R108 ;  /* 0x0000006c00697213 */ /* 0x000fe20000000000 */
[----:B------:R-:W-:Y:S02]  /*4db0*/  IMAD.MOV R101, RZ, RZ, -R3 ;  /* 0x000000ffff657224 */ /* 0x000fe400078e0a03 */
[----:B------:R-:W-:Y:S01]  /*4dc0*/  @!P4 IMAD.IADD R99, R99, 0x1, -R168 ;  /* 0x000000016363c824 */ /* 0x000fe200078e0aa8 */
[----:B------:R-:W-:Y:S01]  /*4dd0*/  ISETP.GE.AND P4, PT, R106, RZ, PT ;  /* 0x000000ff6a00720c */ /* 0x000fe20003f86270 */
[----:B------:R-:W-:Y:S02]  /*4de0*/  VIADD R109, R2, 0x19d ;  /* 0x0000019d026d7836 */ /* 0x000fe40000000000 */
[----:B------:R-:W-:-:S03]  /*4df0*/  IMAD.HI.U32 R3, R0, R105, RZ ;  /* 0x0000006900037227 */ /* 0x000fc600078e00ff */
[----:B------:R-:W-:Y:S01]  /*4e00*/  IABS R22, R109 ;  /* 0x0000006d00167213 */ /* 0x000fe20000000000 */
[----:B------:R-:W-:Y:S01]  /*4e10*/  @!P6 IMAD.IADD R100, R100, 0x1, -R168 ;  /* 0x000000016464e824 */ /* 0x000fe200078e0aa8 */
[C---:B------:R-:W-:Y:S01]  /*4e20*/  ISETP.GT.U32.AND P6, PT, R168.reuse, R99, PT ;  /* 0x00000063a800720c */ /* 0x040fe20003fc4070 */
[C---:B------:R-:W-:Y:S02]  /*4e30*/  IMAD R101, R168.reuse, R101, R103 ;  /* 0x00000065a8657224 */ /* 0x040fe400078e0267 */
[----:B------:R-:W-:Y:S02]  /*4e40*/  IMAD.MOV R102, RZ, RZ, -R3 ;  /* 0x000000ffff667224 */ /* 0x000fe400078e0a03 */
[----:B------:R-:W-:Y:S01]  /*4e50*/  @!P0 IMAD.MOV R93, RZ, RZ, -R93 ;  /* 0x000000ffff5d8224 */ /* 0x000fe200078e0a5d */
[C---:B------:R-:W-:Y:S01]  /*4e60*/  ISETP.GT.U32.AND P0, PT, R168.reuse, R98, PT ;  /* 0x00000062a800720c */ /* 0x040fe20003f04070 */
[----:B------:R-:W-:Y:S01]  /*4e70*/  @!P3 IMAD.MOV R94, RZ, RZ, -R94 ;  /* 0x000000ffff5eb224 */ /* 0x000fe200078e0a5e */
[C---:B------:R-:W-:Y:S01]  /*4e80*/  ISETP.GT.U32.AND P3, PT, R168.reuse, R101, PT ;  /* 0x00000065a800720c */ /* 0x040fe20003f64070 */
[----:B------:R-:W-:Y:S01]  /*4e90*/  @!P1 IMAD.MOV R96, RZ, RZ, -R96 ;  /* 0x000000ffff609224 */ /* 0x000fe200078e0a60 */
[C---:B------:R-:W-:Y:S01]  /*4ea0*/  ISETP.GT.U32.AND P1, PT, R168.reuse, R100, PT ;  /* 0x00000064a800720c */ /* 0x040fe20003f24070 */
[----:B------:R-:W-:-:S02]  /*4eb0*/  IMAD R102, R168, R102, R105 ;  /* 0x00000066a8667224 */ /* 0x000fc400078e0269 */
[----:B------:R-:W-:Y:S02]  /*4ec0*/  IMAD.MOV.U32 R103, RZ, RZ, R22 ;  /* 0x000000ffff677224 */ /* 0x000fe400078e0016 */
[----:B------:R-:W-:Y:S01]  /*4ed0*/  @!P6 IMAD.IADD R99, R99, 0x1, -R168 ;  /* 0x000000016363e824 */ /* 0x000fe200078e0aa8 */
[----:B------:R-:W-:Y:S01]  /*4ee0*/  ISETP.GT.U32.AND P6, PT, R168, R102, PT ;  /* 0x00000066a800720c */ /* 0x000fe20003fc4070 */
[----:B------:R-:W-:-:S04]  /*4ef0*/  IMAD.HI.U32 R3, R0, R103, RZ ;  /* 0x0000006700037227 */ /* 0x000fc800078e00ff */
[----:B------:R-:W-:Y:S02]  /*4f00*/  VIADD R22, R2, 0x19c ;  /* 0x0000019c02167836 */ /* 0x000fe40000000000 */
[----:B------:R-:W-:Y:S02]  /*4f10*/  IMAD.MOV R3, RZ, RZ, -R3 ;  /* 0x000000ffff037224 */ /* 0x000fe400078e0a03 */
[--C-:B------:R-:W-:Y:S01]  /*4f20*/  @!P0 IMAD.IADD R98, R98, 0x1, -R168.reuse ;  /* 0x0000000162628824 */ /* 0x100fe200078e0aa8 */
[----:B------:R-:W-:Y:S01]  /*4f30*/  ISETP.GE.AND P0, PT, R104, RZ, PT ;  /* 0x000000ff6800720c */ /* 0x000fe20003f06270 */
        /* <DEDUP_REMOVED lines=13> */
[----:B------:R-:W-:Y:S02]  /*5010*/  VIADD R106, R2, 0x19b ;  /* 0x0000019b026a7836 */ /* 0x000fe40000000000 */
[----:B------:R-:W-:Y:S02]  /*5020*/  IMAD.MOV R3, RZ, RZ, -R3 ;  /* 0x000000ffff037224 */ /* 0x000fe400078e0a03 */
[----:B------:R-:W-:Y:S01]  /*5030*/  @!P2 IMAD.MOV R98, RZ, RZ, -R98 ;  /* 0x000000ffff62a224 */ /* 0x000fe200078e0a62 */
[----:B------:R-:W-:Y:S01]  /*5040*/  ISETP.GE.AND P2, PT, R108, RZ, PT ;  /* 0x000000ff6c00720c */ /* 0x000fe20003f46270 */
[----:B------:R-:W-:Y:S01]  /*5050*/  VIADD R108, R2, 0x19a ;  /* 0x0000019a026c7836 */ /* 0x000fe20000000000 */
[----:B------:R-:W-:Y:S01]  /*5060*/  IABS R107, R106 ;  /* 0x0000006a006b7213 */ /* 0x000fe20000000000 */
[----:B------:R-:W-:Y:S01]  /*5070*/  @!P0 IMAD.MOV R99, RZ, RZ, -R99 ;  /* 0x000000ffff638224 */ /* 0x000fe200078e0a63 */
[C---:B------:R-:W-:Y:S01]  /*5080*/  ISETP.GT.U32.AND P0, PT, R168.reuse, R102, PT ;  /* 0x00000066a800720c */ /* 0x040fe20003f04070 */
[----:B------:R-:W-:Y:S01]  /*5090*/  IMAD R104, R168, R3, R105 ;  /* 0x00000003a8687224 */ /* 0x000fe200078e0269 */
[----:B------:R-:W-:Y:S01]  /*50a0*/  IABS R109, R108 ;  /* 0x0000006c006d7213 */ /* 0x000fe20000000000 */
[----:B------:R-:W-:-:S02]  /*50b0*/  @!P6 IMAD.IADD R101, R101, 0x1, -R168 ;  /* 0x000000016565e824 */ /* 0x000fc400078e0aa8 */
[----:B------:R-:W-:Y:S01]  /*50c0*/  @!P4 IMAD.IADD R103, R103, 0x1, -R168 ;  /* 0x000000016767c824 */ /* 0x000fe200078e0aa8 */
[----:B------:R-:W-:Y:S01]  /*50d0*/  ISETP.GT.U32.AND P6, PT, R168, R104, PT ;  /* 0x00000068a800720c */ /* 0x000fe20003fc4070 */
[----:B------:R-:W-:Y:S01]  /*50e0*/  IMAD.HI.U32 R3, R0, R107, RZ ;  /* 0x0000006b00037227 */ /* 0x000fe200078e00ff */
[----:B------:R-:W-:-:S03]  /*50f0*/  ISETP.GE.AND P4, PT, R108, RZ, PT ;  /* 0x000000ff6c00720c */ /* 0x000fc60003f86270 */
[----:B------:R-:W-:Y:S01]  /*5100*/  @!P5 IMAD.MOV R101, RZ, RZ, -R101 ;  /* 0x000000ffff65d224 */ /* 0x000fe200078e0a65 */
[----:B------:R-:W-:Y:S01]  /*5110*/  ISETP.GT.U32.AND P5, PT, R168, R103, PT ;  /* 0x00000067a800720c */ /* 0x000fe20003fa4070 */
[----:B------:R-:W-:-:S04]  /*5120*/  IMAD.HI.U32 R22, R0, R109, RZ ;  /* 0x0000006d00167227 */ /* 0x000fc800078e00ff */
[----:B------:R-:W-:Y:S02]  /*5130*/  IMAD.MOV R105, RZ, RZ, -R3 ;  /* 0x000000ffff697224 */ /* 0x000fe400078e0a03 */
[----:B------:R-:W-:Y:S02]  /*5140*/  VIADD R110, R2, 0x199 ;  /* 0x00000199026e7836 */ /* 0x000fe40000000000 */
[----:B------:R-:W-:Y:S01]  /*5150*/  @!P0 IMAD.IADD R102, R102, 0x1, -R168 ;  /* 0x0000000166668824 */ /* 0x000fe200078e0aa8 */
[----:B------:R-:W-:Y:S01]  /*5160*/  ISETP.GE.AND P0, PT, R106, RZ, PT ;  /* 0x000000ff6a00720c */ /* 0x000fe20003f06270 */
[----:B------:R-:W-:Y:S01]  /*5170*/  IMAD.MOV R22, RZ, RZ, -R22 ;  /* 0x000000ffff167224 */ /* 0x000fe200078e0a16 */
[----:B------:R-:W-:Y:S01]  /*5180*/  IABS R111, R110 ;  /* 0x0000006e006f7213 */ /* 0x000fe20000000000 */
[C---:B------:R-:W-:Y:S02]  /*5190*/  IMAD R105, R168.reuse, R105, R107 ;  /* 0x00000069a8697224 */ /* 0x040fe400078e026b */
[----:B------:R-:W-:-:S02]  /*51a0*/  IMAD R106, R168, R22, R109 ;  /* 0x00000016a86a7224 */ /* 0x000fc400078e026d */
[----:B------:R-:W-:Y:S02]  /*51b0*/  @!P6 IMAD.IADD R104, R104, 0x1, -R168 ;  /* 0x000000016868e824 */ /* 0x000fe400078e0aa8 */
[----:B------:R-:W-:Y:S01]  /*51c0*/  @!P2 IMAD.MOV R102, RZ, RZ, -R102 ;  /* 0x000000ffff66a224 */ /* 0x000fe200078e0a66 */
[C---:B------:R-:W-:Y:S01]  /*51d0*/  ISETP.GT.U32.AND P2, PT, R168.reuse, R105, PT ;  /* 0x00000069a800720c */ /* 0x040fe20003f44070 */
[----:B------:R-:W-:Y:S01]  /*51e0*/  @!P5 IMAD.IADD R103, R103, 0x1, -R168 ;  /* 0x000000016767d824 */ /* 0x000fe200078e0aa8 */
[----:B------:R-:W-:Y:S01]  /*51f0*/  ISETP.GT.U32.AND P6, PT, R168, R104, PT ;  /* 0x00000068a800720c */ /* 0x000fe20003fc4070 */
[----:B------:R-:W-:Y:S01]  /*5200*/  IMAD.HI.U32 R3, R0, R111, RZ ;  /* 0x0000006f00037227 */ /* 0x000fe200078e00ff */
[----:B------:R-:W-:-:S03]  /*5210*/  ISETP.GT.U32.AND P5, PT, R168, R106, PT ;  /* 0x0000006aa800720c */ /* 0x000fc60003fa4070 */
[----:B------:R-:W-:Y:S02]  /*5220*/  IMAD.MOV R3, RZ, RZ, -R3 ;  /* 0x000000ffff037224 */ /* 0x000fe400078e0a03 */
[----:B------:R-:W-:Y:S02]  /*5230*/  VIADD R108, R2, 0x198 ;  /* 0x00000198026c7836 */ /* 0x000fe40000000000 */
[----:B------:R-:W-:Y:S02]  /*5240*/  IMAD R107, R168, R3, R111 ;  /* 0x00000003a86b7224 */ /* 0x000fe400078e026f */
[--C-:B------:R-:W-:Y:S01]  /*5250*/  @!P2 IMAD.IADD R105, R105, 0x1, -R168.reuse ;  /* 0x000000016969a824 */ /* 0x100fe200078e0aa8 */
[----:B------:R-:W-:Y:S01]  /*5260*/  IABS R109, R108 ;  /* 0x0000006c006d7213 */ /* 0x000fe20000000000 */
[--C-:B------:R-:W-:Y:S01]  /*5270*/  @!P6 IMAD.IADD R104, R104, 0x1, -R168.reuse ;  /* 0x000000016868e824 */ /* 0x100fe200078e0aa8 */
[----:B------:R-:W-:Y:S01]  /*5280*/  ISETP.GT.U32.AND P6, PT, R168, R107, PT ;  /* 0x0000006ba800720c */ /* 0x000fe20003fc4070 */
[----:B------:R-:W-:Y:S01]  /*5290*/  @!P5 IMAD.IADD R106, R106, 0x1, -R168 ;  /* 0x000000016a6ad824 */ /* 0x000fe200078e0aa8 */
[----:B------:R-:W-:Y:S01]  /*52a0*/  ISETP.GT.U32.AND P5, PT, R168, R105, PT ;  /* 0x00000069a800720c */ /* 0x000fe20003fa4070 */
[----:B------:R-:W-:Y:S01]  /*52b0*/  VIADD R112, R2, 0x197 ;  /* 0x0000019702707836 */ /* 0x000fe20000000000 */
[----:B------:R-:W-:Y:S01]  /*52c0*/  ISETP.GE.AND P2, PT, R110, RZ, PT ;  /* 0x000000ff6e00720c */ /* 0x000fe20003f46270 */
[----:B------:R-:W-:-:S03]  /*52d0*/  IMAD.HI.U32 R3, R0, R109, RZ ;  /* 0x0000006d00037227 */ /* 0x000fc600078e00ff */
[----:B------:R-:W-:Y:S01]  /*52e0*/  IABS R111, R112 ;  /* 0x00000070006f7213 */ /* 0x000fe20000000000 */
[----:B------:R-:W-:Y:S02]  /*52f0*/  IMAD.MOV R3, RZ, RZ, -R3 ;  /* 0x000000ffff037224 */ /* 0x000fe400078e0a03 */
[----:B------:R-:W-:Y:S01]  /*5300*/  @!P3 IMAD.MOV R104, RZ, RZ, -R104 ;  /* 0x000000ffff68b224 */ /* 0x000fe200078e0a68 */
[----:B------:R-:W-:Y:S01]  /*5310*/  ISETP.GE.AND P3, PT, R108, RZ, PT ;  /* 0x000000ff6c00720c */ /* 0x000fe20003f66270 */
[----:B------:R-:W-:Y:S02]  /*5320*/  VIADD R116, R2, 0x195 ;  /* 0x0000019502747836 */ /* 0x000fe40000000000 */
[----:B------:R-:W-:Y:S02]  /*5330*/  IMAD R108, R168, R3, R109 ;  /* 0x00000003a86c7224 */ /* 0x000fe400078e026d */
[----:B------:R-:W-:Y:S01]  /*5340*/  IMAD.HI.U32 R22, R0, R111, RZ ;  /* 0x0000006f00167227 */ /* 0x000fe200078e00ff */
[----:B------:R-:W-:-:S03]  /*5350*/  IABS R115, R116 ;  /* 0x0000007400737213 */ /* 0x000fc60000000000 */
[--C-:B------:R-:W-:Y:S01]  /*5360*/  @!P6 IMAD.IADD R107, R107, 0x1, -R168.reuse ;  /* 0x000000016b6be824 */ /* 0x100fe200078e0aa8 */
[C---:B------:R-:W-:Y:S01]  /*5370*/  ISETP.GT.U32.AND P6, PT, R168.reuse, R106, PT ;  /* 0x0000006aa800720c */ /* 0x040fe20003fc4070 */
[----:B------:R-:W-:Y:S01]  /*5380*/  @!P5 IMAD.IADD R105, R105, 0x1, -R168 ;  /* 0x000000016969d824 */ /* 0x000fe200078e0aa8 */
[C---:B------:R-:W-:Y:S01]  /*5390*/  ISETP.GT.U32.AND P5, PT, R168.reuse, R108, PT ;  /* 0x0000006ca800720c */ /* 0x040fe20003fa4070 */
[----:B------:R-:W-:Y:S02]  /*53a0*/  IMAD.MOV R22, RZ, RZ, -R22 ;  /* 0x000000ffff167224 */ /* 0x000fe400078e0a16 */
[----:B------:R-:W-:Y:S01]  /*53b0*/  @!P1 IMAD.MOV R103, RZ, RZ, -R103 ;  /* 0x000000ffff679224 */ /* 0x000fe200078e0a67 */
[C---:B------:R-:W-:Y:S01]  /*53c0*/  ISETP.GT.U32.AND P1, PT, R168.reuse, R107, PT ;  /* 0x0000006ba800720c */ /* 0x040fe20003f24070 */
[----:B------:R-:W-:Y:S02]  /*53d0*/  IMAD R109, R168, R22, R111 ;  /* 0x00000016a86d7224 */ /* 0x000fe400078e026f */
[----:B------:R-:W-:-:S02]  /*53e0*/  VIADD R114, R2, 0x196 ;  /* 0x0000019602727836 */ /* 0x000fc40000000000 */
[----:B------:R-:W-:-:S03]  /*53f0*/  IMAD.HI.U32 R22, R0, R115, RZ ;  /* 0x0000007300167227 */ /* 0x000fc600078e00ff */
[----:B------:R-:W-:Y:S01]  /*5400*/  IABS R113, R114 ;  /* 0x0000007200717213 */ /* 0x000fe20000000000 */
[----:B------:R-:W-:Y:S02]  /*5410*/  IMAD.MOV R22, RZ, RZ, -R22 ;  /* 0x000000ffff167224 */ /* 0x000fe400078e0a16 */
[--C-:B------:R-:W-:Y:S01]  /*5420*/  @!P6 IMAD.IADD R106, R106, 0x1, -R168.reuse ;  /* 0x000000016a6ae824 */ /* 0x100fe200078e0aa8 */
[C---:B------:R-:W-:Y:S01]  /*5430*/  ISETP.GT.U32.AND P6, PT, R168.reuse, R109, PT ;  /* 0x0000006da800720c */ /* 0x040fe20003fc4070 */
[----:B------:R-:W-:Y:S02]  /*5440*/  IMAD R111, R168, R22, R115 ;  /* 0x00000016a86f7224 */ /* 0x000fe400078e0273 */
[----:B------:R-:W-:Y:S02]  /*5450*/  @!P5 IMAD.IADD R108, R108, 0x1, -R168 ;  /* 0x000000016c6cd824 */ /* 0x000fe400078e0aa8 */
[----:B------:R-:W-:Y:S02]  /*5460*/  VIADD R117, R2, 0x194 ;  /* 0x0000019402757836 */ /* 0x000fe40000000000 */
[----:B------:R-:W-:-:S04]  /*5470*/  IMAD.HI.U32 R3, R0, R113, RZ ;  /* 0x0000007100037227 */ /* 0x000fc800078e00ff */
[----:B------:R-:W-:Y:S01]  /*5480*/  @!P1 IMAD.IADD R107, R107, 0x1, -R168 ;  /* 0x000000016b6b9824 */ /* 0x000fe200078e0aa8 */
[----:B------:R-:W-:Y:S01]  /*5490*/  ISETP.GE.AND P1, PT, R112, RZ, PT ;  /* 0x000000ff7000720c */ /* 0x000fe20003f26270 */
[----:B------:R-:W-:Y:S01]  /*54a0*/  @!P0 IMAD.MOV R105, RZ, RZ, -R105 ;  /* 0x000000ffff698224 */ /* 0x000fe200078e0a69 */
[C---:B------:R-:W-:Y:S01]  /*54b0*/  ISETP.GT.U32.AND P0, PT, R168.reuse, R108, PT ;  /* 0x0000006ca800720c */ /* 0x040fe20003f04070 */
[----:B------:R-:W-:Y:S01]  /*54c0*/  @!P4 IMAD.MOV R106, RZ, RZ, -R106 ;  /* 0x000000ffff6ac224 */ /* 0x000fe200078e0a6a */
[----:B------:R-:W-:Y:S01]  /*54d0*/  ISETP.GT.U32.AND P4, PT, R168, R111, PT ;  /* 0x0000006fa800720c */ /* 0x000fe20003f84070 */
[----:B------:R-:W-:Y:S01]  /*54e0*/  IMAD.MOV R3, RZ, RZ, -R3 ;  /* 0x000000ffff037224 */ /* 0x000fe200078e0a03 */
[----:B------:R-:W-:Y:S01]  /*54f0*/  IABS R112, R117 ;  /* 0x0000007500707213 */ /* 0x000fe20000000000 */
[----:B------:R-:W-:Y:S02]  /*5500*/  VIADD R22, R2, 0x193 ;  /* 0x0000019302167836 */ /* 0x000fe40000000000 */
[----:B------:R-:W-:-:S02]  /*5510*/  IMAD R110, R168, R3, R113 ;  /* 0x00000003a86e7224 */ /* 0x000fc400078e0271 */
[----:B------:R-:W-:Y:S01]  /*5520*/  IMAD.MOV.U32 R113, RZ, RZ, R112 ;  /* 0x000000ffff717224 */ /* 0x000fe200078e0070 */
[----:B------:R-:W-:Y:S01]  /*5530*/  IABS R115, R22 ;  /* 0x0000001600737213 */ /* 0x000fe20000000000 */
[----:B------:R-:W-:Y:S01]  /*5540*/  @!P6 IMAD.IADD R109, R109, 0x1, -R168 ;  /* 0x000000016d6de824 */ /* 0x000fe200078e0aa8 */
[----:B------:R-:W-:Y:S01]  /*5550*/  ISETP.GT.U32.AND P5, PT, R168, R110, PT ;  /* 0x0000006ea800720c */ /* 0x000fe20003fa4070 */
[----:B------:R-:W-:-:S03]  /*5560*/  IMAD.HI.U32 R3, R0, R113, RZ ;  /* 0x0000007100037227 */ /* 0x000fc600078e00ff */
[----:B------:R-:W-:Y:S01]  /*5570*/  ISETP.GT.U32.AND P6, PT, R168, R109, PT ;  /* 0x0000006da800720c */ /* 0x000fe20003fc4070 */
[--C-:B------:R-:W-:Y:S01]  /*5580*/  @!P0 IMAD.IADD R108, R108, 0x1, -R168.reuse ;  /* 0x000000016c6c8824 */ /* 0x100fe200078e0aa8 */
[----:B------:R-:W-:Y:S01]  /*5590*/  ISETP.GE.AND P0, PT, R116, RZ, PT ;  /* 0x000000ff7400720c */ /* 0x000fe20003f06270 */
[----:B------:R-:W-:Y:S01]  /*55a0*/  @!P4 IMAD.IADD R111, R111, 0x1, -R168 ;  /* 0x000000016f6fc824 */ /* 0x000fe200078e0aa8 */
[----:B------:R-:W-:Y:S01]  /*55b0*/  ISETP.GE.AND P4, PT, R117, RZ, PT ;  /* 0x000000ff7500720c */ /* 0x000fe20003f86270 */
[----:B------:R-:W-:Y:S02]  /*55c0*/  IMAD.MOV R3, RZ, RZ, -R3 ;  /* 0x000000ffff037224 */ /* 0x000fe400078e0a03 */
[----:B------:R-:W-:Y:S01]  /*55d0*/  @!P3 IMAD.MOV R108, RZ, RZ, -R108 ;  /* 0x000000ffff6cb224 */ /* 0x000fe200078e0a6c */
[C---:B------:R-:W-:Y:S01]  /*55e0*/  ISETP.GT.U32.AND P3, PT, R168.reuse, R111, PT ;  /* 0x0000006fa800720c */ /* 0x040fe20003f64070 */
[----:B------:R-:W-:Y:S02]  /*55f0*/  IMAD R112, R168, R3, R113 ;  /* 0x00000003a8707224 */ /* 0x000fe400078e0271 */
[----:B------:R-:W-:-:S04]  /*5600*/  IMAD.HI.U32 R3, R0, R115, RZ ;  /* 0x0000007300037227 */ /* 0x000fc800078e00ff */
[----:B------:R-:W-:Y:S02]  /*5610*/  IMAD.MOV R3, RZ, RZ, -R3 ;  /* 0x000000ffff037224 */ /* 0x000fe400078e0a03 */
[--C-:B------:R-:W-:Y:S01]  /*5620*/  @!P6 IMAD.IADD R109, R109, 0x1, -R168.reuse ;  /* 0x000000016d6de824 */ /* 0x100fe200078e0aa8 */
[C---:B------:R-:W-:Y:S01]  /*5630*/  ISETP.GT.U32.AND P6, PT, R168.reuse, R112, PT ;  /* 0x00000070a800720c */ /* 0x040fe20003fc4070 */
[----:B------:R-:W-:Y:S02]  /*5640*/  IMAD R113, R168, R3, R115 ;  /* 0x00000003a8717224 */ /* 0x000fe400078e0273 */
[--C-:B------:R-:W-:Y:S02]  /*5650*/  @!P5 IMAD.IADD R110, R110, 0x1, -R168.reuse ;  /* 0x000000016e6ed824 */ /* 0x100fe400078e0aa8 */
[----:B------:R-:W-:Y:S01]  /*5660*/  @!P3 IMAD.IADD R111, R111, 0x1, -R168 ;  /* 0x000000016f6fb824 */ /* 0x000fe200078e0aa8 */
[C---:B------:R-:W-:Y:S01]  /*5670*/  ISETP.GT.U32.AND P3, PT, R168.reuse, R113, PT ;  /* 0x00000071a800720c */ /* 0x040fe20003f64070 */
[----:B------:R-:W-:Y:S01]  /*5680*/  @!P2 IMAD.MOV R107, RZ, RZ, -R107 ;  /* 0x000000ffff6ba224 */ /* 0x000fe200078e0a6b */
[----:B------:R-:W-:Y:S01]  /*5690*/  ISETP.GT.U32.AND P5, PT, R168, R110, PT ;  /* 0x0000006ea800720c */ /* 0x000fe20003fa4070 */
[----:B------:R-:W-:Y:S01]  /*56a0*/  VIADD R3, R2, 0x192 ;  /* 0x0000019202037836 */ /* 0x000fe20000000000 */
[----:B------:R-:W-:Y:S01]  /*56b0*/  ISETP.GE.AND P2, PT, R114, RZ, PT ;  /* 0x000000ff7200720c */ /* 0x000fe20003f46270 */
[----:B------:R-:W-:-:S02]  /*56c0*/  VIADD R114, R2, 0x190 ;  /* 0x0000019002727836 */ /* 0x000fc40000000000 */
[--C-:B------:R-:W-:Y:S01]  /*56d0*/  @!P6 IMAD.IADD R112, R112, 0x1, -R168.reuse ;  /* 0x000000017070e824 */ /* 0x100fe200078e0aa8 */
[----:B------:R-:W-:Y:S01]  /*56e0*/  IABS R117, R3 ;  /* 0x0000000300757213 */ /* 0x000fe20000000000 */
[----:B------:R-:W-:Y:S01]  /*56f0*/  @!P1 IMAD.MOV R109, RZ, RZ, -R109 ;  /* 0x000000ffff6d9224 */ /* 0x000fe200078e0a6d */
[----:B------:R-:W-:Y:S01]  /*5700*/  ISETP.GE.AND P1, PT, R3, RZ, PT ;  /* 0x000000ff0300720c */ /* 0x000fe20003f26270 */
[----:B------:R-:W-:Y:S01]  /*5710*/  @!P0 IMAD.MOV R111, RZ, RZ, -R111 ;  /* 0x000000ffff6f8224 */ /* 0x000fe200078e0a6f */
[----:B------:R-:W-:Y:S01]  /*5720*/  ISETP.GT.U32.AND P6, PT, R168, R112, PT ;  /* 0x00000070a800720c */ /* 0x000fe20003fc4070 */
[--C-:B------:R-:W-:Y:S01]  /*5730*/  @!P3 IMAD.IADD R113, R113, 0x1, -R168.reuse ;  /* 0x000000017171b824 */ /* 0x100fe200078e0aa8 */
[----:B------:R-:W-:Y:S01]  /*5740*/  IABS R121, R114 ;  /* 0x0000007200797213 */ /* 0x000fe20000000000 */
[----:B------:R-:W-:Y:S01]  /*5750*/  @!P5 IMAD.IADD R110, R110, 0x1, -R168 ;  /* 0x000000016e6ed824 */ /* 0x000fe200078e0aa8 */
[----:B------:R-:W-:Y:S01]  /*5760*/  ISETP.GE.AND P5, PT, R22, RZ, PT ;  /* 0x000000ff1600720c */ /* 0x000fe20003fa6270 */
[----:B------:R-:W-:Y:S01]  /*5770*/  VIADD R22, R2, 0x191 ;  /* 0x0000019102167836 */ /* 0x000fe20000000000 */
[----:B------:R-:W-:Y:S01]  /*5780*/  ISETP.GT.U32.AND P3, PT, R168, R113, PT ;  /* 0x00000071a800720c */ /* 0x000fe20003f64070 */
[----:B------:R-:W-:Y:S01]  /*5790*/  IMAD.HI.U32 R3, R0, R117, RZ ;  /* 0x0000007500037227 */ /* 0x000fe200078e00ff */
[----:B------:R-:W-:-:S02]  /*57a0*/  ISETP.GE.AND P0, PT, R114, RZ, PT ;  /* 0x000000ff7200720c */ /* 0x000fc40003f06270 */
[----:B------:R-:W-:Y:S01]  /*57b0*/  IABS R119, R22 ;  /* 0x0000001600777213 */ /* 0x000fe20000000000 */
[----:B------:R-:W-:Y:S01]  /*57c0*/  @!P2 IMAD.MOV R110, RZ, RZ, -R110 ;  /* 0x000000ffff6ea224 */ /* 0x000fe200078e0a6e */
[----:B------:R-:W-:Y:S01]  /*57d0*/  ISETP.GE.AND P2, PT, R22, RZ, PT ;  /* 0x000000ff1600720c */ /* 0x000fe20003f46270 */
[----:B------:R-:W-:Y:S02]  /*57e0*/  IMAD.MOV R114, RZ, RZ, -R3 ;  /* 0x000000ffff727224 */ /* 0x000fe400078e0a03 */
[----:B------:R-:W-:-:S04]  /*57f0*/  IMAD.HI.U32 R22, R0, R121, RZ ;  /* 0x0000007900167227 */ /* 0x000fc800078e00ff */
[----:B------:R-:W-:Y:S02]  /*5800*/  @!P6 IMAD.IADD R112, R112, 0x1, -R168 ;  /* 0x000000017070e824 */ /* 0x000fe400078e0aa8 */
[C---:B------:R-:W-:Y:S02]  /*5810*/  IMAD R114, R168.reuse, R114, R117 ;  /* 0x00000072a8727224 */ /* 0x040fe400078e0275 */
[----:B------:R-:W-:Y:S02]  /*5820*/  IMAD.MOV R22, RZ, RZ, -R22 ;  /* 0x000000ffff167224 */ /* 0x000fe400078e0a16 */
[----:B------:R-:W-:Y:S01]  /*5830*/  @!P4 IMAD.MOV R112, RZ, RZ, -R112 ;  /* 0x000000ffff70c224 */ /* 0x000fe200078e0a70 */
[C---:B------:R-:W-:Y:S01]  /*5840*/  ISETP.GT.U32.AND P4, PT, R168.reuse, R114, PT ;  /* 0x00000072a800720c */ /* 0x040fe20003f84070 */
[----:B------:R-:W-:Y:S02]  /*5850*/  @!P3 IMAD.IADD R113, R113, 0x1, -R168 ;  /* 0x000000017171b824 */ /* 0x000fe400078e0aa8 */
[----:B------:R-:W-:-:S02]  /*5860*/  IMAD R116, R168, R22, R121 ;  /* 0x00000016a8747224 */ /* 0x000fc400078e0279 */
[----:B------:R-:W-:Y:S02]  /*5870*/  VIADD R115, R2, 0x18f ;  /* 0x0000018f02737836 */ /* 0x000fe40000000000 */
[----:B------:R-:W-:Y:S01]  /*5880*/  @!P5 IMAD.MOV R113, RZ, RZ, -R113 ;  /* 0x000000ffff71d224 */ /* 0x000fe200078e0a71 */
[----:B------:R-:W-:Y:S01]  /*5890*/  ISETP.GT.U32.AND P5, PT, R168, R116, PT ;  /* 0x00000074a800720c */ /* 0x000fe20003fa4070 */
[----:B------:R-:W-:Y:S01]  /*58a0*/  IMAD.HI.U32 R3, R0, R119, RZ ;  /* 0x0000007700037227 */ /* 0x000fe200078e00ff */
[----:B------:R-:W-:Y:S02]  /*58b0*/  ISETP.GE.AND P6, PT, R115, RZ, PT ;  /* 0x000000ff7300720c */ /* 0x000fe40003fc6270 */
[----:B------:R-:W-:Y:S01]  /*58c0*/  IABS R123, R115 ;  /* 0x00000073007b7213 */ /* 0x000fe20000000000 */
[----:B------:R-:W-:Y:S02]  /*58d0*/  IMAD.MOV R115, RZ, RZ, -R3 ;  /* 0x000000ffff737224 */ /* 0x000fe400078e0a03 */
[----:B------:R-:W-:-:S02]  /*58e0*/  VIADD R122, R2, 0x18e ;  /* 0x0000018e027a7836 */ /* 0x000fc40000000000 */
[----:B------:R-:W-:-:S04]  /*58f0*/  IMAD.HI.U32 R3, R0, R123, RZ ;  /* 0x0000007b00037227 */ /* 0x000fc800078e00ff */
[----:B------:R-:W-:Y:S01]  /*5900*/  IMAD R115, R168, R115, R119 ;  /* 0x00000073a8737224 */ /* 0x000fe200078e0277 */
[----:B------:R-:W-:Y:S01]  /*5910*/  IABS R119, R122 ;  /* 0x0000007a00777213 */ /* 0x000fe20000000000 */
[----:B------:R-:W-:Y:S02]  /*5920*/  VIADD R124, R2, 0x18d ;  /* 0x0000018d027c7836 */ /* 0x000fe40000000000 */
[--C-:B------:R-:W-:Y:S01]  /*5930*/  @!P4 IMAD.IADD R114, R114, 0x1, -R168.reuse ;  /* 0x000000017272c824 */ /* 0x100fe200078e0aa8 */
[----:B------:R-:W-:Y:S01]  /*5940*/  ISETP.GT.U32.AND P3, PT, R168, R115, PT ;  /* 0x00000073a800720c */ /* 0x000fe20003f64070 */
[----:B------:R-:W-:Y:S01]  /*5950*/  IMAD.MOV R3, RZ, RZ, -R3 ;  /* 0x000000ffff037224 */ /* 0x000fe200078e0a03 */
[----:B------:R-:W-:Y:S01]  /*5960*/  IABS R121, R124 ;  /* 0x0000007c00797213 */ /* 0x000fe20000000000 */
[----:B------:R-:W-:Y:S01]  /*5970*/  @!P5 IMAD.IADD R116, R116, 0x1, -R168 ;  /* 0x000000017474d824 */ /* 0x000fe200078e0aa8 */
[C---:B------:R-:W-:Y:S01]  /*5980*/  ISETP.GT.U32.AND P4, PT, R168.reuse, R114, PT ;  /* 0x00000072a800720c */ /* 0x040fe20003f84070 */
[----:B------:R-:W-:-:S02]  /*5990*/  IMAD R117, R168, R3, R123 ;  /* 0x00000003a8757224 */ /* 0x000fc400078e027b */
[----:B------:R-:W-:Y:S01]  /*59a0*/  IMAD.HI.U32 R3, R0, R119, RZ ;  /* 0x0000007700037227 */ /* 0x000fe200078e00ff */
[----:B------:R-:W-:-:S03]  /*59b0*/  ISETP.GT.U32.AND P5, PT, R168, R116, PT ;  /* 0x00000074a800720c */ /* 0x000fc60003fa4070 */
[----:B------:R-:W-:-:S04]  /*59c0*/  IMAD.HI.U32 R22, R0, R121, RZ ;  /* 0x0000007900167227 */ /* 0x000fc800078e00ff */
[----:B------:R-:W-:Y:S02]  /*59d0*/  IMAD.MOV R3, RZ, RZ, -R3 ;  /* 0x000000ffff037224 */ /* 0x000fe400078e0a03 */
[----:B------:R-:W-:Y:S02]  /*59e0*/  IMAD.MOV R22, RZ, RZ, -R22 ;  /* 0x000000ffff167224 */ /* 0x000fe400078e0a16 */
[----:B------:R-:W-:Y:S02]  /*59f0*/  IMAD R118, R168, R3, R119 ;  /* 0x00000003a8767224 */ /* 0x000fe400078e0277 */
[--C-:B------:R-:W-:Y:S02]  /*5a00*/  @!P3 IMAD.IADD R115, R115, 0x1, -R168.reuse ;  /* 0x000000017373b824 */ /* 0x100fe400078e0aa8 */
[----:B------:R-:W-:Y:S01]  /*5a10*/  @!P4 IMAD.IADD R114, R114, 0x1, -R168 ;  /* 0x000000017272c824 */ /* 0x000fe200078e0aa8 */
[C---:B------:R-:W-:Y:S01]  /*5a20*/  ISETP.GT.U32.AND P4, PT, R168.reuse, R117, PT ;  /* 0x00000075a800720c */ /* 0x040fe20003f84070 */
[C---:B------:R-:W-:Y:S01]  /*5a30*/  IMAD R119, R168.reuse, R22, R121 ;  /* 0x00000016a8777224 */ /* 0x040fe200078e0279 */
[----:B------:R-:W-:Y:S01]  /*5a40*/  ISETP.GT.U32.AND P3, PT, R168, R115, PT ;  /* 0x00000073a800720c */ /* 0x000fe20003f64070 */
[----:B------:R-:W-:-:S02]  /*5a50*/  VIADD R126, R2, 0x18c ;  /* 0x0000018c027e7836 */ /* 0x000fc40000000000 */
[----:B------:R-:W-:Y:S01]  /*5a60*/  @!P5 IMAD.IADD R116, R116, 0x1, -R168 ;  /* 0x000000017474d824 */ /* 0x000fe200078e0aa8 */
[----:B------:R-:W-:Y:S01]  /*5a70*/  ISETP.GT.U32.AND P5, PT, R168, R119, PT ;  /* 0x00000077a800720c */ /* 0x000fe20003fa4070 */
[C---:B------:R-:W-:Y:S01]  /*5a80*/  VIADD R127, R2.reuse, 0x18b ;  /* 0x0000018b027f7836 */ /* 0x040fe20000000000 */
[----:B------:R-:W-:Y:S01]  /*5a90*/  IABS R120, R126 ;  /* 0x0000007e00787213 */ /* 0x000fe20000000000 */
[----:B------:R-:W-:Y:S02]  /*5aa0*/  VIADD R128, R2, 0x18a ;  /* 0x0000018a02807836 */ /* 0x000fe40000000000 */
[----:B------:R-:W-:Y:S01]  /*5ab0*/  @!P1 IMAD.MOV R114, RZ, RZ, -R114 ;  /* 0x000000ffff729224 */ /* 0x000fe200078e0a72 */
[----:B------:R-:W-:Y:S01]  /*5ac0*/  IABS R123, R127 ;  /* 0x0000007f007b7213 */ /* 0x000fe20000000000 */
[----:B------:R-:W-:Y:S01]  /*5ad0*/  IMAD.MOV.U32 R121, RZ, RZ, R120 ;  /* 0x000000ffff797224 */ /* 0x000fe200078e0078 */
[----:B------:R-:W-:Y:S01]  /*5ae0*/  IABS R125, R128 ;  /* 0x00000080007d7213 */ /* 0x000fe20000000000 */
[----:B------:R-:W-:Y:S01]  /*5af0*/  @!P4 IMAD.IADD R117, R117, 0x1, -R168 ;  /* 0x000000017575c824 */ /* 0x000fe200078e0aa8 */
[----:B------:R-:W-:Y:S01]  /*5b00*/  ISETP.GE.AND P4, PT, R122, RZ, PT ;  /* 0x000000ff7a00720c */ /* 0x000fe20003f86270 */
[----:B------:R-:W-:-:S03]  /*5b10*/  IMAD.HI.U32 R3, R0, R121, RZ ;  /* 0x0000007900037227 */ /* 0x000fc600078e00ff */
[C---:B------:R-:W-:Y:S01]  /*5b20*/  ISETP.GT.U32.AND P1, PT, R168.reuse, R117, PT ;  /* 0x00000075a800720c */ /* 0x040fe20003f24070 */
[--C-:B------:R-:W-:Y:S01]  /*5b30*/  @!P3 IMAD.IADD R115, R115, 0x1, -R168.reuse ;  /* 0x000000017373b824 */ /* 0x100fe200078e0aa8 */
[----:B------:R-:W-:Y:S01]  /*5b40*/  ISETP.GT.U32.AND P3, PT, R168, R118, PT ;  /* 0x00000076a800720c */ /* 0x000fe20003f64070 */
[----:B------:R-:W-:Y:S02]  /*5b50*/  @!P5 IMAD.IADD R119, R119, 0x1, -R168 ;  /* 0x000000017777d824 */ /* 0x000fe400078e0aa8 */
[----:B------:R-:W-:Y:S02]  /*5b60*/  IMAD.MOV R3, RZ, RZ, -R3 ;  /* 0x000000ffff037224 */ /* 0x000fe400078e0a03 */
[----:B------:R-:W-:Y:S01]  /*5b70*/  IMAD.HI.U32 R22, R0, R123, RZ ;  /* 0x0000007b00167227 */ /* 0x000fe200078e00ff */
[----:B------:R-:W-:-:S03]  /*5b80*/  ISETP.GT.U32.AND P5, PT, R168, R119, PT ;  /* 0x00000077a800720c */ /* 0x000fc60003fa4070 */
[----:B------:R-:W-:Y:S02]  /*5b90*/  IMAD R120, R168, R3, R121 ;  /* 0x00000003a8787224 */ /* 0x000fe400078e0279 */
[----:B------:R-:W-:-:S04]  /*5ba0*/  IMAD.HI.U32 R3, R0, R125, RZ ;  /* 0x0000007d00037227 */ /* 0x000fc800078e00ff */
[----:B------:R-:W-:Y:S02]  /*5bb0*/  IMAD.MOV R22, RZ, RZ, -R22 ;  /* 0x000000ffff167224 */ /* 0x000fe400078e0a16 */
[----:B------:R-:W-:Y:S02]  /*5bc0*/  IMAD.MOV R3, RZ, RZ, -R3 ;  /* 0x000000ffff037224 */ /* 0x000fe400078e0a03 */
[--C-:B------:R-:W-:Y:S01]  /*5bd0*/  @!P3 IMAD.IADD R118, R118, 0x1, -R168.reuse ;  /* 0x000000017676b824 */ /* 0x100fe200078e0aa8 */
[----:B------:R-:W-:Y:S01]  /*5be0*/  ISETP.GE.AND P3, PT, R124, RZ, PT ;  /* 0x000000ff7c00720c */ /* 0x000fe20003f66270 */
[C---:B------:R-:W-:Y:S02]  /*5bf0*/  IMAD R121, R168.reuse, R22, R123 ;  /* 0x00000016a8797224 */ /* 0x040fe400078e027b */
[----:B------:R-:W-:Y:S01]  /*5c00*/  @!P1 IMAD.IADD R117, R117, 0x1, -R168 ;  /* 0x0000000175759824 */ /* 0x000fe200078e0aa8 */
[C---:B------:R-:W-:Y:S01]  /*5c10*/  ISETP.GT.U32.AND P1, PT, R168.reuse, R120, PT ;  /* 0x00000078a800720c */ /* 0x040fe20003f24070 */
[----:B------:R-:W-:-:S02]  /*5c20*/  IMAD R122, R168, R3, R125 ;  /* 0x00000003a87a7224 */ /* 0x000fc400078e027d */
[----:B------:R-:W-:Y:S01]  /*5c30*/  @!P2 IMAD.MOV R115, RZ, RZ, -R115 ;  /* 0x000000ffff73a224 */ /* 0x000fe200078e0a73 */
[C---:B------:R-:W-:Y:S01]  /*5c40*/  ISETP.GT.U32.AND P2, PT, R168.reuse, R118, PT ;  /* 0x00000076a800720c */ /* 0x040fe20003f44070 */
[----:B------:R-:W-:Y:S01]  /*5c50*/  @!P6 IMAD.MOV R117, RZ, RZ, -R117 ;  /* 0x000000ffff75e224 */ /* 0x000fe200078e0a75 */
[C---:B------:R-:W-:Y:S01]  /*5c60*/  ISETP.GT.U32.AND P6, PT, R168.reuse, R121, PT ;  /* 0x00000079a800720c */ /* 0x040fe20003fc4070 */
[----:B------:R-:W-:Y:S01]  /*5c70*/  @!P5 IMAD.IADD R119, R119, 0x1, -R168 ;  /* 0x000000017777d824 */ /* 0x000fe200078e0aa8 */
[----:B------:R-:W-:Y:S01]  /*5c80*/  ISETP.GT.U32.AND P5, PT, R168, R122, PT ;  /* 0x0000007aa800720c */ /* 0x000fe20003fa4070 */
[----:B------:R-:W-:Y:S01]  /*5c90*/  @!P0 IMAD.MOV R116, RZ, RZ, -R116 ;  /* 0x000000ffff748224 */ /* 0x000fe200078e0a74 */
[----:B------:R-:W-:Y:S01]  /*5ca0*/  ISETP.GE.AND P0, PT, R126, RZ, PT ;  /* 0x000000ff7e00720c */ /* 0x000fe20003f06270 */
[C---:B------:R-:W-:Y:S02]  /*5cb0*/  VIADD R126, R2.reuse, 0x189 ;  /* 0x00000189027e7836 */ /* 0x040fe40000000000 */
[----:B------:R-:W-:-:S02]  /*5cc0*/  VIADD R130, R2, 0x188 ;  /* 0x0000018802827836 */ /* 0x000fc40000000000 */
[--C-:B------:R-:W-:Y:S01]  /*5cd0*/  @!P1 IMAD.IADD R120, R120, 0x1, -R168.reuse ;  /* 0x0000000178789824 */ /* 0x100fe200078e0aa8 */
[----:B------:R-:W-:Y:S01]  /*5ce0*/  IABS R123, R126 ;  /* 0x0000007e007b7213 */ /* 0x000fe20000000000 */
[--C-:B------:R-:W-:Y:S01]  /*5cf0*/  @!P2 IMAD.IADD R118, R118, 0x1, -R168.reuse ;  /* 0x000000017676a824 */ /* 0x100fe200078e0aa8 */
[----:B------:R-:W-:Y:S01]  /*5d00*/  IABS R125, R130 ;  /* 0x00000082007d7213 */ /* 0x000fe20000000000 */
[--C-:B------:R-:W-:Y:S01]  /*5d10*/  @!P6 IMAD.IADD R121, R121, 0x1, -R168.reuse ;  /* 0x000000017979e824 */ /* 0x100fe200078e0aa8 */
[----:B------:R-:W-:Y:S01]  /*5d20*/  ISETP.GT.U32.AND P6, PT, R168, R120, PT ;  /* 0x00000078a800720c */ /* 0x000fe20003fc4070 */
[----:B------:R-:W-:Y:S01]  /*5d30*/  @!P5 IMAD.IADD R122, R122, 0x1, -R168 ;  /* 0x000000017a7ad824 */ /* 0x000fe200078e0aa8 */
[----:B------:R-:W-:Y:S01]  /*5d40*/  ISETP.GE.AND P1, PT, R128, RZ, PT ;  /* 0x000000ff8000720c */ /* 0x000fe20003f26270 */
[----:B------:R-:W-:Y:S01]  /*5d50*/  IMAD.HI.U32 R3, R0, R123, RZ ;  /* 0x0000007b00037227 */ /* 0x000fe200078e00ff */
[----:B------:R-:W-:Y:S02]  /*5d60*/  ISETP.GE.AND P2, PT, R127, RZ, PT ;  /* 0x000000ff7f00720c */ /* 0x000fe40003f46270 */
[C---:B------:R-:W-:Y:S01]  /*5d70*/  ISETP.GT.U32.AND P5, PT, R168.reuse, R121, PT ;  /* 0x00000079a800720c */ /* 0x040fe20003fa4070 */
[----:B------:R-:W-:Y:S01]  /*5d80*/  @!P4 IMAD.MOV R118, RZ, RZ, -R118 ;  /* 0x000000ffff76c224 */ /* 0x000fe200078e0a76 */
[----:B------:R-:W-:Y:S01]  /*5d90*/  ISETP.GT.U32.AND P4, PT, R168, R122, PT ;  /* 0x0000007aa800720c */ /* 0x000fe20003f84070 */
[----:B------:R-:W-:-:S02]  /*5da0*/  IMAD.MOV R22, RZ, RZ, -R3 ;  /* 0x000000ffff167224 */ /* 0x000fc400078e0a03 */
[----:B------:R-:W-:-:S04]  /*5db0*/  IMAD.HI.U32 R3, R0, R125, RZ ;  /* 0x0000007d00037227 */ /* 0x000fc800078e00ff */
[----:B------:R-:W-:Y:S02]  /*5dc0*/  IMAD R123, R168, R22, R123 ;  /* 0x00000016a87b7224 */ /* 0x000fe400078e027b */
[----:B------:R-:W-:Y:S02]  /*5dd0*/  IMAD.MOV R3, RZ, RZ, -R3 ;  /* 0x000000ffff037224 */ /* 0x000fe400078e0a03 */
[----:B------:R-:W-:Y:S02]  /*5de0*/  VIADD R128, R2, 0x187 ;  /* 0x0000018702807836 */ /* 0x000fe40000000000 */
[----:B------:R-:W-:Y:S01]  /*5df0*/  @!P6 IMAD.IADD R120, R120, 0x1, -R168 ;  /* 0x000000017878e824 */ /* 0x000fe200078e0aa8 */
[C---:B------:R-:W-:Y:S01]  /*5e00*/  ISETP.GT.U32.AND P6, PT, R168.reuse, R123, PT ;  /* 0x0000007ba800720c */ /* 0x040fe20003fc4070 */
[----:B------:R-:W-:Y:S01]  /*5e10*/  IMAD R124, R168, R3, R125 ;  /* 0x00000003a87c7224 */ /* 0x000fe200078e027d */
[----:B------:R-:W-:Y:S01]  /*5e20*/  IABS R127, R128 ;  /* 0x00000080007f7213 */ /* 0x000fe20000000000 */
[----:B------:R-:W-:-:S02]  /*5e30*/  VIADD R131, R2, 0x186 ;  /* 0x0000018602837836 */ /* 0x000fc40000000000 */
[----:B------:R-:W-:Y:S01]  /*5e40*/  @!P4 IMAD.IADD R122, R122, 0x1, -R168 ;  /* 0x000000017a7ac824 */ /* 0x000fe200078e0aa8 */
[----:B------:R-:W-:Y:S01]  /*5e50*/  ISETP.GT.U32.AND P4, PT, R168, R124, PT ;  /* 0x0000007ca800720c */ /* 0x000fe20003f84070 */
[----:B------:R-:W-:Y:S01]  /*5e60*/  IMAD.HI.U32 R3, R0, R127, RZ ;  /* 0x0000007f00037227 */ /* 0x000fe200078e00ff */
[----:B------:R-:W-:-:S03]  /*5e70*/  IABS R129, R131 ;  /* 0x0000008300817213 */ /* 0x000fc60000000000 */
[----:B------:R-:W-:Y:S02]  /*5e80*/  VIADD R132, R2, 0x185 ;  /* 0x0000018502847836 */ /* 0x000fe40000000000 */
[----:B------:R-:W-:-:S04]  /*5e90*/  IMAD.HI.U32 R22, R0, R129, RZ ;  /* 0x0000008100167227 */ /* 0x000fc800078e00ff */
[----:B------:R-:W-:Y:S02]  /*5ea0*/  IMAD.MOV R3, RZ, RZ, -R3 ;  /* 0x000000ffff037224 */ /* 0x000fe400078e0a03 */
[----:B------:R-:W-:Y:S01]  /*5eb0*/  @!P6 IMAD.IADD R123, R123, 0x1, -R168 ;  /* 0x000000017b7be824 */ /* 0x000fe200078e0aa8 */
[----:B------:R-:W-:Y:S01]  /*5ec0*/  ISETP.GE.AND P6, PT, R130, RZ, PT ;  /* 0x000000ff8200720c */ /* 0x000fe20003fc6270 */
[----:B------:R-:W-:Y:S02]  /*5ed0*/  IMAD.MOV R22, RZ, RZ, -R22 ;  /* 0x000000ffff167224 */ /* 0x000fe400078e0a16 */
[----:B------:R-:W-:Y:S02]  /*5ee0*/  VIADD R130, R2, 0x184 ;  /* 0x0000018402827836 */ /* 0x000fe40000000000 */
[----:B------:R-:W-:Y:S01]  /*5ef0*/  IMAD R125, R168, R3, R127 ;  /* 0x00000003a87d7224 */ /* 0x000fe200078e027f */
[----:B------:R-:W-:Y:S01]  /*5f00*/  IABS R127, R132 ;  /* 0x00000084007f7213 */ /* 0x000fe20000000000 */
[----:B------:R-:W-:-:S02]  /*5f10*/  @!P4 IMAD.IADD R124, R124, 0x1, -R168 ;  /* 0x000000017c7cc824 */ /* 0x000fc400078e0aa8 */
[----:B------:R-:W-:Y:S01]  /*5f20*/  @!P3 IMAD.MOV R119, RZ, RZ, -R119 ;  /* 0x000000ffff77b224 */ /* 0x000fe200078e0a77 */
[----:B------:R-:W-:Y:S01]  /*5f30*/  ISETP.GT.U32.AND P3, PT, R168, R123, PT ;  /* 0x0000007ba800720c */ /* 0x000fe20003f64070 */
[----:B------:R-:W-:Y:S01]  /*5f40*/  @!P5 IMAD.IADD R121, R121, 0x1, -R168 ;  /* 0x000000017979d824 */ /* 0x000fe200078e0aa8 */
[----:B------:R-:W-:Y:S01]  /*5f50*/  ISETP.GE.AND P5, PT, R126, RZ, PT ;  /* 0x000000ff7e00720c */ /* 0x000fe20003fa6270 */
[----:B------:R-:W-:Y:S01]  /*5f60*/  IMAD R126, R168, R22, R129 ;  /* 0x00000016a87e7224 */ /* 0x000fe200078e0281 */
[----:B------:R-:W-:Y:S01]  /*5f70*/  IABS R129, R130 ;  /* 0x0000008200817213 */ /* 0x000fe20000000000 */
[----:B------:R-:W-:Y:S01]  /*5f80*/  IMAD.HI.U32 R3, R0, R127, RZ ;  /* 0x0000007f00037227 */ /* 0x000fe200078e00ff */
[----:B------:R-:W-:-:S03]  /*5f90*/  ISETP.GT.U32.AND P4, PT, R168, R124, PT ;  /* 0x0000007ca800720c */ /* 0x000fc60003f84070 */
[----:B------:R-:W-:Y:S01]  /*5fa0*/  @!P2 IMAD.MOV R121, RZ, RZ, -R121 ;  /* 0x000000ffff79a224 */ /* 0x000fe200078e0a79 */
[----:B------:R-:W-:Y:S01]  /*5fb0*/  ISETP.GT.U32.AND P2, PT, R168, R126, PT ;  /* 0x0000007ea800720c */ /* 0x000fe20003f44070 */
[----:B------:R-:W-:-:S04]  /*5fc0*/  IMAD.HI.U32 R22, R0, R129, RZ ;  /* 0x0000008100167227 */ /* 0x000fc800078e00ff */
[----:B------:R-:W-:Y:S02]  /*5fd0*/  IMAD.MOV R3, RZ, RZ, -R3 ;  /* 0x000000ffff037224 */ /* 0x000fe400078e0a03 */
[----:B------:R-:W-:Y:S01]  /*5fe0*/  @!P3 IMAD.IADD R123, R123, 0x1, -R168 ;  /* 0x000000017b7bb824 */ /* 0x000fe200078e0aa8 */
[----:B------:R-:W-:Y:S01]  /*5ff0*/  ISETP.GE.AND P3, PT, R131, RZ, PT ;  /* 0x000000ff8300720c */ /* 0x000fe20003f66270 */
[----:B------:R-:W-:Y:S02]  /*6000*/  IMAD.MOV R22, RZ, RZ, -R22 ;  /* 0x000000ffff167224 */ /* 0x000fe400078e0a16 */
[C---:B------:R-:W-:Y:S02]  /*6010*/  IMAD R127, R168.reuse, R3, R127 ;  /* 0x00000003a87f7224 */ /* 0x040fe400078e027f */
[----:B------:R-:W-:Y:S01]  /*6020*/  @!P0 IMAD.MOV R120, RZ, RZ, -R120 ;  /* 0x000000ffff788224 */ /* 0x000fe200078e0a78 */
[----:B------:R-:W-:Y:S01]  /*6030*/  ISETP.GT.U32.AND P0, PT, R168, R125, PT ;  /* 0x0000007da800720c */ /* 0x000fe20003f04070 */
[----:B------:R-:W-:Y:S01]  /*6040*/  @!P1 IMAD.MOV R122, RZ, RZ, -R122 ;  /* 0x000000ffff7a9224 */ /* 0x000fe200078e0a7a */
[----:B------:R-:W-:Y:S01]  /*6050*/  ISETP.GE.AND P1, PT, R128, RZ, PT ;  /* 0x000000ff8000720c */ /* 0x000fe20003f26270 */
[----:B------:R-:W-:Y:S01]  /*6060*/  @!P4 IMAD.IADD R124, R124, 0x1, -R168 ;  /* 0x000000017c7cc824 */ /* 0x000fe200078e0aa8 */
[----:B------:R-:W-:Y:S01]  /*6070*/  ISETP.GE.AND P4, PT, R132, RZ, PT ;  /* 0x000000ff8400720c */ /* 0x000fe20003f86270 */
[----:B------:R-:W-:-:S02]  /*6080*/  IMAD R128, R168, R22, R129 ;  /* 0x00000016a8807224 */ /* 0x000fc400078e0281 */
[----:B------:R-:W-:Y:S01]  /*6090*/  @!P5 IMAD.MOV R123, RZ, RZ, -R123 ;  /* 0x000000ffff7bd224 */ /* 0x000fe200078e0a7b */
[----:B------:R-:W-:Y:S01]  /*60a0*/  ISETP.GT.U32.AND P5, PT, R168, R127, PT ;  /* 0x0000007fa800720c */ /* 0x000fe20003fa4070 */
[----:B------:R-:W-:Y:S02]  /*60b0*/  @!P2 IMAD.IADD R126, R126, 0x1, -R168 ;  /* 0x000000017e7ea824 */ /* 0x000fe400078e0aa8 */
[----:B------:R-:W-:Y:S01]  /*60c0*/  @!P6 IMAD.MOV R124, RZ, RZ, -R124 ;  /* 0x000000ffff7ce224 */ /* 0x000fe200078e0a7c */
[----:B------:R-:W-:Y:S01]  /*60d0*/  ISETP.GT.U32.AND P6, PT, R168, R128, PT ;  /* 0x00000080a800720c */ /* 0x000fe20003fc4070 */
[----:B------:R-:W-:Y:S01]  /*60e0*/  VIADD R22, R2, 0x183 ;  /* 0x0000018302167836 */ /* 0x000fe20000000000 */
[----:B------:R-:W-:Y:S01]  /*60f0*/  ISETP.GT.U32.AND P2, PT, R168, R126, PT ;  /* 0x0000007ea800720c */ /* 0x000fe20003f44070 */
[--C-:B------:R-:W-:Y:S02]  /*6100*/  @!P0 IMAD.IADD R125, R125, 0x1, -R168.reuse ;  /* 0x000000017d7d8824 */ /* 0x100fe400078e0aa8 */
[C---:B------:R-:W-:Y:S01]  /*6110*/  VIADD R132, R2.reuse, 0x182 ;  /* 0x0000018202847836 */ /* 0x040fe20000000000 */
[----:B------:R-:W-:Y:S01]  /*6120*/  IABS R129, R22 ;  /* 0x0000001600817213 */ /* 0x000fe20000000000 */
[----:B------:R-:W-:Y:S01]  /*6130*/  VIADD R134, R2, 0x181 ;  /* 0x0000018102867836 */ /* 0x000fe20000000000 */
[----:B------:R-:W-:Y:S01]  /*6140*/  ISETP.GT.U32.AND P0, PT, R168, R125, PT ;  /* 0x0000007da800720c */ /* 0x000fe20003f04070 */
[----:B------:R-:W-:Y:S01]  /*6150*/  @!P5 IMAD.IADD R127, R127, 0x1, -R168 ;  /* 0x000000017f7fd824 */ /* 0x000fe200078e0aa8 */
[----:B------:R-:W-:Y:S01]  /*6160*/  IABS R131, R132 ;  /* 0x0000008400837213 */ /* 0x000fe20000000000 */
[----:B------:R-:W-:Y:S01]  /*6170*/  IMAD.HI.U32 R3, R0, R129, RZ ;  /* 0x0000008100037227 */ /* 0x000fe200078e00ff */
[----:B------:R-:W-:-:S02]  /*6180*/  IABS R133, R134 ;  /* 0x0000008600857213 */ /* 0x000fc40000000000 */
[----:B------:R-:W-:Y:S01]  /*6190*/  ISETP.GT.U32.AND P5, PT, R168, R127, PT ;  /* 0x0000007fa800720c */ /* 0x000fe20003fa4070 */
[--C-:B------:R-:W-:Y:S02]  /*61a0*/  @!P6 IMAD.IADD R128, R128, 0x1, -R168.reuse ;  /* 0x000000018080e824 */ /* 0x100fe400078e0aa8 */
[----:B------:R-:W-:Y:S01]  /*61b0*/  @!P2 IMAD.IADD R126, R126, 0x1, -R168 ;  /* 0x000000017e7ea824 */ /* 0x000fe200078e0aa8 */
[----:B------:R-:W-:Y:S01]  /*61c0*/  ISETP.GE.AND P2, PT, R22, RZ, PT ;  /* 0x000000ff1600720c */ /* 0x000fe20003f46270 */
[----:B------:R-:W-:Y:S01]  /*61d0*/  IMAD.HI.U32 R22, R0, R131, RZ ;  /* 0x0000008300167227 */ /* 0x000fe200078e00ff */
[----:B------:R-:W-:-:S03]  /*61e0*/  ISETP.GT.U32.AND P6, PT, R168, R128, PT ;  /* 0x00000080a800720c */ /* 0x000fc60003fc4070 */
[----:B------:R-:W-:Y:S02]  /*61f0*/  IMAD.MOV R3, RZ, RZ, -R3 ;  /* 0x000000ffff037224 */ /* 0x000fe400078e0a03 */
[----:B------:R-:W-:Y:S02]  /*6200*/  IMAD.MOV R22, RZ, RZ, -R22 ;  /* 0x000000ffff167224 */ /* 0x000fe400078e0a16 */
[----:B------:R-:W-:Y:S02]  /*6210*/  IMAD R129, R168, R3, R129 ;  /* 0x00000003a8817224 */ /* 0x000fe400078e0281 */
[--C-:B------:R-:W-:Y:S01]  /*6220*/  @!P0 IMAD.IADD R125, R125, 0x1, -R168.reuse ;  /* 0x000000017d7d8824 */ /* 0x100fe200078e0aa8 */
[----:B------:R-:W-:Y:S01]  /*6230*/  ISETP.GE.AND P0, PT, R130, RZ, PT ;  /* 0x000000ff8200720c */ /* 0x000fe20003f06270 */
[C---:B------:R-:W-:Y:S02]  /*6240*/  IMAD R130, R168.reuse, R22, R131 ;  /* 0x00000016a8827224 */ /* 0x040fe400078e0283 */
[--C-:B------:R-:W-:Y:S01]  /*6250*/  @!P5 IMAD.IADD R127, R127, 0x1, -R168.reuse ;  /* 0x000000017f7fd824 */ /* 0x100fe200078e0aa8 */
[----:B------:R-:W-:Y:S01]  /*6260*/  ISETP.GT.U32.AND P5, PT, R168, R129, PT ;  /* 0x00000081a800720c */ /* 0x000fe20003fa4070 */
[----:B------:R-:W-:Y:S01]  /*6270*/  @!P6 IMAD.IADD R128, R128, 0x1, -R168 ;  /* 0x000000018080e824 */ /* 0x000fe200078e0aa8 */
[----:B------:R-:W-:Y:S01]  /*6280*/  ISETP.GT.U32.AND P6, PT, R168, R130, PT ;  /* 0x00000082a800720c */ /* 0x000fe20003fc4070 */
[----:B------:R-:W-:-:S02]  /*6290*/  VIADD R136, R2, 0x180 ;  /* 0x0000018002887836 */ /* 0x000fc40000000000 */
[----:B------:R-:W-:-:S03]  /*62a0*/  IMAD.HI.U32 R3, R0, R133, RZ ;  /* 0x0000008500037227 */ /* 0x000fc600078e00ff */
[----:B------:R-:W-:Y:S01]  /*62b0*/  IABS R135, R136 ;  /* 0x0000008800877213 */ /* 0x000fe20000000000 */
[----:B------:R-:W-:Y:S02]  /*62c0*/  VIADD R138, R2, 0x17f ;  /* 0x0000017f028a7836 */ /* 0x000fe40000000000 */
[----:B------:R-:W-:Y:S02]  /*62d0*/  IMAD.MOV R3, RZ, RZ, -R3 ;  /* 0x000000ffff037224 */ /* 0x000fe400078e0a03 */
[--C-:B------:R-:W-:Y:S01]  /*62e0*/  @!P5 IMAD.IADD R129, R129, 0x1, -R168.reuse ;  /* 0x000000018181d824 */ /* 0x100fe200078e0aa8 */
[----:B------:R-:W-:Y:S01]  /*62f0*/  IABS R137, R138 ;  /* 0x0000008a00897213 */ /* 0x000fe20000000000 */
[----:B------:R-:W-:Y:S02]  /*6300*/  IMAD R131, R168, R3, R133 ;  /* 0x00000003a8837224 */ /* 0x000fe400078e0285 */
[----:B------:R-:W-:Y:S01]  /*6310*/  @!P6 IMAD.IADD R130, R130, 0x1, -R168 ;  /* 0x000000018282e824 */ /* 0x000fe200078e0aa8 */
[----:B------:R-:W-:Y:S01]  /*6320*/  ISETP.GT.U32.AND P6, PT, R168, R129, PT ;  /* 0x00000081a800720c */ /* 0x000fe20003fc4070 */
[----:B------:R-:W-:Y:S01]  /*6330*/  IMAD.HI.U32 R3, R0, R135, RZ ;  /* 0x0000008700037227 */ /* 0x000fe200078e00ff */
[----:B------:R-:W-:-:S03]  /*6340*/  ISETP.GT.U32.AND P5, PT, R168, R131, PT ;  /* 0x00000083a800720c */ /* 0x000fc60003fa4070 */
[C---:B------:R-:W-:Y:S02]  /*6350*/  VIADD R139, R2.reuse, 0x17e ;  /* 0x0000017e028b7836 */ /* 0x040fe40000000000 */
[----:B------:R-:W-:Y:S02]  /*6360*/  VIADD R140, R2, 0x17d ;  /* 0x0000017d028c7836 */ /* 0x000fe40000000000 */
[----:B------:R-:W-:Y:S01]  /*6370*/  IMAD.MOV R3, RZ, RZ, -R3 ;  /* 0x000000ffff037224 */ /* 0x000fe200078e0a03 */
[----:B------:R-:W-:Y:S01]  /*6380*/  IABS R133, R139 ;  /* 0x0000008b00857213 */ /* 0x000fe20000000000 */
[----:B------:R-:W-:-:S04]  /*6390*/  IMAD.HI.U32 R22, R0, R137, RZ ;  /* 0x0000008900167227 */ /* 0x000fc800078e00ff */
[----:B------:R-:W-:Y:S01]  /*63a0*/  @!P1 IMAD.MOV R125, RZ, RZ, -R125 ;  /* 0x000000ffff7d9224 */ /* 0x000fe200078e0a7d */
[----:B------:R-:W-:Y:S01]  /*63b0*/  ISETP.GE.AND P1, PT, R132, RZ, PT ;  /* 0x000000ff8400720c */ /* 0x000fe20003f26270 */
[C---:B------:R-:W-:Y:S01]  /*63c0*/  IMAD R132, R168.reuse, R3, R135 ;  /* 0x00000003a8847224 */ /* 0x040fe200078e0287 */
[----:B------:R-:W-:Y:S01]  /*63d0*/  IABS R3, R140 ;  /* 0x0000008c00037213 */ /* 0x000fe20000000000 */
[----:B------:R-:W-:Y:S02]  /*63e0*/  IMAD.MOV R22, RZ, RZ, -R22 ;  /* 0x000000ffff167224 */ /* 0x000fe400078e0a16 */
[----:B------:R-:W-:Y:S02]  /*63f0*/  IMAD.MOV.U32 R135, RZ, RZ, R133 ;  /* 0x000000ffff877224 */ /* 0x000fe400078e0085 */
[C---:B------:R-:W-:Y:S02]  /*6400*/  IMAD R133, R168.reuse, R22, R137 ;  /* 0x00000016a8857224 */ /* 0x040fe400078e0289 */
[----:B------:R-:W-:Y:S01]  /*6410*/  @!P6 IMAD.IADD R129, R129, 0x1, -R168 ;  /* 0x000000018181e824 */ /* 0x000fe200078e0aa8 */
[----:B------:R-:W-:Y:S01]  /*6420*/  ISETP.GT.U32.AND P6, PT, R168, R132, PT ;  /* 0x00000084a800720c */ /* 0x000fe20003fc4070 */
[----:B------:R-:W-:-:S02]  /*6430*/  IMAD.MOV.U32 R137, RZ, RZ, R3 ;  /* 0x000000ffff897224 */ /* 0x000fc400078e0003 */
[----:B------:R-:W-:-:S04]  /*6440*/  IMAD.HI.U32 R3, R0, R135, RZ ;  /* 0x0000008700037227 */ /* 0x000fc800078e00ff */
[----:B------:R-:W-:Y:S02]  /*6450*/  IMAD.MOV R3, RZ, RZ, -R3 ;  /* 0x000000ffff037224 */ /* 0x000fe400078e0a03 */
[----:B------:R-:W-:Y:S01]  /*6460*/  @!P3 IMAD.MOV R126, RZ, RZ, -R126 ;  /* 0x000000ffff7eb224 */ /* 0x000fe200078e0a7e */
[----:B------:R-:W-:Y:S01]  /*6470*/  ISETP.GE.AND P3, PT, R134, RZ, PT ;  /* 0x000000ff8600720c */ /* 0x000fe20003f66270 */
[----:B------:R-:W-:Y:S01]  /*6480*/  @!P4 IMAD.MOV R127, RZ, RZ, -R127 ;  /* 0x000000ffff7fc224 */ /* 0x000fe200078e0a7f */
[C---:B------:R-:W-:Y:S01]  /*6490*/  ISETP.GT.U32.AND P4, PT, R168.reuse, R130, PT ;  /* 0x00000082a800720c */ /* 0x040fe20003f84070 */
[----:B------:R-:W-:Y:S02]  /*64a0*/  IMAD R134, R168, R3, R135 ;  /* 0x00000003a8867224 */ /* 0x000fe400078e0287 */
[----:B------:R-:W-:Y:S02]  /*64b0*/  @!P6 IMAD.IADD R132, R132, 0x1, -R168 ;  /* 0x000000018484e824 */ /* 0x000fe400078e0aa8 */
[----:B------:R-:W-:Y:S01]  /*64c0*/  IMAD.HI.U32 R22, R0, R137, RZ ;  /* 0x0000008900167227 */ /* 0x000fe200078e00ff */
[----:B------:R-:W-:-:S03]  /*64d0*/  ISETP.GT.U32.AND P6, PT, R168, R134, PT ;  /* 0x00000086a800720c */ /* 0x000fc60003fc4070 */
[----:B------:R-:W-:Y:S02]  /*64e0*/  IMAD.MOV R22, RZ, RZ, -R22 ;  /* 0x000000ffff167224 */ /* 0x000fe400078e0a16 */
[----:B------:R-:W-:Y:S01]  /*64f0*/  @!P2 IMAD.MOV R129, RZ, RZ, -R129 ;  /* 0x000000ffff81a224 */ /* 0x000fe200078e0a81 */
[----:B------:R-:W-:Y:S01]  /*6500*/  ISETP.GT.U32.AND P2, PT, R168, R133, PT ;  /* 0x00000085a800720c */ /* 0x000fe20003f44070 */
[----:B------:R-:W-:Y:S01]  /*6510*/  @!P4 IMAD.IADD R130, R130, 0x1, -R168 ;  /* 0x000000018282c824 */ /* 0x000fe200078e0aa8 */
[----:B------:R-:W-:Y:S01]  /*6520*/  ISETP.GE.AND P4, PT, R138, RZ, PT ;  /* 0x000000ff8a00720c */ /* 0x000fe20003f86270 */
[----:B------:R-:W-:Y:S02]  /*6530*/  VIADD R138, R2, 0x17c ;  /* 0x0000017c028a7836 */ /* 0x000fe40000000000 */
[----:B------:R-:W-:Y:S02]  /*6540*/  IMAD R135, R168, R22, R137 ;  /* 0x00000016a8877224 */ /* 0x000fe400078e0289 */
[----:B------:R-:W-:Y:S01]  /*6550*/  @!P1 IMAD.MOV R130, RZ, RZ, -R130 ;  /* 0x000000ffff829224 */ /* 0x000fe200078e0a82 */
[----:B------:R-:W-:Y:S01]  /*6560*/  IABS R137, R138 ;  /* 0x0000008a00897213 */ /* 0x000fe20000000000 */
[--C-:B------:R-:W-:Y:S01]  /*6570*/  @!P6 IMAD.IADD R134, R134, 0x1, -R168.reuse ;  /* 0x000000018686e824 */ /* 0x100fe200078e0aa8 */
[----:B------:R-:W-:Y:S01]  /*6580*/  ISETP.GT.U32.AND P1, PT, R168, R132, PT ;  /* 0x00000084a800720c */ /* 0x000fe20003f24070 */
[----:B------:R-:W-:-:S02]  /*6590*/  @!P5 IMAD.IADD R131, R131, 0x1, -R168 ;  /* 0x000000018383d824 */ /* 0x000fc400078e0aa8 */
[----:B------:R-:W-:Y:S01]  /*65a0*/  IMAD.HI.U32 R3, R0, R137, RZ ;  /* 0x0000008900037227 */ /* 0x000fe200078e00ff */
[C---:B------:R-:W-:Y:S02]  /*65b0*/  ISETP.GT.U32.AND P6, PT, R168.reuse, R134, PT ;  /* 0x00000086a800720c */ /* 0x040fe40003fc4070 */
[----:B------:R-:W-:Y:S01]  /*65c0*/  ISETP.GT.U32.AND P5, PT, R168, R131, PT ;  /* 0x00000083a800720c */ /* 0x000fe20003fa4070 */
[----:B------:R-:W-:Y:S02]  /*65d0*/  IMAD.MOV R3, RZ, RZ, -R3 ;  /* 0x000000ffff037224 */ /* 0x000fe400078e0a03 */
[----:B------:R-:W-:Y:S01]  /*65e0*/  @!P0 IMAD.MOV R128, RZ, RZ, -R128 ;  /* 0x000000ffff808224 */ /* 0x000fe200078e0a80 */
[----:B------:R-:W-:Y:S01]  /*65f0*/  ISETP.GE.AND P0, PT, R136, RZ, PT ;  /* 0x000000ff8800720c */ /* 0x000fe20003f06270 */
[----:B------:R-:W-:Y:S02]  /*6600*/  IMAD R136, R168, R3, R137 ;  /* 0x00000003a8887224 */ /* 0x000fe400078e0289 */
[--C-:B------:R-:W-:Y:S01]  /*6610*/  @!P1 IMAD.IADD R132, R132, 0x1, -R168.reuse ;  /* 0x0000000184849824 */ /* 0x100fe200078e0aa8 */
[----:B------:R-:W-:Y:S01]  /*6620*/  ISETP.GT.U32.AND P1, PT, R168, R135, PT ;  /* 0x00000087a800720c */ /* 0x000fe20003f24070 */
[----:B------:R-:W-:-:S02]  /*6630*/  @!P2 IMAD.IADD R133, R133, 0x1, -R168 ;  /* 0x000000018585a824 */ /* 0x000fc400078e0aa8 */
[--C-:B------:R-:W-:Y:S01]  /*6640*/  @!P6 IMAD.IADD R134, R134, 0x1, -R168.reuse ;  /* 0x000000018686e824 */ /* 0x100fe200078e0aa8 */
[----:B------:R-:W-:Y:S01]  /*6650*/  ISETP.GT.U32.AND P6, PT, R168, R136, PT ;  /* 0x00000088a800720c */ /* 0x000fe20003fc4070 */
[----:B------:R-:W-:Y:S01]  /*6660*/  VIADD R142, R2, 0x17b ;  /* 0x0000017b028e7836 */ /* 0x000fe20000000000 */
[----:B------:R-:W-:Y:S01]  /*6670*/  ISETP.GT.U32.AND P2, PT, R168, R133, PT ;  /* 0x00000085a800720c */ /* 0x000fe20003f44070 */
[C---:B------:R-:W-:Y:S02]  /*6680*/  VIADD R144, R2.reuse, 0x17a ;  /* 0x0000017a02907836 */ /* 0x040fe40000000000 */
[----:B------:R-:W-:Y:S02]  /*6690*/  VIADD R145, R2, 0x179 ;  /* 0x0000017902917836 */ /* 0x000fe40000000000 */
[--C-:B------:R-:W-:Y:S01]  /*66a0*/  @!P5 IMAD.IADD R131, R131, 0x1, -R168.reuse ;  /* 0x000000018383d824 */ /* 0x100fe200078e0aa8 */
[----:B------:R-:W-:Y:S01]  /*66b0*/  ISETP.GE.AND P5, PT, R139, RZ, PT ;  /* 0x000000ff8b00720c */ /* 0x000fe20003fa6270 */
[--C-:B------:R-:W-:Y:S01]  /*66c0*/  @!P1 IMAD.IADD R135, R135, 0x1, -R168.reuse ;  /* 0x0000000187879824 */ /* 0x100fe200078e0aa8 */
[----:B------:R-:W-:Y:S01]  /*66d0*/  IABS R139, R142 ;  /* 0x0000008e008b7213 */ /* 0x000fe20000000000 */
[----:B------:R-:W-:Y:S01]  /*66e0*/  @!P3 IMAD.MOV R131, RZ, RZ, -R131 ;  /* 0x000000ffff83b224 */ /* 0x000fe200078e0a83 */
[----:B------:R-:W-:Y:S01]  /*66f0*/  IABS R141, R144 ;  /* 0x00000090008d7213 */ /* 0x000fe20000000000 */
[----:B------:R-:W-:Y:S01]  /*6700*/  @!P6 IMAD.IADD R136, R136, 0x1, -R168 ;  /* 0x000000018888e824 */ /* 0x000fe200078e0aa8 */
[----:B------:R-:W-:Y:S01]  /*6710*/  IABS R143, R145 ;  /* 0x00000091008f7213 */ /* 0x000fe20000000000 */
[----:B------:R-:W-:Y:S01]  /*6720*/  IMAD.HI.U32 R3, R0, R139, RZ ;  /* 0x0000008b00037227 */ /* 0x000fe200078e00ff */
[----:B------:R-:W-:-:S02]  /*6730*/  ISETP.GT.U32.AND P6, PT, R168, R135, PT ;  /* 0x00000087a800720c */ /* 0x000fc40003fc4070 */
[----:B------:R-:W-:Y:S01]  /*6740*/  ISETP.GE.AND P1, PT, R138, RZ, PT ;  /* 0x000000ff8a00720c */ /* 0x000fe20003f26270 */
[----:B------:R-:W-:-:S04]  /*6750*/  IMAD.HI.U32 R22, R0, R141, RZ ;  /* 0x0000008d00167227 */ /* 0x000fc800078e00ff */
[----:B------:R-:W-:-:S04]  /*6760*/  IMAD.HI.U32 R137, R0, R143, RZ ;  /* 0x0000008f00897227 */ /* 0x000fc800078e00ff */
[----:B------:R-:W-:Y:S01]  /*6770*/  @!P2 IMAD.IADD R133, R133, 0x1, -R168 ;  /* 0x000000018585a824 */ /* 0x000fe200078e0aa8 */
[----:B------:R-:W-:Y:S01]  /*6780*/  ISETP.GE.AND P2, PT, R140, RZ, PT ;  /* 0x000000ff8c00720c */ /* 0x000fe20003f46270 */
[----:B------:R-:W-:Y:S02]  /*6790*/  IMAD.MOV R3, RZ, RZ, -R3 ;  /* 0x000000ffff037224 */ /* 0x000fe400078e0a03 */
[----:B------:R-:W-:Y:S02]  /*67a0*/  IMAD.MOV R22, RZ, RZ, -R22 ;  /* 0x000000ffff167224 */ /* 0x000fe400078e0a16 */
[----:B------:R-:W-:Y:S02]  /*67b0*/  IMAD.MOV R140, RZ, RZ, -R137 ;  /* 0x000000ffff8c7224 */ /* 0x000fe400078e0a89 */
[C---:B------:R-:W-:Y:S02]  /*67c0*/  IMAD R137, R168.reuse, R3, R139 ;  /* 0x00000003a8897224 */ /* 0x040fe400078e028b */
[----:B------:R-:W-:-:S02]  /*67d0*/  IMAD R138, R168, R22, R141 ;  /* 0x00000016a88a7224 */ /* 0x000fc400078e028d */
[C---:B------:R-:W-:Y:S01]  /*67e0*/  IMAD R139, R168.reuse, R140, R143 ;  /* 0x0000008ca88b7224 */ /* 0x040fe200078e028f */
[----:B------:R-:W-:Y:S01]  /*67f0*/  ISETP.GT.U32.AND P3, PT, R168, R137, PT ;  /* 0x00000089a800720c */ /* 0x000fe20003f64070 */
[----:B------:R-:W-:Y:S02]  /*6800*/  VIADD R22, R2, 0x178 ;  /* 0x0000017802167836 */ /* 0x000fe40000000000 */
[----:B------:R-:W-:Y:S01]  /*6810*/  @!P4 IMAD.MOV R133, RZ, RZ, -R133 ;  /* 0x000000ffff85c224 */ /* 0x000fe200078e0a85 */
[C---:B------:R-:W-:Y:S01]  /*6820*/  ISETP.GT.U32.AND P4, PT, R168.reuse, R138, PT ;  /* 0x0000008aa800720c */ /* 0x040fe20003f84070 */
[----:B------:R-:W-:Y:S01]  /*6830*/  @!P6 IMAD.IADD R135, R135, 0x1, -R168 ;  /* 0x000000018787e824 */ /* 0x000fe200078e0aa8 */
[----:B------:R-:W-:Y:S01]  /*6840*/  ISETP.GT.U32.AND P6, PT, R168, R139, PT ;  /* 0x0000008ba800720c */ /* 0x000fe20003fc4070 */
[----:B------:R-:W-:Y:S01]  /*6850*/  @!P0 IMAD.MOV R132, RZ, RZ, -R132 ;  /* 0x000000ffff848224 */ /* 0x000fe200078e0a84 */
[----:B------:R-:W-:Y:S01]  /*6860*/  IABS R141, R22 ;  /* 0x00000016008d7213 */ /* 0x000fe20000000000 */
[----:B------:R-:W-:Y:S01]  /*6870*/  VIADD R146, R2, 0x177 ;  /* 0x0000017702927836 */ /* 0x000fe20000000000 */
[----:B------:R-:W-:Y:S01]  /*6880*/  ISETP.GT.U32.AND P0, PT, R168, R136, PT ;  /* 0x00000088a800720c */ /* 0x000fe20003f04070 */
[----:B------:R-:W-:-:S02]  /*6890*/  @!P2 IMAD.MOV R135, RZ, RZ, -R135 ;  /* 0x000000ffff87a224 */ /* 0x000fc400078e0a87 */
[----:B------:R-:W-:Y:S01]  /*68a0*/  IMAD.HI.U32 R3, R0, R141, RZ ;  /* 0x0000008d00037227 */ /* 0x000fe200078e00ff */
[----:B------:R-:W-:-:S03]  /*68b0*/  IABS R143, R146 ;  /* 0x00000092008f7213 */ /* 0x000fc60000000000 */
[----:B------:R-:W-:Y:S02]  /*68c0*/  IMAD.MOV R140, RZ, RZ, -R3 ;  /* 0x000000ffff8c7224 */ /* 0x000fe400078e0a03 */
[--C-:B------:R-:W-:Y:S02]  /*68d0*/  @!P4 IMAD.IADD R138, R138, 0x1, -R168.reuse ;  /* 0x000000018a8ac824 */ /* 0x100fe400078e0aa8 */
[--C-:B------:R-:W-:Y:S02]  /*68e0*/  @!P6 IMAD.IADD R139, R139, 0x1, -R168.reuse ;  /* 0x000000018b8be824 */ /* 0x100fe400078e0aa8 */
[--C-:B------:R-:W-:Y:S01]  /*68f0*/  @!P0 IMAD.IADD R136, R136, 0x1, -R168.reuse ;  /* 0x0000000188888824 */ /* 0x100fe200078e0aa8 */
[C---:B------:R-:W-:Y:S01]  /*6900*/  ISETP.GT.U32.AND P6, PT, R168.reuse, R138, PT ;  /* 0x0000008aa800720c */ /* 0x040fe20003fc4070 */
[----:B------:R-:W-:Y:S01]  /*6910*/  @!P3 IMAD.IADD R137, R137, 0x1, -R168 ;  /* 0x000000018989b824 */ /* 0x000fe200078e0aa8 */
[C---:B------:R-:W-:Y:S01]  /*6920*/  ISETP.GT.U32.AND P2, PT, R168.reuse, R139, PT ;  /* 0x0000008ba800720c */ /* 0x040fe20003f44070 */
[----:B------:R-:W-:Y:S01]  /*6930*/  IMAD R140, R168, R140, R141 ;  /* 0x0000008ca88c7224 */ /* 0x000fe200078e028d */
[----:B------:R-:W-:Y:S01]  /*6940*/  ISETP.GE.AND P0, PT, R144, RZ, PT ;  /* 0x000000ff9000720c */ /* 0x000fe20003f06270 */
[----:B------:R-:W-:Y:S01]  /*6950*/  IMAD.HI.U32 R3, R0, R143, RZ ;  /* 0x0000008f00037227 */ /* 0x000fe200078e00ff */
[----:B------:R-:W-:-:S02]  /*6960*/  ISETP.GT.U32.AND P4, PT, R168, R137, PT ;  /* 0x00000089a800720c */ /* 0x000fc40003f84070 */
[----:B------:R-:W-:Y:S01]  /*6970*/  ISETP.GE.AND P3, PT, R145, RZ, PT ;  /* 0x000000ff9100720c */ /* 0x000fe20003f66270 */
[----:B------:R-:W-:Y:S01]  /*6980*/  @!P1 IMAD.MOV R136, RZ, RZ, -R136 ;  /* 0x000000ffff889224 */ /* 0x000fe200078e0a88 */
[----:B------:R-:W-:Y:S01]  /*6990*/  ISETP.GT.U32.AND P1, PT, R168, R140, PT ;  /* 0x0000008ca800720c */ /* 0x000fe20003f24070 */
[----:B------:R-:W-:Y:S01]  /*69a0*/  @!P5 IMAD.MOV R134, RZ, RZ, -R134 ;  /* 0x000000ffff86d224 */ /* 0x000fe200078e0a86 */
[----:B------:R-:W-:Y:S01]  /*69b0*/  ISETP.GE.AND P5, PT, R142, RZ, PT ;  /* 0x000000ff8e00720c */ /* 0x000fe20003fa6270 */
[----:B------:R-:W-:Y:S02]  /*69c0*/  IMAD.MOV R3, RZ, RZ, -R3 ;  /* 0x000000ffff037224 */ /* 0x000fe400078e0a03 */
[----:B------:R-:W-:Y:S02]  /*69d0*/  VIADD R142, R2, 0x176 ;  /* 0x00000176028e7836 */ /* 0x000fe40000000000 */
[----:B------:R-:W-:Y:S02]  /*69e0*/  IMAD R141, R168, R3, R143 ;  /* 0x00000003a88d7224 */ /* 0x000fe400078e028f */
[--C-:B------:R-:W-:Y:S01]  /*69f0*/  @!P6 IMAD.IADD R138, R138, 0x1, -R168.reuse ;  /* 0x000000018a8ae824 */ /* 0x100fe200078e0aa8 */
[----:B------:R-:W-:Y:S01]  /*6a00*/  IABS R143, R142 ;  /* 0x0000008e008f7213 */ /* 0x000fe20000000000 */
[--C-:B------:R-:W-:Y:S01]  /*6a10*/  @!P2 IMAD.IADD R139, R139, 0x1, -R168.reuse ;  /* 0x000000018b8ba824 */ /* 0x100fe200078e0aa8 */
[----:B------:R-:W-:Y:S01]  /*6a20*/  ISETP.GT.U32.AND P6, PT, R168, R141, PT ;  /* 0x0000008da800720c */ /* 0x000fe20003fc4070 */
[--C-:B------:R-:W-:Y:S01]  /*6a30*/  @!P4 IMAD.IADD R137, R137, 0x1, -R168.reuse ;  /* 0x000000018989c824 */ /* 0x100fe200078e0aa8 */
[----:B------:R-:W-:Y:S01]  /*6a40*/  ISETP.GE.AND P2, PT, R146, RZ, PT ;  /* 0x000000ff9200720c */ /* 0x000fe20003f46270 */
[----:B------:R-:W-:Y:S01]  /*6a50*/  VIADD R146, R2, 0x174 ;  /* 0x0000017402927836 */ /* 0x000fe20000000000 */
[----:B------:R-:W-:Y:S01]  /*6a60*/  ISETP.GE.AND P4, PT, R22, RZ, PT ;  /* 0x000000ff1600720c */ /* 0x000fe20003f86270 */
[----:B------:R-:W-:Y:S01]  /*6a70*/  @!P1 IMAD.IADD R140, R140, 0x1, -R168 ;  /* 0x000000018c8c9824 */ /* 0x000fe200078e0aa8 */
[----:B------:R-:W-:Y:S01]  /*6a80*/  ISETP.GE.AND P1, PT, R142, RZ, PT ;  /* 0x000000ff8e00720c */ /* 0x000fe20003f26270 */
[----:B------:R-:W-:Y:S01]  /*6a90*/  IMAD.HI.U32 R3, R0, R143, RZ ;  /* 0x0000008f00037227 */ /* 0x000fe200078e00ff */
[----:B------:R-:W-:-:S03]  /*6aa0*/  IABS R147, R146 ;  /* 0x0000009200937213 */ /* 0x000fc60000000000 */
[----:B------:R-:W-:Y:S01]  /*6ab0*/  @!P5 IMAD.MOV R137, RZ, RZ, -R137 ;  /* 0x000000ffff89d224 */ /* 0x000fe200078e0a89 */
[----:B------:R-:W-:Y:S01]  /*6ac0*/  ISETP.GT.U32.AND P5, PT, R168, R140, PT ;  /* 0x0000008ca800720c */ /* 0x000fe20003fa4070 */
[----:B------:R-:W-:Y:S02]  /*6ad0*/  IMAD.MOV R3, RZ, RZ, -R3 ;  /* 0x000000ffff037224 */ /* 0x000fe400078e0a03 */
[----:B------:R-:W-:Y:S02]  /*6ae0*/  VIADD R144, R2, 0x175 ;  /* 0x0000017502907836 */ /* 0x000fe40000000000 */
[----:B------:R-:W-:Y:S02]  /*6af0*/  IMAD R142, R168, R3, R143 ;  /* 0x00000003a88e7224 */ /* 0x000fe400078e028f */
[----:B------:R-:W-:Y:S01]  /*6b00*/  IMAD.HI.U32 R3, R0, R147, RZ ;  /* 0x0000009300037227 */ /* 0x000fe200078e00ff */
[----:B------:R-:W-:-:S03]  /*6b10*/  IABS R145, R144 ;  /* 0x0000009000917213 */ /* 0x000fc60000000000 */
[----:B------:R-:W-:Y:S02]  /*6b20*/  @!P6 IMAD.IADD R141, R141, 0x1, -R168 ;  /* 0x000000018d8de824 */ /* 0x000fe400078e0aa8 */
[----:B------:R-:W-:Y:S02]  /*6b30*/  IMAD.MOV R3, RZ, RZ, -R3 ;  /* 0x000000ffff037224 */ /* 0x000fe400078e0a03 */
[----:B------:R-:W-:Y:S01]  /*6b40*/  @!P0 IMAD.MOV R138, RZ, RZ, -R138 ;  /* 0x000000ffff8a8224 */ /* 0x000fe200078e0a8a */
[C---:B------:R-:W-:Y:S01]  /*6b50*/  ISETP.GT.U32.AND P6, PT, R168.reuse, R141, PT ;  /* 0x0000008da800720c */ /* 0x040fe20003fc4070 */
[----:B------:R-:W-:Y:S01]  /*6b60*/  @!P3 IMAD.MOV R139, RZ, RZ, -R139 ;  /* 0x000000ffff8bb224 */ /* 0x000fe200078e0a8b */
[----:B------:R-:W-:Y:S01]  /*6b70*/  ISETP.GT.U32.AND P0, PT, R168, R142, PT ;  /* 0x0000008ea800720c */ /* 0x000fe20003f04070 */
[----:B------:R-:W-:Y:S01]  /*6b80*/  @!P5 IMAD.IADD R140, R140, 0x1, -R168 ;  /* 0x000000018c8cd824 */ /* 0x000fe200078e0aa8 */
[----:B------:R-:W-:Y:S01]  /*6b90*/  ISETP.GE.AND P3, PT, R144, RZ, PT ;  /* 0x000000ff9000720c */ /* 0x000fe20003f66270 */
[----:B------:R-:W-:-:S02]  /*6ba0*/  IMAD R144, R168, R3, R147 ;  /* 0x00000003a8907224 */ /* 0x000fc400078e0293 */
[----:B------:R-:W-:Y:S02]  /*6bb0*/  @!P4 IMAD.MOV R140, RZ, RZ, -R140 ;  /* 0x000000ffff8cc224 */ /* 0x000fe400078e0a8c */
[----:B------:R-:W-:Y:S01]  /*6bc0*/  IMAD.HI.U32 R22, R0, R145, RZ ;  /* 0x0000009100167227 */ /* 0x000fe200078e00ff */
[----:B------:R-:W-:-:S03]  /*6bd0*/  ISETP.GT.U32.AND P4, PT, R168, R144, PT ;  /* 0x00000090a800720c */ /* 0x000fc60003f84070 */
[----:B------:R-:W-:Y:S02]  /*6be0*/  IMAD.MOV R22, RZ, RZ, -R22 ;  /* 0x000000ffff167224 */ /* 0x000fe400078e0a16 */
[--C-:B------:R-:W-:Y:S01]  /*6bf0*/  @!P6 IMAD.IADD R141, R141, 0x1, -R168.reuse ;  /* 0x000000018d8de824 */ /* 0x100fe200078e0aa8 */
[----:B------:R-:W-:Y:S01]  /*6c00*/  ISETP.GE.AND P6, PT, R146, RZ, PT ;  /* 0x000000ff9200720c */ /* 0x000fe20003fc6270 */
[--C-:B------:R-:W-:Y:S02]  /*6c10*/  @!P0 IMAD.IADD R142, R142, 0x1, -R168.reuse ;  /* 0x000000018e8e8824 */ /* 0x100fe400078e0aa8 */
[----:B------:R-:W-:Y:S02]  /*6c20*/  IMAD R143, R168, R22, R145 ;  /* 0x00000016a88f7224 */ /* 0x000fe400078e0291 */
[----:B------:R-:W-:Y:S01]  /*6c30*/  VIADD R146, R2, 0x172 ;  /* 0x0000017202927836 */ /* 0x000fe20000000000 */
[----:B------:R-:W-:Y:S01]  /*6c40*/  ISETP.GT.U32.AND P0, PT, R168, R142, PT ;  /* 0x0000008ea800720c */ /* 0x000fe20003f04070 */
[----:B------:R-:W-:Y:S01]  /*6c50*/  VIADD R22, R2, 0x173 ;  /* 0x0000017302167836 */ /* 0x000fe20000000000 */
[----:B------:R-:W-:Y:S01]  /*6c60*/  ISETP.GT.U32.AND P5, PT, R168, R143, PT ;  /* 0x0000008fa800720c */ /* 0x000fe20003fa4070 */
[----:B------:R-:W-:Y:S01]  /*6c70*/  @!P4 IMAD.IADD R144, R144, 0x1, -R168 ;  /* 0x000000019090c824 */ /* 0x000fe200078e0aa8 */
[----:B------:R-:W-:Y:S01]  /*6c80*/  IABS R149, R146 ;  /* 0x0000009200957213 */ /* 0x000fe20000000000 */
[----:B------:R-:W-:Y:S01]  /*6c90*/  @!P2 IMAD.MOV R141, RZ, RZ, -R141 ;  /* 0x000000ffff8da224 */ /* 0x000fe200078e0a8d */
[----:B------:R-:W-:Y:S01]  /*6ca0*/  IABS R147, R22 ;  /* 0x0000001600937213 */ /* 0x000fe20000000000 */
[----:B------:R-:W-:Y:S01]  /*6cb0*/  VIADD R150, R2, 0x171 ;  /* 0x0000017102967836 */ /* 0x000fe20000000000 */
[----:B------:R-:W-:Y:S01]  /*6cc0*/  ISETP.GE.AND P2, PT, R22, RZ, PT ;  /* 0x000000ff1600720c */ /* 0x000fe20003f46270 */
[----:B------:R-:W-:Y:S01]  /*6cd0*/  IMAD.HI.U32 R22, R0, R149, RZ ;  /* 0x0000009500167227 */ /* 0x000fe200078e00ff */
[----:B------:R-:W-:-:S02]  /*6ce0*/  ISETP.GT.U32.AND P4, PT, R168, R144, PT ;  /* 0x00000090a800720c */ /* 0x000fc40003f84070 */
[----:B------:R-:W-:Y:S01]  /*6cf0*/  IABS R151, R150 ;  /* 0x0000009600977213 */ /* 0x000fe20000000000 */
[----:B------:R-:W-:Y:S02]  /*6d00*/  IMAD.MOV R22, RZ, RZ, -R22 ;  /* 0x000000ffff167224 */ /* 0x000fe400078e0a16 */
[--C-:B------:R-:W-:Y:S01]  /*6d10*/  @!P0 IMAD.IADD R142, R142, 0x1, -R168.reuse ;  /* 0x000000018e8e8824 */ /* 0x100fe200078e0aa8 */
[----:B------:R-:W-:Y:S01]  /*6d20*/  ISETP.GE.AND P0, PT, R146, RZ, PT ;  /* 0x000000ff9200720c */ /* 0x000fe20003f06270 */
[----:B------:R-:W-:Y:S02]  /*6d30*/  @!P5 IMAD.IADD R143, R143, 0x1, -R168 ;  /* 0x000000018f8fd824 */ /* 0x000fe400078e0aa8 */
[----:B------:R-:W-:Y:S02]  /*6d40*/  IMAD R146, R168, R22, R149 ;  /* 0x00000016a8927224 */ /* 0x000fe400078e0295 */
[----:B------:R-:W-:Y:S01]  /*6d50*/  IMAD.HI.U32 R3, R0, R147, RZ ;  /* 0x0000009300037227 */ /* 0x000fe200078e00ff */
[----:B------:R-:W-:-:S03]  /*6d60*/  ISETP.GT.U32.AND P5, PT, R168, R143, PT ;  /* 0x0000008fa800720c */ /* 0x000fc60003fa4070 */
[----:B------:R-:W-:Y:S01]  /*6d70*/  @!P4 IMAD.IADD R144, R144, 0x1, -R168 ;  /* 0x000000019090c824 */ /* 0x000fe200078e0aa8 */
[----:B------:R-:W-:Y:S01]  /*6d80*/  ISETP.GT.U32.AND P4, PT, R168, R146, PT ;  /* 0x00000092a800720c */ /* 0x000fe20003f84070 */
[----:B------:R-:W-:-:S04]  /*6d90*/  IMAD.HI.U32 R145, R0, R151, RZ ;  /* 0x0000009700917227 */ /* 0x000fc800078e00ff */
[----:B------:R-:W-:Y:S02]  /*6da0*/  IMAD.MOV R3, RZ, RZ, -R3 ;  /* 0x000000ffff037224 */ /* 0x000fe400078e0a03 */
[----:B------:R-:W-:Y:S02]  /*6db0*/  IMAD.MOV R148, RZ, RZ, -R145 ;  /* 0x000000ffff947224 */ /* 0x000fe400078e0a91 */
[----:B------:R-:W-:Y:S02]  /*6dc0*/  IMAD R145, R168, R3, R147 ;  /* 0x00000003a8917224 */ /* 0x000fe400078e0293 */
[C---:B------:R-:W-:Y:S02]  /*6dd0*/  VIADD R3, R2.reuse, 0x170 ;  /* 0x0000017002037836 */ /* 0x040fe40000000000 */
[C---:B------:R-:W-:Y:S02]  /*6de0*/  VIADD R154, R2.reuse, 0x16f ;  /* 0x0000016f029a7836 */ /* 0x040fe40000000000 */
[----:B------:R-:W-:-:S02]  /*6df0*/  VIADD R156, R2, 0x16e ;  /* 0x0000016e029c7836 */ /* 0x000fc40000000000 */
[----:B------:R-:W-:Y:S01]  /*6e00*/  VIADD R158, R2, 0x16d ;  /* 0x0000016d029e7836 */ /* 0x000fe20000000000 */
[----:B------:R-:W-:Y:S01]  /*6e10*/  IABS R153, R154 ;  /* 0x0000009a00997213 */ /* 0x000fe20000000000 */
[--C-:B------:R-:W-:Y:S01]  /*6e20*/  @!P5 IMAD.IADD R143, R143, 0x1, -R168.reuse ;  /* 0x000000018f8fd824 */ /* 0x100fe200078e0aa8 */
[----:B------:R-:W-:Y:S01]  /*6e30*/  IABS R155, R156 ;  /* 0x0000009c009b7213 */ /* 0x000fe20000000000 */
[----:B------:R-:W-:Y:S01]  /*6e40*/  IMAD R147, R168, R148, R151 ;  /* 0x00000094a8937224 */ /* 0x000fe200078e0297 */
[----:B------:R-:W-:Y:S01]  /*6e50*/  IABS R151, R3 ;  /* 0x0000000300977213 */ /* 0x000fe20000000000 */
[----:B------:R-:W-:Y:S01]  /*6e60*/  @!P4 IMAD.IADD R146, R146, 0x1, -R168 ;  /* 0x000000019292c824 */ /* 0x000fe200078e0aa8 */
[----:B------:R-:W-:Y:S01]  /*6e70*/  IABS R157, R158 ;  /* 0x0000009e009d7213 */ /* 0x000fe20000000000 */
[----:B------:R-:W-:Y:S01]  /*6e80*/  @!P3 IMAD.MOV R143, RZ, RZ, -R143 ;  /* 0x000000ffff8fb224 */ /* 0x000fe200078e0a8f */
[----:B------:R-:W-:Y:S01]  /*6e90*/  ISETP.GE.AND P3, PT, R3, RZ, PT ;  /* 0x000000ff0300720c */ /* 0x000fe20003f66270 */
[----:B------:R-:W-:Y:S01]  /*6ea0*/  @!P6 IMAD.MOV R144, RZ, RZ, -R144 ;  /* 0x000000ffff90e224 */ /* 0x000fe200078e0a90 */
[C---:B------:R-:W-:Y:S01]  /*6eb0*/  ISETP.GT.U32.AND P4, PT, R168.reuse, R146, PT ;  /* 0x00000092a800720c */ /* 0x040fe20003f84070 */
[----:B------:R-:W-:Y:S01]  /*6ec0*/  @!P1 IMAD.MOV R142, RZ, RZ, -R142 ;  /* 0x000000ffff8e9224 */ /* 0x000fe200078e0a8e */
[----:B------:R-:W-:Y:S01]  /*6ed0*/  ISETP.GT.U32.AND P6, PT, R168, R147, PT ;  /* 0x00000093a800720c */ /* 0x000fe20003fc4070 */
[----:B------:R-:W-:Y:S01]  /*6ee0*/  IMAD.HI.U32 R3, R0, R151, RZ ;  /* 0x0000009700037227 */ /* 0x000fe200078e00ff */
[----:B------:R-:W-:-:S02]  /*6ef0*/  ISETP.GT.U32.AND P1, PT, R168, R145, PT ;  /* 0x00000091a800720c */ /* 0x000fc40003f24070 */
[----:B------:R-:W-:Y:S01]  /*6f00*/  ISETP.GE.AND P5, PT, R150, RZ, PT ;  /* 0x000000ff9600720c */ /* 0x000fe20003fa6270 */
        /* <DEDUP_REMOVED lines=8> */
[----:B------:R-:W-:-:S02]  /*6f90*/  IMAD R149, R168, R22, R153 ;  /* 0x00000016a8957224 */ /* 0x000fc400078e0299 */
[--C-:B------:R-:W-:Y:S01]  /*6fa0*/  @!P4 IMAD.IADD R146, R146, 0x1, -R168.reuse ;  /* 0x000000019292c824 */ /* 0x100fe200078e0aa8 */
[C---:B------:R-:W-:Y:S01]  /*6fb0*/  ISETP.GT.U32.AND P4, PT, R168.reuse, R148, PT ;  /* 0x00000094a800720c */ /* 0x040fe20003f84070 */
[--C-:B------:R-:W-:Y:S01]  /*6fc0*/  @!P6 IMAD.IADD R147, R147, 0x1, -R168.reuse ;  /* 0x000000019393e824 */ /* 0x100fe200078e0aa8 */
[----:B------:R-:W-:Y:S01]  /*6fd0*/  ISETP.GT.U32.AND P6, PT, R168, R149, PT ;  /* 0x00000095a800720c */ /* 0x000fe20003fc4070 */
[--C-:B------:R-:W-:Y:S02]  /*6fe0*/  @!P1 IMAD.IADD R145, R145, 0x1, -R168.reuse ;  /* 0x0000000191919824 */ /* 0x100fe400078e0aa8 */
[C---:B------:R-:W-:Y:S02]  /*6ff0*/  VIADD R160, R2.reuse, 0x16c ;  /* 0x0000016c02a07836 */ /* 0x040fe40000000000 */
[----:B------:R-:W-:Y:S01]  /*7000*/  VIADD R161, R2, 0x16b ;  /* 0x0000016b02a17836 */ /* 0x000fe20000000000 */
[C---:B------:R-:W-:Y:S01]  /*7010*/  ISETP.GT.U32.AND P1, PT, R168.reuse, R145, PT ;  /* 0x00000091a800720c */ /* 0x040fe20003f24070 */
[C---:B------:R-:W-:Y:S01]  /*7020*/  IMAD R150, R168.reuse, R150, R155 ;  /* 0x00000096a8967224 */ /* 0x040fe200078e029b */
[----:B------:R-:W-:Y:S01]  /*7030*/  IABS R153, R160 ;  /* 0x000000a000997213 */ /* 0x000fe20000000000 */
[----:B------:R-:W-:Y:S01]  /*7040*/  IMAD R151, R168, R152, R157 ;  /* 0x00000098a8977224 */ /* 0x000fe200078e029d */
[----:B------:R-:W-:Y:S01]  /*7050*/  IABS R155, R161 ;  /* 0x000000a1009b7213 */ /* 0x000fe20000000000 */
[--C-:B------:R-:W-:Y:S01]  /*7060*/  @!P4 IMAD.IADD R148, R148, 0x1, -R168.reuse ;  /* 0x000000019494c824 */ /* 0x100fe200078e0aa8 */
[----:B------:R-:W-:Y:S01]  /*7070*/  ISETP.GT.U32.AND P4, PT, R168, R147, PT ;  /* 0x00000093a800720c */ /* 0x000fe20003f84070 */
[----:B------:R-:W-:-:S02]  /*7080*/  @!P6 IMAD.IADD R149, R149, 0x1, -R168 ;  /* 0x000000019595e824 */ /* 0x000fc400078e0aa8 */
[----:B------:R-:W-:-:S03]  /*7090*/  IMAD.HI.U32 R3, R0, R153, RZ ;  /* 0x0000009900037227 */ /* 0x000fc600078e00ff */
[----:B------:R-:W-:Y:S01]  /*70a0*/  ISETP.GT.U32.AND P6, PT, R168, R149, PT ;  /* 0x00000095a800720c */ /* 0x000fe20003fc4070 */
[----:B------:R-:W-:Y:S01]  /*70b0*/  @!P1 IMAD.IADD R145, R145, 0x1, -R168 ;  /* 0x0000000191919824 */ /* 0x000fe200078e0aa8 */
[----:B------:R-:W-:Y:S01]  /*70c0*/  ISETP.GE.AND P1, PT, R154, RZ, PT ;  /* 0x000000ff9a00720c */ /* 0x000fe20003f26270 */
[----:B------:R-:W-:-:S04]  /*70d0*/  IMAD.HI.U32 R22, R0, R155, RZ ;  /* 0x0000009b00167227 */ /* 0x000fc800078e00ff */
[----:B------:R-:W-:Y:S02]  /*70e0*/  IMAD.MOV R3, RZ, RZ, -R3 ;  /* 0x000000ffff037224 */ /* 0x000fe400078e0a03 */
[----:B------:R-:W-:Y:S01]  /*70f0*/  @!P2 IMAD.MOV R145, RZ, RZ, -R145 ;  /* 0x000000ffff91a224 */ /* 0x000fe200078e0a91 */
[C---:B------:R-:W-:Y:S01]  /*7100*/  ISETP.GT.U32.AND P2, PT, R168.reuse, R148, PT ;  /* 0x00000094a800720c */ /* 0x040fe20003f44070 */
[----:B------:R-:W-:Y:S02]  /*7110*/  IMAD.MOV R154, RZ, RZ, -R22 ;  /* 0x000000ffff9a7224 */ /* 0x000fe400078e0a16 */
[C---:B------:R-:W-:Y:S02]  /*7120*/  IMAD R152, R168.reuse, R3, R153 ;  /* 0x00000003a8987224 */ /* 0x040fe400078e0299 */
[----:B------:R-:W-:Y:S01]  /*7130*/  @!P4 IMAD.IADD R147, R147, 0x1, -R168 ;  /* 0x000000019393c824 */ /* 0x000fe200078e0aa8 */
[C---:B------:R-:W-:Y:S01]  /*7140*/  ISETP.GT.U32.AND P4, PT, R168.reuse, R151, PT ;  /* 0x00000097a800720c */ /* 0x040fe20003f84070 */
[----:B------:R-:W-:-:S02]  /*7150*/  IMAD R153, R168, R154, R155 ;  /* 0x0000009aa8997224 */ /* 0x000fc400078e029b */
[----:B------:R-:W-:Y:S02]  /*7160*/  @!P6 IMAD.IADD R149, R149, 0x1, -R168 ;  /* 0x000000019595e824 */ /* 0x000fe400078e0aa8 */
[----:B------:R-:W-:Y:S01]  /*7170*/  @!P0 IMAD.MOV R146, RZ, RZ, -R146 ;  /* 0x000000ffff928224 */ /* 0x000fe200078e0a92 */
[----:B------:R-:W-:Y:S01]  /*7180*/  ISETP.GT.U32.AND P6, PT, R168, R153, PT ;  /* 0x00000099a800720c */ /* 0x000fe20003fc4070 */
[----:B------:R-:W-:Y:S01]  /*7190*/  VIADD R163, R2, 0x169 ;  /* 0x0000016902a37836 */ /* 0x000fe20000000000 */
[----:B------:R-:W-:Y:S01]  /*71a0*/  ISETP.GT.U32.AND P0, PT, R168, R150, PT ;  /* 0x00000096a800720c */ /* 0x000fe20003f04070 */
        /* <DEDUP_REMOVED lines=8> */
[----:B------:R-:W-:-:S04]  /*7230*/  IMAD.HI.U32 R22, R0, R159, RZ ;  /* 0x0000009f00167227 */ /* 0x000fc800078e00ff */
[--C-:B------:R-:W-:Y:S01]  /*7240*/  @!P6 IMAD.IADD R153, R153, 0x1, -R168.reuse ;  /* 0x000000019999e824 */ /* 0x100fe200078e0aa8 */
[----:B------:R-:W-:Y:S01]  /*7250*/  ISETP.GT.U32.AND P6, PT, R168, R151, PT ;  /* 0x00000097a800720c */ /* 0x000fe20003fc4070 */
[----:B------:R-:W-:Y:S01]  /*7260*/  @!P0 IMAD.IADD R150, R150, 0x1, -R168 ;  /* 0x0000000196968824 */ /* 0x000fe200078e0aa8 */
[----:B------:R-:W-:Y:S01]  /*7270*/  ISETP.GE.AND P0, PT, R156, RZ, PT ;  /* 0x000000ff9c00720c */ /* 0x000fe20003f06270 */
[----:B------:R-:W-:Y:S02]  /*7280*/  IMAD.MOV R22, RZ, RZ, -R22 ;  /* 0x000000ffff167224 */ /* 0x000fe400078e0a16 */
[----:B------:R-:W-:Y:S01]  /*7290*/  @!P2 IMAD.IADD R152, R152, 0x1, -R168 ;  /* 0x000000019898a824 */ /* 0x000fe200078e0aa8 */
[----:B------:R-:W-:Y:S01]  /*72a0*/  ISETP.GT.U32.AND P2, PT, R168, R150, PT ;  /* 0x00000096a800720c */ /* 0x000fe20003f44070 */
[----:B------:R-:W-:-:S03]  /*72b0*/  IMAD.HI.U32 R3, R0, R157, RZ ;  /* 0x0000009d00037227 */ /* 0x000fc600078e00ff */
[C---:B------:R-:W-:Y:S01]  /*72c0*/  ISETP.GT.U32.AND P5, PT, R168.reuse, R152, PT ;  /* 0x00000098a800720c */ /* 0x040fe20003fa4070 */
        /* <DEDUP_REMOVED lines=50> */
[----:B------:R-:W-:-:S02]  /*75f0*/  ISETP.GE.AND P2, PT, R22, RZ, PT ;  /* 0x000000ff1600720c */ /* 0x000fc40003f46270 */
[----:B------:R-:W-:Y:S01]  /*7600*/  IABS R167, R166 ;  /* 0x000000a600a77213 */ /* 0x000fe20000000000 */
        /* <DEDUP_REMOVED lines=40> */
[C---:B------:R-:W-:Y:S02]  /*7890*/  IMAD R162, R168.reuse, R3, R165 ;  /* 0x00000003a8a27224 */ /* 0x040fe400078e02a5 */
[C---:B------:R-:W-:Y:S02]  /*78a0*/  IMAD R163, R168.reuse, R22, R167 ;  /* 0x00000016a8a37224 */ /* 0x040fe400078e02a7 */
[----:B------:R-:W-:Y:S01]  /*78b0*/  @!P6 IMAD.IADD R159, R159, 0x1, -R168 ;  /* 0x000000019f9fe824 */ /* 0x000fe200078e0aa8 */
[----:B------:R-:W-:Y:S01]  /*78c0*/  ISETP.GT.U32.AND P6, PT, R168, R162, PT ;  /* 0x000000a2a800720c */ /* 0x000fe20003fc4070 */
[----:B------:R-:W-:-:S02]  /*78d0*/  VIADD R170, R2, 0x160 ;  /* 0x0000016002aa7836 */ /* 0x000fc40000000000 */
        /* <DEDUP_REMOVED lines=10> */
[--C-:B------:R-:W-:Y:S02]  /*7980*/  @!P6 IMAD.IADD R162, R162, 0x1, -R168.reuse ;  /* 0x00000001a2a2e824 */ /* 0x100fe400078e0aa8 */
[----:B------:R-:W-:Y:S02]  /*7990*/  IMAD.MOV R3, RZ, RZ, -R3 ;  /* 0x000000ffff037224 */ /* 0x000fe400078e0a03 */
[----:B------:R-:W-:Y:S01]  /*79a0*/  @!P5 IMAD.IADD R163, R163, 0x1, -R168 ;  /* 0x00000001a3a3d824 */ /* 0x000fe200078e0aa8 */
[C---:B------:R-:W-:Y:S01]  /*79b0*/  ISETP.GT.U32.AND P5, PT, R168.reuse, R162, PT ;  /* 0x000000a2a800720c */ /* 0x040fe20003fa4070 */
[----:B------:R-:W-:Y:S02]  /*79c0*/  IMAD R164, R168, R3, R169 ;  /* 0x00000003a8a47224 */ /* 0x000fe400078e02a9 */
[----:B------:R-:W-:-:S04]  /*79d0*/  IMAD.HI.U32 R3, R0, R165, RZ ;  /* 0x000000a500037227 */ /* 0x000fc800078e00ff */
[----:B------:R-:W-:Y:S02]  /*79e0*/  IMAD.MOV R3, RZ, RZ, -R3 ;  /* 0x000000ffff037224 */ /* 0x000fe400078e0a03 */
[--C-:B------:R-:W-:Y:S01]  /*79f0*/  @!P4 IMAD.IADD R161, R161, 0x1, -R168.reuse ;  /* 0x00000001a1a1c824 */ /* 0x100fe200078e0aa8 */
[C---:B------:R-:W-:Y:S01]  /*7a00*/  ISETP.GT.U32.AND P4, PT, R168.reuse, R160, PT ;  /* 0x000000a0a800720c */ /* 0x040fe20003f84070 */
[----:B------:R-:W-:Y:S02]  /*7a10*/  IMAD R165, R168, R3, R165 ;  /* 0x00000003a8a57224 */ /* 0x000fe400078e02a5 */
[----:B------:R-:W-:Y:S01]  /*7a20*/  @!P5 IMAD.IADD R162, R162, 0x1, -R168 ;  /* 0x00000001a2a2d824 */ /* 0x000fe200078e0aa8 */
[----:B------:R-:W-:Y:S01]  /*7a30*/  ISETP.GT.U32.AND P6, PT, R168, R161, PT ;  /* 0x000000a1a800720c */ /* 0x000fe20003fc4070 */
[----:B------:R-:W-:Y:S01]  /*7a40*/  VIADD R174, R2, 0x15d ;  /* 0x0000015d02ae7836 */ /* 0x000fe20000000000 */
[----:B------:R-:W-:Y:S01]  /*7a50*/  ISETP.GT.U32.AND P5, PT, R168, R165, PT ;  /* 0x000000a5a800720c */ /* 0x000fe20003fa4070 */
[----:B------:R-:W-:-:S02]  /*7a60*/  VIADD R175, R2, 0x15c ;  /* 0x0000015c02af7836 */ /* 0x000fc40000000000 */
[C---:B------:R-:W-:Y:S01]  /*7a70*/  IMAD.HI.U32 R3, R0.reuse, R167, RZ ;  /* 0x000000a700037227 */ /* 0x040fe200078e00ff */
[----:B------:R-:W-:Y:S02]  /*7a80*/  IABS R169, R174 ;  /* 0x000000ae00a97213 */ /* 0x000fe40000000000 */
[----:B------:R-:W-:Y:S01]  /*7a90*/  IABS R171, R175 ;  /* 0x000000af00ab7213 */ /* 0x000fe20000000000 */
[----:B------:R-:W-:Y:S02]  /*7aa0*/  IMAD.MOV R3, RZ, RZ, -R3 ;  /* 0x000000ffff037224 */ /* 0x000fe400078e0a03 */
[----:B------:R-:W-:-:S04]  /*7ab0*/  IMAD.HI.U32 R22, R0, R169, RZ ;  /* 0x000000a900167227 */ /* 0x000fc800078e00ff */
[--C-:B------:R-:W-:Y:S02]  /*7ac0*/  @!P5 IMAD.IADD R165, R165, 0x1, -R168.reuse ;  /* 0x00000001a5a5d824 */ /* 0x100fe400078e0aa8 */
[----:B------:R-:W-:Y:S01]  /*7ad0*/  @!P6 IMAD.IADD R161, R161, 0x1, -R168 ;  /* 0x00000001a1a1e824 */ /* 0x000fe200078e0aa8 */
[----:B------:R-:W-:Y:S01]  /*7ae0*/  ISETP.GE.AND P6, PT, R166, RZ, PT ;  /* 0x000000ffa600720c */ /* 0x000fe20003fc6270 */
[C---:B------:R-:W-:Y:S01]  /*7af0*/  IMAD R166, R168.reuse, R3, R167 ;  /* 0x00000003a8a67224 */ /* 0x040fe200078e02a7 */
[----:B------:R-:W-:Y:S01]  /*7b00*/  ISETP.GT.U32.AND P5, PT, R168, R165, PT ;  /* 0x000000a5a800720c */ /* 0x000fe20003fa4070 */
[----:B------:R-:W-:-:S04]  /*7b10*/  IMAD.HI.U32 R3, R0, R171, RZ ;  /* 0x000000ab00037227 */ /* 0x000fc800078e00ff */
[----:B------:R-:W-:Y:S01]  /*7b20*/  @!P2 IMAD.MOV R159, RZ, RZ, -R159 ;  /* 0x000000ffff9fa224 */ /* 0x000fe200078e0a9f */
[----:B------:R-:W-:Y:S01]  /*7b30*/  ISETP.GT.U32.AND P2, PT, R168, R163, PT ;  /* 0x000000a3a800720c */ /* 0x000fe20003f44070 */
        /* <DEDUP_REMOVED lines=8> */
[C---:B------:R-:W-:Y:S01]  /*7bc0*/  ISETP.GT.U32.AND P5, PT, R168.reuse, R169, PT ;  /* 0x000000a9a800720c */ /* 0x040fe20003fa4070 */
[----:B------:R-:W-:Y:S01]  /*7bd0*/  @!P3 IMAD.MOV R161, RZ, RZ, -R161 ;  /* 0x000000ffffa1b224 */ /* 0x000fe200078e0aa1 */
[----:B------:R-:W-:Y:S01]  /*7be0*/  ISETP.GT.U32.AND P3, PT, R168, R166, PT ;  /* 0x000000a6a800720c */ /* 0x000fe20003f64070 */
[----:B------:R-:W-:Y:S01]  /*7bf0*/  VIADD R22, R2, 0x15b ;  /* 0x0000015b02167836 */ /* 0x000fe20000000000 */
[----:B------:R-:W-:Y:S01]  /*7c00*/  ISETP.GE.AND P2, PT, R170, RZ, PT ;  /* 0x000000ffaa00720c */ /* 0x000fe20003f46270 */
[----:B------:R-:W-:Y:S01]  /*7c10*/  @!P6 IMAD.MOV R163, RZ, RZ, -R163 ;  /* 0x000000ffffa3e224 */ /* 0x000fe200078e0aa3 */
[----:B------:R-:W-:Y:S01]  /*7c20*/  ISETP.GT.U32.AND P6, PT, R168, R167, PT ;  /* 0x000000a7a800720c */ /* 0x000fe20003fc4070 */
[----:B------:R-:W-:Y:S01]  /*7c30*/  @!P4 IMAD.IADD R164, R164, 0x1, -R168 ;  /* 0x00000001a4a4c824 */ /* 0x000fe200078e0aa8 */
[----:B------:R-:W-:Y:S01]  /*7c40*/  ISETP.GE.AND P4, PT, R172, RZ, PT ;  /* 0x000000ffac00720c */ /* 0x000fe20003f86270 */
[----:B------:R-:W-:Y:S01]  /*7c50*/  VIADD R172, R2, 0x15a ;  /* 0x0000015a02ac7836 */ /* 0x000fe20000000000 */
[----:B------:R-:W-:Y:S01]  /*7c60*/  IABS R171, R22 ;  /* 0x0000001600ab7213 */ /* 0x000fe20000000000 */
[----:B------:R-:W-:Y:S01]  /*7c70*/  @!P0 IMAD.MOV R162, RZ, RZ, -R162 ;  /* 0x000000ffffa28224 */ /* 0x000fe200078e0aa2 */
[----:B------:R-:W-:Y:S01]  /*7c80*/  ISETP.GE.AND P0, PT, R173, RZ, PT ;  /* 0x000000ffad00720c */ /* 0x000fe20003f06270 */
[----:B------:R-:W-:Y:S01]  /*7c90*/  @!P5 IMAD.IADD R169, R169, 0x1, -R168 ;  /* 0x00000001a9a9d824 */ /* 0x000fe200078e0aa8 */
[----:B------:R-:W-:Y:S01]  /*7ca0*/  IABS R173, R172 ;  /* 0x000000ac00ad7213 */ /* 0x000fe20000000000 */
[----:B------:R-:W-:-:S03]  /*7cb0*/  IMAD.HI.U32 R3, R0, R171, RZ ;  /* 0x000000ab00037227 */ /* 0x000fc600078e00ff */
[C---:B------:R-:W-:Y:S01]  /*7cc0*/  ISETP.GT.U32.AND P5, PT, R168.reuse, R169, PT ;  /* 0x000000a9a800720c */ /* 0x040fe20003fa4070 */
[----:B------:R-:W-:Y:S01]  /*7cd0*/  @!P1 IMAD.MOV R160, RZ, RZ, -R160 ;  /* 0x000000ffffa09224 */ /* 0x000fe200078e0aa0 */
[----:B------:R-:W-:Y:S01]  /*7ce0*/  ISETP.GT.U32.AND P1, PT, R168, R164, PT ;  /* 0x000000a4a800720c */ /* 0x000fe20003f24070 */
[----:B------:R-:W-:Y:S01]  /*7cf0*/  @!P3 IMAD.IADD R166, R166, 0x1, -R168 ;  /* 0x00000001a6a6b824 */ /* 0x000fe200078e0aa8 */
[----:B------:R-:W-:Y:S01]  /*7d00*/  ISETP.GE.AND P3, PT, R175, RZ, PT ;  /* 0x000000ffaf00720c */ /* 0x000fe20003f66270 */
[----:B------:R-:W-:Y:S02]  /*7d10*/  IMAD.MOV R170, RZ, RZ, -R3 ;  /* 0x000000ffffaa7224 */ /* 0x000fe400078e0a03 */
[----:B------:R-:W-:-:S04]  /*7d20*/  IMAD.HI.U32 R3, R0, R173, RZ ;  /* 0x000000ad00037227 */ /* 0x000fc800078e00ff */
[--C-:B------:R-:W-:Y:S01]  /*7d30*/  @!P6 IMAD.IADD R167, R167, 0x1, -R168.reuse ;  /* 0x00000001a7a7e824 */ /* 0x100fe200078e0aa8 */
[C---:B------:R-:W-:Y:S01]  /*7d40*/  ISETP.GT.U32.AND P6, PT, R168.reuse, R166, PT ;  /* 0x000000a6a800720c */ /* 0x040fe20003fc4070 */
[----:B------:R-:W-:Y:S02]  /*7d50*/  IMAD.MOV R3, RZ, RZ, -R3 ;  /* 0x000000ffff037224 */ /* 0x000fe400078e0a03 */
[C---:B------:R-:W-:Y:S02]  /*7d60*/  IMAD R170, R168.reuse, R170, R171 ;  /* 0x000000aaa8aa7224 */ /* 0x040fe400078e02ab */
[----:B------:R-:W-:Y:S02]  /*7d70*/  IMAD R171, R168, R3, R173 ;  /* 0x00000003a8ab7224 */ /* 0x000fe400078e02ad */
[--C-:B------:R-:W-:Y:S01]  /*7d80*/  @!P1 IMAD.IADD R164, R164, 0x1, -R168.reuse ;  /* 0x00000001a4a49824 */ /* 0x100fe200078e0aa8 */
[----:B------:R-:W-:Y:S01]  /*7d90*/  ISETP.GE.AND P1, PT, R174, RZ, PT ;  /* 0x000000ffae00720c */ /* 0x000fe20003f26270 */
[----:B------:R-:W-:Y:S01]  /*7da0*/  @!P5 IMAD.IADD R169, R169, 0x1, -R168 ;  /* 0x00000001a9a9d824 */ /* 0x000fe200078e0aa8 */
[----:B------:R-:W-:Y:S01]  /*7db0*/  ISETP.GT.U32.AND P5, PT, R168, R171, PT ;  /* 0x000000aba800720c */ /* 0x000fe20003fa4070 */
[----:B------:R-:W-:-:S02]  /*7dc0*/  VIADD R174, R2, 0x159 ;  /* 0x0000015902ae7836 */ /* 0x000fc40000000000 */
[----:B------:R-:W-:Y:S01]  /*7dd0*/  @!P6 IMAD.IADD R166, R166, 0x1, -R168 ;  /* 0x00000001a6a6e824 */ /* 0x000fe200078e0aa8 */
[----:B------:R-:W-:Y:S01]  /*7de0*/  ISETP.GT.U32.AND P6, PT, R168, R170, PT ;  /* 0x000000aaa800720c */ /* 0x000fe20003fc4070 */
[----:B------:R-:W-:Y:S01]  /*7df0*/  @!P2 IMAD.MOV R164, RZ, RZ, -R164 ;  /* 0x000000ffffa4a224 */ /* 0x000fe200078e0aa4 */
[----:B------:R-:W-:Y:S01]  /*7e00*/  IABS R175, R174 ;  /* 0x000000ae00af7213 */ /* 0x000fe20000000000 */
[----:B------:R-:W-:Y:S01]  /*7e10*/  VIADD R178, R2, 0x157 ;  /* 0x0000015702b27836 */ /* 0x000fe20000000000 */
[----:B------:R-:W-:Y:S01]  /*7e20*/  ISETP.GT.U32.AND P2, PT, R168, R167, PT ;  /* 0x000000a7a800720c */ /* 0x000fe20003f44070 */
[----:B------:R-:W-:Y:S02]  /*7e30*/  @!P4 IMAD.MOV R165, RZ, RZ, -R165 ;  /* 0x000000ffffa5c224 */ /* 0x000fe400078e0aa5 */
[----:B------:R-:W-:Y:S01]  /*7e40*/  IMAD.HI.U32 R3, R0, R175, RZ ;  /* 0x000000af00037227 */ /* 0x000fe200078e00ff */
[----:B------:R-:W-:-:S03]  /*7e50*/  IABS R179, R178 ;  /* 0x000000b200b37213 */ /* 0x000fc60000000000 */
[--C-:B------:R-:W-:Y:S02]  /*7e60*/  @!P5 IMAD.IADD R171, R171, 0x1, -R168.reuse ;  /* 0x00000001ababd824 */ /* 0x100fe400078e0aa8 */
[----:B------:R-:W-:Y:S02]  /*7e70*/  IMAD.MOV R3, RZ, RZ, -R3 ;  /* 0x000000ffff037224 */ /* 0x000fe400078e0a03 */
[----:B------:R-:W-:Y:S01]  /*7e80*/  @!P6 IMAD.IADD R170, R170, 0x1, -R168 ;  /* 0x00000001aaaae824 */ /* 0x000fe200078e0aa8 */
[----:B------:R-:W-:Y:S01]  /*7e90*/  ISETP.GE.AND P6, PT, R172, RZ, PT ;  /* 0x000000ffac00720c */ /* 0x000fe20003fc6270 */
[C---:B------:R-:W-:Y:S01]  /*7ea0*/  IMAD R172, R168.reuse, R3, R175 ;  /* 0x00000003a8ac7224 */ /* 0x040fe200078e02af */
[----:B------:R-:W-:Y:S01]  /*7eb0*/  ISETP.GT.U32.AND P4, PT, R168, R171, PT ;  /* 0x000000aba800720c */ /* 0x000fe20003f84070 */
[----:B------:R-:W-:Y:S01]  /*7ec0*/  IMAD.HI.U32 R3, R0, R179, RZ ;  /* 0x000000b300037227 */ /* 0x000fe200078e00ff */
[----:B------:R-:W-:-:S03]  /*7ed0*/  ISETP.GT.U32.AND P5, PT, R168, R170, PT ;  /* 0x000000aaa800720c */ /* 0x000fc60003fa4070 */
[--C-:B------:R-:W-:Y:S01]  /*7ee0*/  @!P2 IMAD.IADD R167, R167, 0x1, -R168.reuse ;  /* 0x00000001a7a7a824 */ /* 0x100fe200078e0aa8 */
[----:B------:R-:W-:Y:S01]  /*7ef0*/  ISETP.GE.AND P2, PT, R22, RZ, PT ;  /* 0x000000ff1600720c */ /* 0x000fe20003f46270 */
[----:B------:R-:W-:Y:S02]  /*7f00*/  VIADD R176, R2, 0x158 ;  /* 0x0000015802b07836 */ /* 0x000fe40000000000 */
[----:B------:R-:W-:Y:S02]  /*7f10*/  IMAD.MOV R3, RZ, RZ, -R3 ;  /* 0x000000ffff037224 */ /* 0x000fe400078e0a03 */
[----:B------:R-:W-:Y:S01]  /*7f20*/  @!P1 IMAD.MOV R167, RZ, RZ, -R167 ;  /* 0x000000ffffa79224 */ /* 0x000fe200078e0aa7 */
[----:B------:R-:W-:Y:S01]  /*7f30*/  ISETP.GE.AND P1, PT, R174, RZ, PT ;  /* 0x000000ffae00720c */ /* 0x000fe20003f26270 */
[----:B------:R-:W-:Y:S01]  /*7f40*/  IMAD R174, R168, R3, R179 ;  /* 0x00000003a8ae7224 */ /* 0x000fe200078e02b3 */
[----:B------:R-:W-:Y:S01]  /*7f50*/  IABS R177, R176 ;  /* 0x000000b000b17213 */ /* 0x000fe20000000000 */
[----:B------:R-:W-:-:S02]  /*7f60*/  @!P4 IMAD.IADD R171, R171, 0x1, -R168 ;  /* 0x00000001ababc824 */ /* 0x000fc400078e0aa8 */
[----:B------:R-:W-:Y:S01]  /*7f70*/  VIADD R180, R2, 0x156 ;  /* 0x0000015602b47836 */ /* 0x000fe20000000000 */
[----:B------:R-:W-:Y:S01]  /*7f80*/  ISETP.GT.U32.AND P4, PT, R168, R174, PT ;  /* 0x000000aea800720c */ /* 0x000fe20003f84070 */
[----:B------:R-:W-:-:S03]  /*7f90*/  IMAD.HI.U32 R22, R0, R177, RZ ;  /* 0x000000b100167227 */ /* 0x000fc600078e00ff */
[----:B------:R-:W-:Y:S01]  /*7fa0*/  IABS R175, R180 ;  /* 0x000000b400af7213 */ /* 0x000fe20000000000 */
[----:B------:R-:W-:Y:S01]  /*7fb0*/  @!P0 IMAD.MOV R166, RZ, RZ, -R166 ;  /* 0x000000ffffa68224 */ /* 0x000fe200078e0aa6 */
[----:B------:R-:W-:Y:S01]  /*7fc0*/  ISETP.GT.U32.AND P0, PT, R168, R172, PT ;  /* 0x000000aca800720c */ /* 0x000fe20003f04070 */
[----:B------:R-:W-:Y:S02]  /*7fd0*/  IMAD.MOV R22, RZ, RZ, -R22 ;  /* 0x000000ffff167224 */ /* 0x000fe400078e0a16 */
[----:B------:R-:W-:-:S04]  /*7fe0*/  IMAD.HI.U32 R3, R0, R175, RZ ;  /* 0x000000af00037227 */ /* 0x000fc800078e00ff */
[----:B------:R-:W-:Y:S02]  /*7ff0*/  IMAD R173, R168, R22, R177 ;  /* 0x00000016a8ad7224 */ /* 0x000fe400078e02b1 */
[----:B------:R-:W-:Y:S02]  /*8000*/  VIADD R22, R2, 0x155 ;  /* 0x0000015502167836 */ /* 0x000fe40000000000 */
[--C-:B------:R-:W-:Y:S02]  /*8010*/  @!P4 IMAD.IADD R174, R174, 0x1, -R168.reuse ;  /* 0x00000001aeaec824 */ /* 0x100fe400078e0aa8 */
[----:B------:R-:W-:Y:S01]  /*8020*/  @!P3 IMAD.MOV R169, RZ, RZ, -R169 ;  /* 0x000000ffffa9b224 */ /* 0x000fe200078e0aa9 */
[----:B------:R-:W-:Y:S01]  /*8030*/  IABS R177, R22 ;  /* 0x0000001600b17213 */ /* 0x000fe20000000000 */
[----:B------:R-:W-:Y:S01]  /*8040*/  IMAD.MOV R3, RZ, RZ, -R3 ;  /* 0x000000ffff037224 */ /* 0x000fe200078e0a03 */
[----:B------:R-:W-:Y:S01]  /*8050*/  ISETP.GT.U32.AND P3, PT, R168, R173, PT ;  /* 0x000000ada800720c */ /* 0x000fe20003f64070 */
[--C-:B------:R-:W-:Y:S01]  /*8060*/  @!P5 IMAD.IADD R170, R170, 0x1, -R168.reuse ;  /* 0x00000001aaaad824 */ /* 0x100fe200078e0aa8 */
[----:B------:R-:W-:Y:S01]  /*8070*/  ISETP.GT.U32.AND P4, PT, R168, R174, PT ;  /* 0x000000aea800720c */ /* 0x000fe20003f84070 */
[----:B------:R-:W-:Y:S01]  /*8080*/  @!P0 IMAD.IADD R172, R172, 0x1, -R168 ;  /* 0x00000001acac8824 */ /* 0x000fe200078e0aa8 */
[----:B------:R-:W-:Y:S01]  /*8090*/  ISETP.GE.AND P5, PT, R176, RZ, PT ;  /* 0x000000ffb000720c */ /* 0x000fe20003fa6270 */
[----:B------:R-:W-:Y:S01]  /*80a0*/  IMAD R175, R168, R3, R175 ;  /* 0x00000003a8af7224 */ /* 0x000fe200078e02af */
[----:B------:R-:W-:Y:S01]  /*80b0*/  ISETP.GE.AND P0, PT, R178, RZ, PT ;  /* 0x000000ffb200720c */ /* 0x000fe20003f06270 */
[----:B------:R-:W-:Y:S01]  /*80c0*/  @!P2 IMAD.MOV R170, RZ, RZ, -R170 ;  /* 0x000000ffffaaa224 */ /* 0x000fe200078e0aaa */
[----:B------:R-:W-:Y:S01]  /*80d0*/  ISETP.GT.U32.AND P2, PT, R168, R172, PT ;  /* 0x000000aca800720c */ /* 0x000fe20003f44070 */
[----:B------:R-:W-:-:S04]  /*80e0*/  IMAD.HI.U32 R3, R0, R177, RZ ;  /* 0x000000b100037227 */ /* 0x000fc800078e00ff */
[----:B------:R-:W-:Y:S02]  /*80f0*/  IMAD.MOV R3, RZ, RZ, -R3 ;  /* 0x000000ffff037224 */ /* 0x000fe400078e0a03 */
[--C-:B------:R-:W-:Y:S02]  /*8100*/  @!P3 IMAD.IADD R173, R173, 0x1, -R168.reuse ;  /* 0x00000001adadb824 */ /* 0x100fe400078e0aa8 */
[----:B------:R-:W-:Y:S02]  /*8110*/  IMAD R176, R168, R3, R177 ;  /* 0x00000003a8b07224 */ /* 0x000fe400078e02b1 */
[--C-:B------:R-:W-:Y:S01]  /*8120*/  @!P4 IMAD.IADD R174, R174, 0x1, -R168.reuse ;  /* 0x00000001aeaec824 */ /* 0x100fe200078e0aa8 */
[----:B------:R-:W-:Y:S01]  /*8130*/  ISETP.GT.U32.AND P3, PT, R168, R173, PT ;  /* 0x000000ada800720c */ /* 0x000fe20003f64070 */
[----:B------:R-:W-:Y:S01]  /*8140*/  VIADD R178, R2, 0x154 ;  /* 0x0000015402b27836 */ /* 0x000fe20000000000 */
[----:B------:R-:W-:Y:S01]  /*8150*/  ISETP.GT.U32.AND P4, PT, R168, R176, PT ;  /* 0x000000b0a800720c */ /* 0x000fe20003f84070 */
[----:B------:R-:W-:Y:S01]  /*8160*/  @!P2 IMAD.IADD R172, R172, 0x1, -R168 ;  /* 0x00000001acaca824 */ /* 0x000fe200078e0aa8 */
[----:B------:R-:W-:Y:S01]  /*8170*/  ISETP.GT.U32.AND P2, PT, R168, R175, PT ;  /* 0x000000afa800720c */ /* 0x000fe20003f44070 */
[----:B------:R-:W-:Y:S01]  /*8180*/  @!P6 IMAD.MOV R171, RZ, RZ, -R171 ;  /* 0x000000ffffabe224 */ /* 0x000fe200078e0aab */
[----:B------:R-:W-:Y:S01]  /*8190*/  IABS R179, R178 ;  /* 0x000000b200b37213 */ /* 0x000fe20000000000 */
[----:B------:R-:W-:Y:S01]  /*81a0*/  VIADD R182, R2, 0x152 ;  /* 0x0000015202b67836 */ /* 0x000fe20000000000 */
[----:B------:R-:W-:Y:S01]  /*81b0*/  ISETP.GE.AND P6, PT, R180, RZ, PT ;  /* 0x000000ffb400720c */ /* 0x000fe20003fc6270 */
[----:B------:R-:W-:-:S02]  /*81c0*/  VIADD R180, R2, 0x153 ;  /* 0x0000015302b47836 */ /* 0x000fc40000000000 */
[----:B------:R-:W-:-:S03]  /*81d0*/  IMAD.HI.U32 R3, R0, R179, RZ ;  /* 0x000000b300037227 */ /* 0x000fc600078e00ff */
[----:B------:R-:W-:Y:S01]  /*81e0*/  IABS R181, R180 ;  /* 0x000000b400b57213 */ /* 0x000fe20000000000 */
[--C-:B------:R-:W-:Y:S02]  /*81f0*/  @!P4 IMAD.IADD R176, R176, 0x1, -R168.reuse ;  /* 0x00000001b0b0c824 */ /* 0x100fe400078e0aa8 */
[--C-:B------:R-:W-:Y:S01]  /*8200*/  @!P3 IMAD.IADD R173, R173, 0x1, -R168.reuse ;  /* 0x00000001adadb824 */ /* 0x100fe200078e0aa8 */
[----:B------:R-:W-:Y:S01]  /*8210*/  ISETP.GE.AND P3, PT, R22, RZ, PT ;  /* 0x000000ff1600720c */ /* 0x000fe20003f66270 */
[----:B------:R-:W-:Y:S01]  /*8220*/  IMAD.MOV R3, RZ, RZ, -R3 ;  /* 0x000000ffff037224 */ /* 0x000fe200078e0a03 */
[----:B------:R-:W-:Y:S01]  /*8230*/  IABS R22, R182 ;  /* 0x000000b600167213 */ /* 0x000fe20000000000 */
[----:B------:R-:W-:Y:S01]  /*8240*/  @!P2 IMAD.IADD R175, R175, 0x1, -R168 ;  /* 0x00000001afafa824 */ /* 0x000fe200078e0aa8 */
[C---:B------:R-:W-:Y:S01]  /*8250*/  ISETP.GT.U32.AND P4, PT, R168.reuse, R176, PT ;  /* 0x000000b0a800720c */ /* 0x040fe20003f84070 */
[----:B------:R-:W-:Y:S01]  /*8260*/  IMAD R177, R168, R3, R179 ;  /* 0x00000003a8b17224 */ /* 0x000fe200078e02b3 */
[----:B------:R-:W-:Y:S01]  /*8270*/  ISETP.GE.AND P2, PT, R178, RZ, PT ;  /* 0x000000ffb200720c */ /* 0x000fe20003f46270 */
[----:B------:R-:W-:Y:S01]  /*8280*/  @!P1 IMAD.MOV R172, RZ, RZ, -R172 ;  /* 0x000000ffffac9224 */ /* 0x000fe200078e0aac */
[----:B------:R-:W-:Y:S01]  /*8290*/  ISETP.GT.U32.AND P1, PT, R168, R175, PT ;  /* 0x000000afa800720c */ /* 0x000fe20003f24070 */
[----:B------:R-:W-:-:S04]  /*82a0*/  IMAD.HI.U32 R3, R0, R181, RZ ;  /* 0x000000b500037227 */ /* 0x000fc800078e00ff */
[----:B------:R-:W-:Y:S02]  /*82b0*/  IMAD.MOV.U32 R179, RZ, RZ, R22 ;  /* 0x000000ffffb37224 */ /* 0x000fe400078e0016 */
[----:B------:R-:W-:Y:S02]  /*82c0*/  IMAD.MOV R3, RZ, RZ, -R3 ;  /* 0x000000ffff037224 */ /* 0x000fe400078e0a03 */
[----:B------:R-:W-:-:S04]  /*82d0*/  IMAD.HI.U32 R22, R0, R179, RZ ;  /* 0x000000b300167227 */ /* 0x000fc800078e00ff */
[----:B------:R-:W-:Y:S01]  /*82e0*/  @!P5 IMAD.MOV R173, RZ, RZ, -R173 ;  /* 0x000000ffffadd224 */ /* 0x000fe200078e0aad */
[C---:B------:R-:W-:Y:S01]  /*82f0*/  ISETP.GT.U32.AND P5, PT, R168.reuse, R177, PT ;  /* 0x000000b1a800720c */ /* 0x040fe20003fa4070 */
[----:B------:R-:W-:Y:S02]  /*8300*/  IMAD R178, R168, R3, R181 ;  /* 0x00000003a8b27224 */ /* 0x000fe400078e02b5 */
[----:B------:R-:W-:Y:S02]  /*8310*/  IMAD.MOV R22, RZ, RZ, -R22 ;  /* 0x000000ffff167224 */ /* 0x000fe400078e0a16 */
[--C-:B------:R-:W-:Y:S01]  /*8320*/  @!P4 IMAD.IADD R176, R176, 0x1, -R168.reuse ;  /* 0x00000001b0b0c824 */ /* 0x100fe200078e0aa8 */
[----:B------:R-:W-:Y:S01]  /*8330*/  ISETP.GT.U32.AND P4, PT, R168, R178, PT ;  /* 0x000000b2a800720c */ /* 0x000fe20003f84070 */
[----:B------:R-:W-:Y:S01]  /*8340*/  @!P1 IMAD.IADD R175, R175, 0x1, -R168 ;  /* 0x00000001afaf9824 */ /* 0x000fe200078e0aa8 */
[----:B------:R-:W-:Y:S01]  /*8350*/  ISETP.GE.AND P1, PT, R182, RZ, PT ;  /* 0x000000ffb600720c */ /* 0x000fe20003f26270 */
[----:B------:R-:W-:-:S02]  /*8360*/  IMAD R179, R168, R22, R179 ;  /* 0x00000016a8b37224 */ /* 0x000fc400078e02b3 */
[----:B------:R-:W-:Y:S02]  /*8370*/  @!P6 IMAD.MOV R175, RZ, RZ, -R175 ;  /* 0x000000ffffafe224 */ /* 0x000fe400078e0aaf */
[----:B------:R-:W-:Y:S01]  /*8380*/  @!P0 IMAD.MOV R174, RZ, RZ, -R174 ;  /* 0x000000ffffae8224 */ /* 0x000fe200078e0aae */
[----:B------:R-:W-:Y:S01]  /*8390*/  ISETP.GT.U32.AND P6, PT, R168, R179, PT ;  /* 0x000000b3a800720c */ /* 0x000fe20003fc4070 */
[--C-:B------:R-:W-:Y:S01]  /*83a0*/  @!P5 IMAD.IADD R177, R177, 0x1, -R168.reuse ;  /* 0x00000001b1b1d824 */ /* 0x100fe200078e0aa8 */
[----:B------:R-:W-:Y:S01]  /*83b0*/  ISETP.GE.AND P0, PT, R180, RZ, PT ;  /* 0x000000ffb400720c */ /* 0x000fe20003f06270 */
[C---:B------:R-:W-:Y:S02]  /*83c0*/  VIADD R180, R2.reuse, 0x151 ;  /* 0x0000015102b47836 */ /* 0x040fe40000000000 */
[----:B------:R-:W-:Y:S01]  /*83d0*/  VIADD R22, R2, 0x150 ;  /* 0x0000015002167836 */ /* 0x000fe20000000000 */
[----:B------:R-:W-:Y:S01]  /*83e0*/  ISETP.GT.U32.AND P5, PT, R168, R177, PT ;  /* 0x000000b1a800720c */ /* 0x000fe20003fa4070 */
[----:B------:R-:W-:Y:S01]  /*83f0*/  @!P4 IMAD.IADD R178, R178, 0x1, -R168 ;  /* 0x00000001b2b2c824 */ /* 0x000fe200078e0aa8 */
[----:B------:R-:W-:Y:S01]  /*8400*/  IABS R181, R180 ;  /* 0x000000b400b57213 */ /* 0x000fe20000000000 */
[----:B------:R-:W-:Y:S01]  /*8410*/  VIADD R182, R2, 0x14f ;  /* 0x0000014f02b67836 */ /* 0x000fe20000000000 */
[----:B------:R-:W-:Y:S01]  /*8420*/  IABS R183, R22 ;  /* 0x0000001600b77213 */ /* 0x000fe20000000000 */
[----:B------:R-:W-:Y:S01]  /*8430*/  @!P3 IMAD.MOV R176, RZ, RZ, -R176 ;  /* 0x000000ffffb0b224 */ /* 0x000fe200078e0ab0 */
[----:B------:R-:W-:Y:S01]  /*8440*/  ISETP.GT.U32.AND P4, PT, R168, R178, PT ;  /* 0x000000b2a800720c */ /* 0x000fe20003f84070 */
[----:B------:R-:W-:Y:S01]  /*8450*/  IMAD.HI.U32 R3, R0, R181, RZ ;  /* 0x000000b500037227 */ /* 0x000fe200078e00ff */
[----:B------:R-:W-:-:S02]  /*8460*/  ISETP.GE.AND P3, PT, R180, RZ, PT ;  /* 0x000000ffb400720c */ /* 0x000fc40003f66270 */
[----:B------:R-:W-:Y:S01]  /*8470*/  IABS R185, R182 ;  /* 0x000000b600b97213 */ /* 0x000fe20000000000 */
[----:B------:R-:W-:Y:S02]  /*8480*/  @!P6 IMAD.IADD R179, R179, 0x1, -R168 ;  /* 0x00000001b3b3e824 */ /* 0x000fe400078e0aa8 */
[----:B------:R-:W-:Y:S02]  /*8490*/  IMAD.MOV R180, RZ, RZ, -R3 ;  /* 0x000000ffffb47224 */ /* 0x000fe400078e0a03 */
[----:B------:R-:W-:Y:S01]  /*84a0*/  IMAD.HI.U32 R3, R0, R183, RZ ;  /* 0x000000b700037227 */ /* 0x000fe200078e00ff */
[----:B------:R-:W-:-:S03]  /*84b0*/  ISETP.GT.U32.AND P6, PT, R168, R179, PT ;  /* 0x000000b3a800720c */ /* 0x000fc60003fc4070 */
[----:B------:R-:W-:Y:S01]  /*84c0*/  @!P5 IMAD.IADD R177, R177, 0x1, -R168 ;  /* 0x00000001b1b1d824 */ /* 0x000fe200078e0aa8 */
[----:B------:R-:W-:Y:S01]  /*84d0*/  ISETP.GE.AND P5, PT, R22, RZ, PT ;  /* 0x000000ff1600720c */ /* 0x000fe20003fa6270 */
[----:B------:R-:W-:Y:S02]  /*84e0*/  IMAD.MOV R3, RZ, RZ, -R3 ;  /* 0x000000ffff037224 */ /* 0x000fe400078e0a03 */
[----:B------:R-:W-:-:S04]  /*84f0*/  IMAD.HI.U32 R22, R0, R185, RZ ;  /* 0x000000b900167227 */ /* 0x000fc800078e00ff */
[----:B------:R-:W-:Y:S02]  /*8500*/  IMAD R180, R168, R180, R181 ;  /* 0x000000b4a8b47224 */ /* 0x000fe400078e02b5 */
[----:B------:R-:W-:Y:S02]  /*8510*/  @!P4 IMAD.IADD R178, R178, 0x1, -R168 ;  /* 0x00000001b2b2c824 */ /* 0x000fe400078e0aa8 */
[C---:B------:R-:W-:Y:S01]  /*8520*/  IMAD R181, R168.reuse, R3, R183 ;  /* 0x00000003a8b57224 */ /* 0x040fe200078e02b7 */
[----:B------:R-:W-:Y:S01]  /*8530*/  ISETP.GT.U32.AND P4, PT, R168, R180, PT ;  /* 0x000000b4a800720c */ /* 0x000fe20003f84070 */
[----:B------:R-:W-:Y:S02]  /*8540*/  IMAD.MOV R22, RZ, RZ, -R22 ;  /* 0x000000ffff167224 */ /* 0x000fe400078e0a16 */
[----:B------:R-:W-:Y:S01]  /*8550*/  @!P2 IMAD.MOV R177, RZ, RZ, -R177 ;  /* 0x000000ffffb1a224 */ /* 0x000fe200078e0ab1 */
[----:B------:R-:W-:Y:S01]  /*8560*/  ISETP.GE.AND P2, PT, R182, RZ, PT ;  /* 0x000000ffb600720c */ /* 0x000fe20003f46270 */
[----:B------:R-:W-:Y:S01]  /*8570*/  @!P0 IMAD.MOV R178, RZ, RZ, -R178 ;  /* 0x000000ffffb28224 */ /* 0x000fe200078e0ab2 */
[C---:B------:R-:W-:Y:S01]  /*8580*/  ISETP.GT.U32.AND P0, PT, R168.reuse, R181, PT ;  /* 0x000000b5a800720c */ /* 0x040fe20003f04070 */
[----:B------:R-:W-:-:S02]  /*8590*/  IMAD R182, R168, R22, R185 ;  /* 0x00000016a8b67224 */ /* 0x000fc400078e02b9 */
[--C-:B------:R-:W-:Y:S02]  /*85a0*/  @!P6 IMAD.IADD R179, R179, 0x1, -R168.reuse ;  /* 0x00000001b3b3e824 */ /* 0x100fe400078e0aa8 */
[----:B------:R-:W-:Y:S02]  /*85b0*/  VIADD R3, R2, 0x14e ;  /* 0x0000014e02037836 */ /* 0x000fe40000000000 */
[----:B------:R-:W-:Y:S01]  /*85c0*/  @!P1 IMAD.MOV R179, RZ, RZ, -R179 ;  /* 0x000000ffffb39224 */ /* 0x000fe200078e0ab3 */
[----:B------:R-:W-:Y:S01]  /*85d0*/  ISETP.GT.U32.AND P1, PT, R168, R182, PT ;  /* 0x000000b6a800720c */ /* 0x000fe20003f24070 */
[----:B------:R-:W-:Y:S01]  /*85e0*/  VIADD R186, R2, 0x14d ;  /* 0x0000014d02ba7836 */ /* 0x000fe20000000000 */
[----:B------:R-:W-:Y:S01]  /*85f0*/  IABS R183, R3 ;  /* 0x0000000300b77213 */ /* 0x000fe20000000000 */
[--C-:B------:R-:W-:Y:S01]  /*8600*/  @!P4 IMAD.IADD R180, R180, 0x1, -R168.reuse ;  /* 0x00000001b4b4c824 */ /* 0x100fe200078e0aa8 */
[----:B------:R-:W-:Y:S01]  /*8610*/  ISETP.GE.AND P6, PT, R3, RZ, PT ;  /* 0x000000ff0300720c */ /* 0x000fe20003fc6270 */
[----:B------:R-:W-:Y:S01]  /*8620*/  @!P0 IMAD.IADD R181, R181, 0x1, -R168 ;  /* 0x00000001b5b58824 */ /* 0x000fe200078e0aa8 */
[----:B------:R-:W-:Y:S01]  /*8630*/  IABS R185, R186 ;  /* 0x000000ba00b97213 */ /* 0x000fe20000000000 */
[----:B------:R-:W-:Y:S01]  /*8640*/  VIADD R190, R2, 0x14b ;  /* 0x0000014b02be7836 */ /* 0x000fe20000000000 */
[----:B------:R-:W-:Y:S01]  /*8650*/  ISETP.GT.U32.AND P4, PT, R168, R180, PT ;  /* 0x000000b4a800720c */ /* 0x000fe20003f84070 */
[----:B------:R-:W-:Y:S01]  /*8660*/  IMAD.HI.U32 R3, R0, R183, RZ ;  /* 0x000000b700037227 */ /* 0x000fe200078e00ff */
[----:B------:R-:W-:-:S02]  /*8670*/  ISETP.GT.U32.AND P0, PT, R168, R181, PT ;  /* 0x000000b5a800720c */ /* 0x000fc40003f04070 */
[----:B------:R-:W-:Y:S01]  /*8680*/  IABS R189, R190 ;  /* 0x000000be00bd7213 */ /* 0x000fe20000000000 */
[----:B------:R-:W-:Y:S02]  /*8690*/  @!P1 IMAD.IADD R182, R182, 0x1, -R168 ;  /* 0x00000001b6b69824 */ /* 0x000fe400078e0aa8 */
[----:B------:R-:W-:-:S03]  /*86a0*/  IMAD.HI.U32 R22, R0, R185, RZ ;  /* 0x000000b900167227 */ /* 0x000fc600078e00ff */
[C---:B------:R-:W-:Y:S01]  /*86b0*/  ISETP.GT.U32.AND P1, PT, R168.reuse, R182, PT ;  /* 0x000000b6a800720c */ /* 0x040fe20003f24070 */
[----:B------:R-:W-:Y:S02]  /*86c0*/  IMAD.MOV R184, RZ, RZ, -R3 ;  /* 0x000000ffffb87224 */ /* 0x000fe400078e0a03 */
[----:B------:R-:W-:Y:S02]  /*86d0*/  IMAD.MOV R22, RZ, RZ, -R22 ;  /* 0x000000ffff167224 */ /* 0x000fe400078e0a16 */
[----:B------:R-:W-:Y:S02]  /*86e0*/  IMAD R183, R168, R184, R183 ;  /* 0x000000b8a8b77224 */ /* 0x000fe400078e02b7 */
[----:B------:R-:W-:Y:S02]  /*86f0*/  VIADD R188, R2, 0x14c ;  /* 0x0000014c02bc7836 */ /* 0x000fe40000000000 */
[----:B------:R-:W-:Y:S02]  /*8700*/  IMAD R184, R168, R22, R185 ;  /* 0x00000016a8b87224 */ /* 0x000fe400078e02b9 */
[----:B------:R-:W-:Y:S01]  /*8710*/  IMAD.HI.U32 R22, R0, R189, RZ ;  /* 0x000000bd00167227 */ /* 0x000fe200078e00ff */
[----:B------:R-:W-:-:S03]  /*8720*/  IABS R187, R188 ;  /* 0x000000bc00bb7213 */ /* 0x000fc60000000000 */
[----:B------:R-:W-:Y:S01]  /*8730*/  @!P0 IMAD.IADD R181, R181, 0x1, -R168 ;  /* 0x00000001b5b58824 */ /* 0x000fe200078e0aa8 */
[----:B------:R-:W-:Y:S01]  /*8740*/  ISETP.GT.U32.AND P0, PT, R168, R183, PT ;  /* 0x000000b7a800720c */ /* 0x000fe20003f04070 */
[----:B------:R-:W-:Y:S02]  /*8750*/  IMAD.MOV R22, RZ, RZ, -R22 ;  /* 0x000000ffff167224 */ /* 0x000fe400078e0a16 */
[--C-:B------:R-:W-:Y:S01]  /*8760*/  @!P4 IMAD.IADD R180, R180, 0x1, -R168.reuse ;  /* 0x00000001b4b4c824 */ /* 0x100fe200078e0aa8 */
[----:B------:R-:W-:Y:S01]  /*8770*/  ISETP.GE.AND P4, PT, R186, RZ, PT ;  /* 0x000000ffba00720c */ /* 0x000fe20003f86270 */
[----:B------:R-:W-:Y:S02]  /*8780*/  IMAD R186, R168, R22, R189 ;  /* 0x00000016a8ba7224 */ /* 0x000fe400078e02bd */
[----:B------:R-:W-:Y:S02]  /*8790*/  @!P1 IMAD.IADD R182, R182, 0x1, -R168 ;  /* 0x00000001b6b69824 */ /* 0x000fe400078e0aa8 */
[----:B------:R-:W-:-:S04]  /*87a0*/  IMAD.HI.U32 R3, R0, R187, RZ ;  /* 0x000000bb00037227 */ /* 0x000fc800078e00ff */
[----:B------:R-:W-:Y:S01]  /*87b0*/  @!P5 IMAD.MOV R181, RZ, RZ, -R181 ;  /* 0x000000ffffb5d224 */ /* 0x000fe200078e0ab5 */
[----:B------:R-:W-:Y:S01]  /*87c0*/  ISETP.GE.AND P5, PT, R188, RZ, PT ;  /* 0x000000ffbc00720c */ /* 0x000fe20003fa6270 */
[----:B------:R-:W-:Y:S01]  /*87d0*/  @!P2 IMAD.MOV R182, RZ, RZ, -R182 ;  /* 0x000000ffffb6a224 */ /* 0x000fe200078e0ab6 */
[----:B------:R-:W-:Y:S01]  /*87e0*/  ISETP.GT.U32.AND P2, PT, R168, R186, PT ;  /* 0x000000baa800720c */ /* 0x000fe20003f44070 */
[----:B------:R-:W-:Y:S02]  /*87f0*/  IMAD.MOV R3, RZ, RZ, -R3 ;  /* 0x000000ffff037224 */ /* 0x000fe400078e0a03 */
[----:B------:R-:W-:Y:S02]  /*8800*/  VIADD R188, R2, 0x14a ;  /* 0x0000014a02bc7836 */ /* 0x000fe40000000000 */
[----:B------:R-:W-:Y:S01]  /*8810*/  @!P3 IMAD.MOV R180, RZ, RZ, -R180 ;  /* 0x000000ffffb4b224 */ /* 0x000fe200078e0ab4 */
[----:B------:R-:W-:Y:S01]  /*8820*/  ISETP.GT.U32.AND P3, PT, R168, R184, PT ;  /* 0x000000b8a800720c */ /* 0x000fe20003f64070 */
[----:B------:R-:W-:-:S02]  /*8830*/  @!P0 IMAD.IADD R183, R183, 0x1, -R168 ;  /* 0x00000001b7b78824 */ /* 0x000fc400078e0aa8 */
[----:B------:R-:W-:Y:S01]  /*8840*/  IMAD R185, R168, R3, R187 ;  /* 0x00000003a8b97224 */ /* 0x000fe200078e02bb */
[----:B------:R-:W-:Y:S01]  /*8850*/  IABS R187, R188 ;  /* 0x000000bc00bb7213 */ /* 0x000fe20000000000 */
[----:B------:R-:W-:Y:S01]  /*8860*/  VIADD R192, R2, 0x149 ;  /* 0x0000014902c07836 */ /* 0x000fe20000000000 */
[----:B------:R-:W-:Y:S01]  /*8870*/  ISETP.GT.U32.AND P0, PT, R168, R183, PT ;  /* 0x000000b7a800720c */ /* 0x000fe20003f04070 */
[----:B------:R-:W-:Y:S01]  /*8880*/  @!P2 IMAD.IADD R186, R186, 0x1, -R168 ;  /* 0x00000001babaa824 */ /* 0x000fe200078e0aa8 */
[----:B------:R-:W-:Y:S01]  /*8890*/  ISETP.GT.U32.AND P1, PT, R168, R185, PT ;  /* 0x000000b9a800720c */ /* 0x000fe20003f24070 */
[----:B------:R-:W-:Y:S01]  /*88a0*/  IMAD.HI.U32 R3, R0, R187, RZ ;  /* 0x000000bb00037227 */ /* 0x000fe200078e00ff */
[----:B------:R-:W-:Y:S02]  /*88b0*/  IABS R189, R192 ;  /* 0x000000c000bd7213 */ /* 0x000fe40000000000 */
[----:B------:R-:W-:Y:S01]  /*88c0*/  ISETP.GT.U32.AND P2, PT, R168, R186, PT ;  /* 0x000000baa800720c */ /* 0x000fe20003f44070 */
[----:B------:R-:W-:-:S02]  /*88d0*/  IMAD.MOV R3, RZ, RZ, -R3 ;  /* 0x000000ffff037224 */ /* 0x000fc400078e0a03 */
[----:B------:R-:W-:Y:S02]  /*88e0*/  @!P3 IMAD.IADD R184, R184, 0x1, -R168 ;  /* 0x00000001b8b8b824 */ /* 0x000fe400078e0aa8 */
[----:B------:R-:W-:Y:S02]  /*88f0*/  IMAD R187, R168, R3, R187 ;  /* 0x00000003a8bb7224 */ /* 0x000fe400078e02bb */
[----:B------:R-:W-:Y:S01]  /*8900*/  IMAD.HI.U32 R3, R0, R189, RZ ;  /* 0x000000bd00037227 */ /* 0x000fe200078e00ff */
[----:B------:R-:W-:-:S03]  /*8910*/  ISETP.GT.U32.AND P3, PT, R168, R184, PT ;  /* 0x000000b8a800720c */ /* 0x000fc60003f64070 */
[--C-:B------:R-:W-:Y:S01]  /*8920*/  @!P0 IMAD.IADD R183, R183, 0x1, -R168.reuse ;  /* 0x00000001b7b78824 */ /* 0x100fe200078e0aa8 */
[----:B------:R-:W-:Y:S01]  /*8930*/  ISETP.GE.AND P0, PT, R190, RZ, PT ;  /* 0x000000ffbe00720c */ /* 0x000fe20003f06270 */
[----:B------:R-:W-:Y:S02]  /*8940*/  IMAD.MOV R3, RZ, RZ, -R3 ;  /* 0x000000ffff037224 */ /* 0x000fe400078e0a03 */
[----:B------:R-:W-:Y:S01]  /*8950*/  @!P6 IMAD.MOV R183, RZ, RZ, -R183 ;  /* 0x000000ffffb7e224 */ /* 0x000fe200078e0ab7 */
[----:B------:R-:W-:Y:S01]  /*8960*/  ISETP.GE.AND P6, PT, R188, RZ, PT ;  /* 0x000000ffbc00720c */ /* 0x000fe20003fc6270 */
[----:B------:R-:W-:Y:S02]  /*8970*/  VIADD R193, R2, 0x148 ;  /* 0x0000014802c17836 */ /* 0x000fe40000000000 */
[--C-:B------:R-:W-:Y:S02]  /*8980*/  @!P1 IMAD.IADD R185, R185, 0x1, -R168.reuse ;  /* 0x00000001b9b99824 */ /* 0x100fe400078e0aa8 */
[----:B------:R-:W-:Y:S01]  /*8990*/  IMAD R188, R168, R3, R189 ;  /* 0x00000003a8bc7224 */ /* 0x000fe200078e02bd */
[----:B------:R-:W-:Y:S01]  /*89a0*/  IABS R191, R193 ;  /* 0x000000c100bf7213 */ /* 0x000fe20000000000 */
[--C-:B------:R-:W-:Y:S01]  /*89b0*/  @!P2 IMAD.IADD R186, R186, 0x1, -R168.reuse ;  /* 0x00000001babaa824 */ /* 0x100fe200078e0aa8 */
[----:B------:R-:W-:Y:S01]  /*89c0*/  ISETP.GT.U32.AND P1, PT, R168, R185, PT ;  /* 0x000000b9a800720c */ /* 0x000fe20003f24070 */
        /* <DEDUP_REMOVED lines=10> */
[----:B------:R-:W-:Y:S01]  /*8a70*/  ISETP.GE.AND P1, PT, R193, RZ, PT ;  /* 0x000000ffc100720c */ /* 0x000fe20003f26270 */
[----:B------:R-:W-:-:S02]  /*8a80*/  @!P3 IMAD.IADD R187, R187, 0x1, -R168 ;  /* 0x00000001bbbbb824 */ /* 0x000fc400078e0aa8 */
[----:B------:R-:W-:Y:S01]  /*8a90*/  VIADD R22, R2, 0x146 ;  /* 0x0000014602167836 */ /* 0x000fe20000000000 */
[----:B------:R-:W-:Y:S01]  /*8aa0*/  ISETP.GT.U32.AND P2, PT, R168, R188, PT ;  /* 0x000000bca800720c */ /* 0x000fe20003f44070 */
[----:B------:R-:W-:Y:S01]  /*8ab0*/  @!P5 IMAD.MOV R185, RZ, RZ, -R185 ;  /* 0x000000ffffb9d224 */ /* 0x000fe200078e0ab9 */
[----:B------:R-:W-:Y:S01]  /*8ac0*/  ISETP.GE.AND P5, PT, R3, RZ, PT ;  /* 0x000000ff0300720c */ /* 0x000fe20003fa6270 */
[----:B------:R-:W-:Y:S01]  /*8ad0*/  IMAD.HI.U32 R3, R0, R191, RZ ;  /* 0x000000bf00037227 */ /* 0x000fe200078e00ff */
[----:B------:R-:W-:Y:S02]  /*8ae0*/  ISETP.GT.U32.AND P3, PT, R168, R187, PT ;  /* 0x000000bba800720c */ /* 0x000fe40003f64070 */
[----:B------:R-:W-:Y:S01]  /*8af0*/  IABS R193, R22 ;  /* 0x0000001600c17213 */ /* 0x000fe20000000000 */
[----:B------:R-:W-:Y:S01]  /*8b00*/  @!P0 IMAD.MOV R186, RZ, RZ, -R186 ;  /* 0x000000ffffba8224 */ /* 0x000fe200078e0aba */
[----:B------:R-:W-:Y:S01]  /*8b10*/  ISETP.GE.AND P0, PT, R22, RZ, PT ;  /* 0x000000ff1600720c */ /* 0x000fe20003f06270 */
[----:B------:R-:W-:-:S02]  /*8b20*/  IMAD.MOV R3, RZ, RZ, -R3 ;  /* 0x000000ffff037224 */ /* 0x000fc400078e0a03 */
[----:B------:R-:W-:-:S04]  /*8b30*/  IMAD.HI.U32 R22, R0, R193, RZ ;  /* 0x000000c100167227 */ /* 0x000fc800078e00ff */
[----:B------:R-:W-:Y:S02]  /*8b40*/  IMAD R190, R168, R3, R191 ;  /* 0x00000003a8be7224 */ /* 0x000fe400078e02bf */
[----:B------:R-:W-:Y:S02]  /*8b50*/  IMAD.MOV R22, RZ, RZ, -R22 ;  /* 0x000000ffff167224 */ /* 0x000fe400078e0a16 */
[--C-:B------:R-:W-:Y:S01]  /*8b60*/  @!P2 IMAD.IADD R188, R188, 0x1, -R168.reuse ;  /* 0x00000001bcbca824 */ /* 0x100fe200078e0aa8 */
[C---:B------:R-:W-:Y:S01]  /*8b70*/  ISETP.GT.U32.AND P2, PT, R168.reuse, R190, PT ;  /* 0x000000bea800720c */ /* 0x040fe20003f44070 */
[----:B------:R-:W-:Y:S01]  /*8b80*/  @!P3 IMAD.IADD R187, R187, 0x1, -R168 ;  /* 0x00000001bbbbb824 */ /* 0x000fe200078e0aa8 */
[C---:B------:R-:W-:Y:S01]  /*8b90*/  ISETP.GT.U32.AND P3, PT, R168.reuse, R189, PT ;  /* 0x000000bda800720c */ /* 0x040fe20003f64070 */
[----:B------:R-:W-:Y:S02]  /*8ba0*/  IMAD R191, R168, R22, R193 ;  /* 0x00000016a8bf7224 */ /* 0x000fe400078e02c1 */
[----:B------:R-:W-:-:S02]  /*8bb0*/  @!P6 IMAD.MOV R187, RZ, RZ, -R187 ;  /* 0x000000ffffbbe224 */ /* 0x000fc400078e0abb */
[----:B------:R-:W-:Y:S01]  /*8bc0*/  @!P4 IMAD.MOV R184, RZ, RZ, -R184 ;  /* 0x000000ffffb8c224 */ /* 0x000fe200078e0ab8 */
[----:B------:R-:W-:Y:S01]  /*8bd0*/  ISETP.GT.U32.AND P6, PT, R168, R191, PT ;  /* 0x000000bfa800720c */ /* 0x000fe20003fc4070 */
[----:B------:R-:W-:Y:S01]  /*8be0*/  VIADD R194, R2, 0x144 ;  /* 0x0000014402c27836 */ /* 0x000fe20000000000 */
[----:B------:R-:W-:Y:S01]  /*8bf0*/  ISETP.GE.AND P4, PT, R192, RZ, PT ;  /* 0x000000ffc000720c */ /* 0x000fe20003f86270 */
[----:B------:R-:W-:Y:S02]  /*8c00*/  VIADD R192, R2, 0x145 ;  /* 0x0000014502c07836 */ /* 0x000fe40000000000 */
[--C-:B------:R-:W-:Y:S01]  /*8c10*/  @!P2 IMAD.IADD R190, R190, 0x1, -R168.reuse ;  /* 0x00000001bebea824 */ /* 0x100fe200078e0aa8 */
[----:B------:R-:W-:Y:S01]  /*8c20*/  IABS R197, R194 ;  /* 0x000000c200c57213 */ /* 0x000fe20000000000 */
[----:B------:R-:W-:Y:S01]  /*8c30*/  @!P3 IMAD.IADD R189, R189, 0x1, -R168 ;  /* 0x00000001bdbdb824 */ /* 0x000fe200078e0aa8 */
[----:B------:R-:W-:Y:S01]  /*8c40*/  IABS R195, R192 ;  /* 0x000000c000c37213 */ /* 0x000fe20000000000 */
[----:B------:R-:W-:Y:S01]  /*8c50*/  VIADD R200, R2, 0x143 ;  /* 0x0000014302c87836 */ /* 0x000fe20000000000 */
[----:B------:R-:W-:Y:S01]  /*8c60*/  ISETP.GT.U32.AND P2, PT, R168, R190, PT ;  /* 0x000000bea800720c */ /* 0x000fe20003f44070 */
[----:B------:R-:W-:Y:S01]  /*8c70*/  IMAD.HI.U32 R22, R0, R197, RZ ;  /* 0x000000c500167227 */ /* 0x000fe200078e00ff */
[----:B------:R-:W-:-:S03]  /*8c80*/  ISETP.GT.U32.AND P3, PT, R168, R189, PT ;  /* 0x000000bda800720c */ /* 0x000fc60003f64070 */
[----:B------:R-:W-:-:S04]  /*8c90*/  IMAD.HI.U32 R3, R0, R195, RZ ;  /* 0x000000c300037227 */ /* 0x000fc800078e00ff */
[----:B------:R-:W-:Y:S02]  /*8ca0*/  @!P6 IMAD.IADD R191, R191, 0x1, -R168 ;  /* 0x00000001bfbfe824 */ /* 0x000fe400078e0aa8 */
[----:B------:R-:W-:Y:S02]  /*8cb0*/  IMAD.MOV R3, RZ, RZ, -R3 ;  /* 0x000000ffff037224 */ /* 0x000fe400078e0a03 */
[----:B------:R-:W-:Y:S01]  /*8cc0*/  @!P4 IMAD.MOV R188, RZ, RZ, -R188 ;  /* 0x000000ffffbcc224 */ /* 0x000fe200078e0abc */
[----:B------:R-:W-:Y:S01]  /*8cd0*/  ISETP.GT.U32.AND P6, PT, R168, R191, PT ;  /* 0x000000bfa800720c */ /* 0x000fe20003fc4070 */
[----:B------:R-:W-:Y:S01]  /*8ce0*/  IMAD.MOV R22, RZ, RZ, -R22 ;  /* 0x000000ffff167224 */ /* 0x000fe200078e0a16 */
[----:B------:R-:W-:Y:S01]  /*8cf0*/  ISETP.GE.AND P4, PT, R192, RZ, PT ;  /* 0x000000ffc000720c */ /* 0x000fe20003f86270 */
[----:B------:R-:W-:Y:S01]  /*8d00*/  IMAD R192, R168, R3, R195 ;  /* 0x00000003a8c07224 */ /* 0x000fe200078e02c3 */
[----:B------:R-:W-:Y:S01]  /*8d10*/  IABS R195, R200 ;  /* 0x000000c800c37213 */ /* 0x000fe20000000000 */
[----:B------:R-:W-:-:S02]  /*8d20*/  VIADD R202, R2, 0x142 ;  /* 0x0000014202ca7836 */ /* 0x000fc40000000000 */
[----:B------:R-:W-:Y:S01]  /*8d30*/  @!P2 IMAD.IADD R190, R190, 0x1, -R168 ;  /* 0x00000001bebea824 */ /* 0x000fe200078e0aa8 */
[C---:B------:R-:W-:Y:S01]  /*8d40*/  ISETP.GT.U32.AND P2, PT, R168.reuse, R192, PT ;  /* 0x000000c0a800720c */ /* 0x040fe20003f44070 */
[----:B------:R-:W-:Y:S01]  /*8d50*/  IMAD R193, R168, R22, R197 ;  /* 0x00000016a8c17224 */ /* 0x000fe200078e02c5 */
[----:B------:R-:W-:Y:S01]  /*8d60*/  IABS R197, R202 ;  /* 0x000000ca00c57213 */ /* 0x000fe20000000000 */
[----:B------:R-:W-:-:S04]  /*8d70*/  IMAD.HI.U32 R3, R0, R195, RZ ;  /* 0x000000c300037227 */ /* 0x000fc800078e00ff */
[--C-:B------:R-:W-:Y:S01]  /*8d80*/  @!P3 IMAD.IADD R189, R189, 0x1, -R168.reuse ;  /* 0x00000001bdbdb824 */ /* 0x100fe200078e0aa8 */
[----:B------:R-:W-:Y:S01]  /*8d90*/  ISETP.GE.AND P3, PT, R194, RZ, PT ;  /* 0x000000ffc200720c */ /* 0x000fe20003f66270 */
[----:B------:R-:W-:Y:S02]  /*8da0*/  VIADD R204, R2, 0x141 ;  /* 0x0000014102cc7836 */ /* 0x000fe40000000000 */
[----:B------:R-:W-:Y:S02]  /*8db0*/  IMAD.MOV R194, RZ, RZ, -R3 ;  /* 0x000000ffffc27224 */ /* 0x000fe400078e0a03 */
[----:B------:R-:W-:Y:S01]  /*8dc0*/  @!P6 IMAD.IADD R191, R191, 0x1, -R168 ;  /* 0x00000001bfbfe824 */ /* 0x000fe200078e0aa8 */
[----:B------:R-:W-:Y:S01]  /*8dd0*/  ISETP.GT.U32.AND P6, PT, R168, R193, PT ;  /* 0x000000c1a800720c */ /* 0x000fe20003fc4070 */
[----:B------:R-:W-:Y:S01]  /*8de0*/  IMAD.HI.U32 R3, R0, R197, RZ ;  /* 0x000000c500037227 */ /* 0x000fe200078e00ff */
[----:B------:R-:W-:-:S03]  /*8df0*/  IABS R199, R204 ;  /* 0x000000cc00c77213 */ /* 0x000fc60000000000 */
[----:B------:R-:W-:Y:S02]  /*8e00*/  VIADD R205, R2, 0x140 ;  /* 0x0000014002cd7836 */ /* 0x000fe40000000000 */
[----:B------:R-:W-:Y:S02]  /*8e10*/  IMAD R194, R168, R194, R195 ;  /* 0x000000c2a8c27224 */ /* 0x000fe400078e02c3 */
[----:B------:R-:W-:Y:S01]  /*8e20*/  IMAD.MOV R195, RZ, RZ, -R3 ;  /* 0x000000ffffc37224 */ /* 0x000fe200078e0a03 */
[----:B------:R-:W-:Y:S01]  /*8e30*/  IABS R201, R205 ;  /* 0x000000cd00c97213 */ /* 0x000fe20000000000 */
[----:B------:R-:W-:Y:S01]  /*8e40*/  @!P2 IMAD.IADD R192, R192, 0x1, -R168 ;  /* 0x00000001c0c0a824 */ /* 0x000fe200078e0aa8 */
[----:B------:R-:W-:Y:S01]  /*8e50*/  ISETP.GT.U32.AND P2, PT, R168, R194, PT ;  /* 0x000000c2a800720c */ /* 0x000fe20003f44070 */
[----:B------:R-:W-:-:S04]  /*8e60*/  IMAD.HI.U32 R22, R0, R199, RZ ;  /* 0x000000c700167227 */ /* 0x000fc800078e00ff */
[----:B------:R-:W-:Y:S02]  /*8e70*/  IMAD R195, R168, R195, R197 ;  /* 0x000000c3a8c37224 */ /* 0x000fe400078e02c5 */
[----:B------:R-:W-:-:S04]  /*8e80*/  IMAD.HI.U32 R196, R0, R201, RZ ;  /* 0x000000c900c47227 */ /* 0x000fc800078e00ff */
[----:B------:R-:W-:Y:S02]  /*8e90*/  IMAD.MOV R22, RZ, RZ, -R22 ;  /* 0x000000ffff167224 */ /* 0x000fe400078e0a16 */
[----:B------:R-:W-:Y:S01]  /*8ea0*/  @!P6 IMAD.IADD R193, R193, 0x1, -R168 ;  /* 0x00000001c1c1e824 */ /* 0x000fe200078e0aa8 */
[C---:B------:R-:W-:Y:S01]  /*8eb0*/  ISETP.GT.U32.AND P6, PT, R168.reuse, R195, PT ;  /* 0x000000c3a800720c */ /* 0x040fe20003fc4070 */
[----:B------:R-:W-:Y:S02]  /*8ec0*/  IMAD.MOV R197, RZ, RZ, -R196 ;  /* 0x000000ffffc57224 */ /* 0x000fe400078e0ac4 */
[----:B------:R-:W-:Y:S02]  /*8ed0*/  IMAD R196, R168, R22, R199 ;  /* 0x00000016a8c47224 */ /* 0x000fe400078e02c7 */
[----:B------:R-:W-:Y:S02]  /*8ee0*/  VIADD R206, R2, 0x13f ;  /* 0x0000013f02ce7836 */ /* 0x000fe40000000000 */
[--C-:B------:R-:W-:Y:S01]  /*8ef0*/  @!P2 IMAD.IADD R194, R194, 0x1, -R168.reuse ;  /* 0x00000001c2c2a824 */ /* 0x100fe200078e0aa8 */
[C---:B------:R-:W-:Y:S01]  /*8f00*/  ISETP.GT.U32.AND P2, PT, R168.reuse, R192, PT ;  /* 0x000000c0a800720c */ /* 0x040fe20003f44070 */
[----:B------:R-:W-:Y:S01]  /*8f10*/  @!P0 IMAD.MOV R191, RZ, RZ, -R191 ;  /* 0x000000ffffbf8224 */ /* 0x000fe200078e0abf */
[C---:B------:R-:W-:Y:S01]  /*8f20*/  ISETP.GT.U32.AND P0, PT, R168.reuse, R196, PT ;  /* 0x000000c4a800720c */ /* 0x040fe20003f04070 */
[----:B------:R-:W-:Y:S01]  /*8f30*/  @!P1 IMAD.MOV R189, RZ, RZ, -R189 ;  /* 0x000000ffffbd9224 */ /* 0x000fe200078e0abd */
[----:B------:R-:W-:Y:S01]  /*8f40*/  IABS R203, R206 ;  /* 0x000000ce00cb7213 */ /* 0x000fe20000000000 */
[----:B------:R-:W-:Y:S01]  /*8f50*/  @!P6 IMAD.IADD R195, R195, 0x1, -R168 ;  /* 0x00000001c3c3e824 */ /* 0x000fe200078e0aa8 */
[----:B------:R-:W-:Y:S01]  /*8f60*/  ISETP.GT.U32.AND P6, PT, R168, R194, PT ;  /* 0x000000c2a800720c */ /* 0x000fe20003fc4070 */
[----:B------:R-:W-:Y:S01]  /*8f70*/  VIADD R208, R2, 0x13d ;  /* 0x0000013d02d07836 */ /* 0x000fe20000000000 */
[----:B------:R-:W-:Y:S01]  /*8f80*/  ISETP.GT.U32.AND P1, PT, R168, R193, PT ;  /* 0x000000c1a800720c */ /* 0x000fe20003f24070 */
[----:B------:R-:W-:-:S04]  /*8f90*/  IMAD.HI.U32 R3, R0, R203, RZ ;  /* 0x000000cb00037227 */ /* 0x000fc800078e00ff */
[----:B------:R-:W-:Y:S02]  /*8fa0*/  IMAD.MOV R3, RZ, RZ, -R3 ;  /* 0x000000ffff037224 */ /* 0x000fe400078e0a03 */
[----:B------:R-:W-:Y:S01]  /*8fb0*/  IMAD R197, R168, R197, R201 ;  /* 0x000000c5a8c57224 */ /* 0x000fe200078e02c9 */
[----:B------:R-:W-:Y:S01]  /*8fc0*/  IABS R201, R208 ;  /* 0x000000d000c97213 */ /* 0x000fe20000000000 */
[----:B------:R-:W-:Y:S02]  /*8fd0*/  VIADD R207, R2, 0x13e ;  /* 0x0000013e02cf7836 */ /* 0x000fe40000000000 */
[----:B------:R-:W-:Y:S01]  /*8fe0*/  @!P5 IMAD.MOV R190, RZ, RZ, -R190 ;  /* 0x000000ffffbed224 */ /* 0x000fe200078e0abe */
[----:B------:R-:W-:Y:S01]  /*8ff0*/  ISETP.GT.U32.AND P5, PT, R168, R195, PT ;  /* 0x000000c3a800720c */ /* 0x000fe20003fa4070 */
[--C-:B------:R-:W-:Y:S01]  /*9000*/  @!P2 IMAD.IADD R192, R192, 0x1, -R168.reuse ;  /* 0x00000001c0c0a824 */ /* 0x100fe200078e0aa8 */
        /* <DEDUP_REMOVED lines=8> */
[--C-:B------:R-:W-:Y:S01]  /*9090*/  @!P6 IMAD.IADD R194, R194, 0x1, -R168.reuse ;  /* 0x00000001c2c2e824 */ /* 0x100fe200078e0aa8 */
[----:B------:R-:W-:Y:S01]  /*90a0*/  ISETP.GT.U32.AND P6, PT, R168, R198, PT ;  /* 0x000000c6a800720c */ /* 0x000fe20003fc4070 */
[----:B------:R-:W-:Y:S01]  /*90b0*/  @!P1 IMAD.IADD R193, R193, 0x1, -R168 ;  /* 0x00000001c1c19824 */ /* 0x000fe200078e0aa8 */
[----:B------:R-:W-:Y:S01]  /*90c0*/  ISETP.GE.AND P1, PT, R200, RZ, PT ;  /* 0x000000ffc800720c */ /* 0x000fe20003f26270 */
[----:B------:R-:W-:-:S04]  /*90d0*/  IMAD.HI.U32 R3, R0, R199, RZ ;  /* 0x000000c700037227 */ /* 0x000fc800078e00ff */
[----:B------:R-:W-:Y:S02]  /*90e0*/  IMAD.MOV R22, RZ, RZ, -R22 ;  /* 0x000000ffff167224 */ /* 0x000fe400078e0a16 */
[--C-:B------:R-:W-:Y:S01]  /*90f0*/  @!P5 IMAD.IADD R195, R195, 0x1, -R168.reuse ;  /* 0x00000001c3c3d824 */ /* 0x100fe200078e0aa8 */
[----:B------:R-:W-:Y:S01]  /*9100*/  ISETP.GE.AND P5, PT, R202, RZ, PT ;  /* 0x000000ffca00720c */ /* 0x000fe20003fa6270 */
[----:B------:R-:W-:Y:S02]  /*9110*/  IMAD.MOV R3, RZ, RZ, -R3 ;  /* 0x000000ffff037224 */ /* 0x000fe400078e0a03 */
[C---:B------:R-:W-:Y:S02]  /*9120*/  IMAD R200, R168.reuse, R22, R201 ;  /* 0x00000016a8c87224 */ /* 0x040fe400078e02c9 */
[----:B------:R-:W-:Y:S02]  /*9130*/  IMAD R199, R168, R3, R199 ;  /* 0x00000003a8c77224 */ /* 0x000fe400078e02c7 */
[----:B------:R-:W-:Y:S01]  /*9140*/  @!P4 IMAD.IADD R196, R196, 0x1, -R168 ;  /* 0x00000001c4c4c824 */ /* 0x000fe200078e0aa8 */
[----:B------:R-:W-:Y:S01]  /*9150*/  ISETP.GT.U32.AND P4, PT, R168, R200, PT ;  /* 0x000000c8a800720c */ /* 0x000fe20003f84070 */
[----:B------:R-:W-:-:S02]  /*9160*/  VIADD R22, R2, 0x13c ;  /* 0x0000013c02167836 */ /* 0x000fc40000000000 */
[--C-:B------:R-:W-:Y:S02]  /*9170*/  @!P6 IMAD.IADD R198, R198, 0x1, -R168.reuse ;  /* 0x00000001c6c6e824 */ /* 0x100fe400078e0aa8 */
[----:B------:R-:W-:Y:S01]  /*9180*/  @!P2 IMAD.IADD R197, R197, 0x1, -R168 ;  /* 0x00000001c5c5a824 */ /* 0x000fe200078e0aa8 */
[----:B------:R-:W-:Y:S01]  /*9190*/  IABS R201, R22 ;  /* 0x0000001600c97213 */ /* 0x000fe20000000000 */
[----:B------:R-:W-:Y:S01]  /*91a0*/  @!P1 IMAD.MOV R194, RZ, RZ, -R194 ;  /* 0x000000ffffc29224 */ /* 0x000fe200078e0ac2 */
[C---:B------:R-:W-:Y:S01]  /*91b0*/  ISETP.GT.U32.AND P1, PT, R168.reuse, R199, PT ;  /* 0x000000c7a800720c */ /* 0x040fe20003f24070 */
[----:B------:R-:W-:Y:S01]  /*91c0*/  @!P3 IMAD.MOV R193, RZ, RZ, -R193 ;  /* 0x000000ffffc1b224 */ /* 0x000fe200078e0ac1 */
[----:B------:R-:W-:Y:S01]  /*91d0*/  ISETP.GT.U32.AND P6, PT, R168, R198, PT ;  /* 0x000000c6a800720c */ /* 0x000fe20003fc4070 */
[----:B------:R-:W-:Y:S01]  /*91e0*/  VIADD R202, R2, 0x13b ;  /* 0x0000013b02ca7836 */ /* 0x000fe20000000000 */
[----:B------:R-:W-:Y:S01]  /*91f0*/  ISETP.GT.U32.AND P3, PT, R168, R197, PT ;  /* 0x000000c5a800720c */ /* 0x000fe20003f64070 */
[----:B------:R-:W-:Y:S01]  /*9200*/  @!P5 IMAD.MOV R195, RZ, RZ, -R195 ;  /* 0x000000ffffc3d224 */ /* 0x000fe200078e0ac3 */
[----:B------:R-:W-:Y:S01]  /*9210*/  ISETP.GE.AND P5, PT, R206, RZ, PT ;  /* 0x000000ffce00720c */ /* 0x000fe20003fa6270 */
[----:B------:R-:W-:Y:S01]  /*9220*/  IMAD.HI.U32 R3, R0, R201, RZ ;  /* 0x000000c900037227 */ /* 0x000fe200078e00ff */
[----:B------:R-:W-:-:S02]  /*9230*/  ISETP.GE.AND P2, PT, R205, RZ, PT ;  /* 0x000000ffcd00720c */ /* 0x000fc40003f46270 */
[----:B------:R-:W-:Y:S01]  /*9240*/  IABS R203, R202 ;  /* 0x000000ca00cb7213 */ /* 0x000fe20000000000 */
[--C-:B------:R-:W-:Y:S02]  /*9250*/  @!P4 IMAD.IADD R200, R200, 0x1, -R168.reuse ;  /* 0x00000001c8c8c824 */ /* 0x100fe400078e0aa8 */
[----:B------:R-:W-:Y:S02]  /*9260*/  IMAD.MOV R3, RZ, RZ, -R3 ;  /* 0x000000ffff037224 */ /* 0x000fe400078e0a03 */
[--C-:B------:R-:W-:Y:S01]  /*9270*/  @!P1 IMAD.IADD R199, R199, 0x1, -R168.reuse ;  /* 0x00000001c7c79824 */ /* 0x100fe200078e0aa8 */
[----:B------:R-:W-:Y:S01]  /*9280*/  ISETP.GE.AND P1, PT, R22, RZ, PT ;  /* 0x000000ff1600720c */ /* 0x000fe20003f26270 */
[----:B------:R-:W-:Y:S01]  /*9290*/  @!P6 IMAD.IADD R198, R198, 0x1, -R168 ;  /* 0x00000001c6c6e824 */ /* 0x000fe200078e0aa8 */
[----:B------:R-:W-:Y:S01]  /*92a0*/  ISETP.GT.U32.AND P4, PT, R168, R200, PT ;  /* 0x000000c8a800720c */ /* 0x000fe20003f84070 */
[----:B------:R-:W-:Y:S01]  /*92b0*/  IMAD.HI.U32 R22, R0, R203, RZ ;  /* 0x000000cb00167227 */ /* 0x000fe200078e00ff */
[----:B------:R-:W-:-:S03]  /*92c0*/  ISETP.GE.AND P6, PT, R208, RZ, PT ;  /* 0x000000ffd000720c */ /* 0x000fc60003fc6270 */
[C---:B------:R-:W-:Y:S02]  /*92d0*/  IMAD R201, R168.reuse, R3, R201 ;  /* 0x00000003a8c97224 */ /* 0x040fe400078e02c9 */
[----:B------:R-:W-:Y:S01]  /*92e0*/  @!P3 IMAD.IADD R197, R197, 0x1, -R168 ;  /* 0x00000001c5c5b824 */ /* 0x000fe200078e0aa8 */
[----:B------:R-:W-:Y:S01]  /*92f0*/  ISETP.GE.AND P3, PT, R207, RZ, PT ;  /* 0x000000ffcf00720c */ /* 0x000fe20003f66270 */
[----:B------:R-:W-:Y:S01]  /*9300*/  @!P0 IMAD.MOV R196, RZ, RZ, -R196 ;  /* 0x000000ffffc48224 */ /* 0x000fe200078e0ac4 */
[C---:B------:R-:W-:Y:S01]  /*9310*/  ISETP.GT.U32.AND P0, PT, R168.reuse, R199, PT ;  /* 0x000000c7a800720c */ /* 0x040fe20003f04070 */
[----:B------:R-:W-:Y:S02]  /*9320*/  IMAD.MOV R22, RZ, RZ, -R22 ;  /* 0x000000ffff167224 */ /* 0x000fe400078e0a16 */
[----:B------:R-:W-:Y:S01]  /*9330*/  @!P5 IMAD.MOV R198, RZ, RZ, -R198 ;  /* 0x000000ffffc6d224 */ /* 0x000fe200078e0ac6 */
[----:B------:R-:W-:Y:S01]  /*9340*/  ISETP.GT.U32.AND P5, PT, R168, R201, PT ;  /* 0x000000c9a800720c */ /* 0x000fe20003fa4070 */
[----:B------:R-:W-:Y:S01]  /*9350*/  @!P2 IMAD.MOV R197, RZ, RZ, -R197 ;  /* 0x000000ffffc5a224 */ /* 0x000fe200078e0ac5 */
[----:B------:R-:W-:Y:S01]  /*9360*/  ISETP.GE.AND P2, PT, R202, RZ, PT ;  /* 0x000000ffca00720c */ /* 0x000fe20003f46270 */
[----:B------:R-:W-:-:S02]  /*9370*/  IMAD R202, R168, R22, R203 ;  /* 0x00000016a8ca7224 */ /* 0x000fc400078e02cb */
[--C-:B------:R-:W-:Y:S02]  /*9380*/  @!P4 IMAD.IADD R200, R200, 0x1, -R168.reuse ;  /* 0x00000001c8c8c824 */ /* 0x100fe400078e0aa8 */
[----:B------:R-:W-:Y:S01]  /*9390*/  VIADD R3, R2, 0x13a ;  /* 0x0000013a02037836 */ /* 0x000fe20000000000 */
[----:B------:R-:W-:Y:S01]  /*93a0*/  ISETP.GT.U32.AND P4, PT, R168, R202, PT ;  /* 0x000000caa800720c */ /* 0x000fe20003f84070 */
[C---:B------:R-:W-:Y:S02]  /*93b0*/  VIADD R22, R2.reuse, 0x139 ;  /* 0x0000013902167836 */ /* 0x040fe40000000000 */
[----:B------:R-:W-:Y:S01]  /*93c0*/  VIADD R206, R2, 0x138 ;  /* 0x0000013802ce7836 */ /* 0x000fe20000000000 */
[----:B------:R-:W-:Y:S01]  /*93d0*/  IABS R203, R3 ;  /* 0x0000000300cb7213 */ /* 0x000fe20000000000 */
[--C-:B------:R-:W-:Y:S01]  /*93e0*/  @!P0 IMAD.IADD R199, R199, 0x1, -R168.reuse ;  /* 0x00000001c7c78824 */ /* 0x100fe200078e0aa8 */
[----:B------:R-:W-:Y:S01]  /*93f0*/  ISETP.GE.AND P0, PT, R3, RZ, PT ;  /* 0x000000ff0300720c */ /* 0x000fe20003f06270 */
[----:B------:R-:W-:Y:S01]  /*9400*/  @!P5 IMAD.IADD R201, R201, 0x1, -R168 ;  /* 0x00000001c9c9d824 */ /* 0x000fe200078e0aa8 */
[----:B------:R-:W-:Y:S01]  /*9410*/  IABS R205, R22 ;  /* 0x0000001600cd7213 */ /* 0x000fe20000000000 */
[----:B------:R-:W-:Y:S01]  /*9420*/  @!P3 IMAD.MOV R199, RZ, RZ, -R199 ;  /* 0x000000ffffc7b224 */ /* 0x000fe200078e0ac7 */
[----:B------:R-:W-:Y:S01]  /*9430*/  IABS R207, R206 ;  /* 0x000000ce00cf7213 */ /* 0x000fe20000000000 */
[----:B------:R-:W-:Y:S01]  /*9440*/  IMAD.HI.U32 R3, R0, R203, RZ ;  /* 0x000000cb00037227 */ /* 0x000fe200078e00ff */
[----:B------:R-:W-:-:S02]  /*9450*/  ISETP.GT.U32.AND P3, PT, R168, R201, PT ;  /* 0x000000c9a800720c */ /* 0x000fc40003f64070 */
[----:B------:R-:W-:Y:S01]  /*9460*/  ISETP.GE.AND P5, PT, R22, RZ, PT ;  /* 0x000000ff1600720c */ /* 0x000fe20003fa6270 */
[----:B------:R-:W-:Y:S02]  /*9470*/  @!P4 IMAD.IADD R202, R202, 0x1, -R168 ;  /* 0x00000001cacac824 */ /* 0x000fe400078e0aa8 */
[----:B------:R-:W-:-:S03]  /*9480*/  IMAD.HI.U32 R22, R0, R205, RZ ;  /* 0x000000cd00167227 */ /* 0x000fc600078e00ff */
[----:B------:R-:W-:Y:S01]  /*9490*/  ISETP.GT.U32.AND P4, PT, R168, R202, PT ;  /* 0x000000caa800720c */ /* 0x000fe20003f84070 */
[----:B------:R-:W-:Y:S02]  /*94a0*/  IMAD.MOV R3, RZ, RZ, -R3 ;  /* 0x000000ffff037224 */ /* 0x000fe400078e0a03 */
[----:B------:R-:W-:-:S04]  /*94b0*/  IMAD.HI.U32 R204, R0, R207, RZ ;  /* 0x000000cf00cc7227 */ /* 0x000fc800078e00ff */
[----:B------:R-:W-:Y:S02]  /*94c0*/  IMAD.MOV R22, RZ, RZ, -R22 ;  /* 0x000000ffff167224 */ /* 0x000fe400078e0a16 */
[C---:B------:R-:W-:Y:S02]  /*94d0*/  IMAD R203, R168.reuse, R3, R203 ;  /* 0x00000003a8cb7224 */ /* 0x040fe400078e02cb */
[----:B------:R-:W-:Y:S02]  /*94e0*/  IMAD.MOV R3, RZ, RZ, -R204 ;  /* 0x000000ffff037224 */ /* 0x000fe400078e0acc */
[C---:B------:R-:W-:Y:S02]  /*94f0*/  IMAD R204, R168.reuse, R22, R205 ;  /* 0x00000016a8cc7224 */ /* 0x040fe400078e02cd */
[----:B------:R-:W-:Y:S01]  /*9500*/  @!P3 IMAD.IADD R201, R201, 0x1, -R168 ;  /* 0x00000001c9c9b824 */ /* 0x000fe200078e0aa8 */
[C---:B------:R-:W-:Y:S01]  /*9510*/  ISETP.GT.U32.AND P3, PT, R168.reuse, R203, PT ;  /* 0x000000cba800720c */ /* 0x040fe20003f64070 */
[----:B------:R-:W-:-:S02]  /*9520*/  IMAD R205, R168, R3, R207 ;  /* 0x00000003a8cd7224 */ /* 0x000fc400078e02cf */
[----:B------:R-:W-:Y:S02]  /*9530*/  VIADD R22, R2, 0x137 ;  /* 0x0000013702167836 */ /* 0x000fe40000000000 */
[----:B------:R-:W-:Y:S01]  /*9540*/  @!P1 IMAD.MOV R201, RZ, RZ, -R201 ;  /* 0x000000ffffc99224 */ /* 0x000fe200078e0ac9 */
[----:B------:R-:W-:Y:S01]  /*9550*/  ISETP.GT.U32.AND P1, PT, R168, R205, PT ;  /* 0x000000cda800720c */ /* 0x000fe20003f24070 */
[----:B------:R-:W-:Y:S01]  /*9560*/  @!P4 IMAD.IADD R202, R202, 0x1, -R168 ;  /* 0x00000001cacac824 */ /* 0x000fe200078e0aa8 */
[----:B------:R-:W-:Y:S01]  /*9570*/  IABS R207, R22 ;  /* 0x0000001600cf7213 */ /* 0x000fe20000000000 */
[----:B------:R-:W-:Y:S01]  /*9580*/  VIADD R210, R2, 0x136 ;  /* 0x0000013602d27836 */ /* 0x000fe20000000000 */
[----:B------:R-:W-:Y:S01]  /*9590*/  ISETP.GT.U32.AND P4, PT, R168, R204, PT ;  /* 0x000000cca800720c */ /* 0x000fe20003f84070 */
[----:B------:R-:W-:Y:S02]  /*95a0*/  VIADD R212, R2, 0x135 ;  /* 0x0000013502d47836 */ /* 0x000fe40000000000 */
[----:B------:R-:W-:Y:S01]  /*95b0*/  IMAD.HI.U32 R3, R0, R207, RZ ;  /* 0x000000cf00037227 */ /* 0x000fe200078e00ff */
[----:B------:R-:W-:-:S02]  /*95c0*/  IABS R209, R210 ;  /* 0x000000d200d17213 */ /* 0x000fc40000000000 */
[----:B------:R-:W-:Y:S01]  /*95d0*/  IABS R211, R212 ;  /* 0x000000d400d37213 */ /* 0x000fe20000000000 */
[----:B------:R-:W-:Y:S02]  /*95e0*/  VIADD R214, R2, 0x134 ;  /* 0x0000013402d67836 */ /* 0x000fe40000000000 */
[----:B------:R-:W-:Y:S02]  /*95f0*/  IMAD.MOV R3, RZ, RZ, -R3 ;  /* 0x000000ffff037224 */ /* 0x000fe400078e0a03 */
[--C-:B------:R-:W-:Y:S01]  /*9600*/  @!P3 IMAD.IADD R203, R203, 0x1, -R168.reuse ;  /* 0x00000001cbcbb824 */ /* 0x100fe200078e0aa8 */
[----:B------:R-:W-:Y:S01]  /*9610*/  IABS R213, R214 ;  /* 0x000000d600d57213 */ /* 0x000fe20000000000 */
[----:B------:R-:W-:Y:S02]  /*9620*/  @!P1 IMAD.IADD R205, R205, 0x1, -R168 ;  /* 0x00000001cdcd9824 */ /* 0x000fe400078e0aa8 */
[----:B------:R-:W-:Y:S01]  /*9630*/  @!P6 IMAD.MOV R200, RZ, RZ, -R200 ;  /* 0x000000ffffc8e224 */ /* 0x000fe200078e0ac8 */
[----:B------:R-:W-:Y:S01]  /*9640*/  ISETP.GE.AND P6, PT, R206, RZ, PT ;  /* 0x000000ffce00720c */ /* 0x000fe20003fc6270 */
[C---:B------:R-:W-:Y:S01]  /*9650*/  IMAD R206, R168.reuse, R3, R207 ;  /* 0x00000003a8ce7224 */ /* 0x040fe200078e02cf */
[----:B------:R-:W-:Y:S01]  /*9660*/  ISETP.GT.U32.AND P3, PT, R168, R203, PT ;  /* 0x000000cba800720c */ /* 0x000fe20003f64070 */
[----:B------:R-:W-:Y:S01]  /*9670*/  @!P4 IMAD.IADD R204, R204, 0x1, -R168 ;  /* 0x00000001ccccc824 */ /* 0x000fe200078e0aa8 */
[----:B------:R-:W-:Y:S01]  /*9680*/  ISETP.GT.U32.AND P1, PT, R168, R205, PT ;  /* 0x000000cda800720c */ /* 0x000fe20003f24070 */
[----:B------:R-:W-:Y:S01]  /*9690*/  @!P2 IMAD.MOV R202, RZ, RZ, -R202 ;  /* 0x000000ffffcaa224 */ /* 0x000fe200078e0aca */
[----:B------:R-:W-:Y:S01]  /*96a0*/  ISETP.GE.AND P2, PT, R22, RZ, PT ;  /* 0x000000ff1600720c */ /* 0x000fe20003f46270 */
[----:B------:R-:W-:Y:S01]  /*96b0*/  IMAD.HI.U32 R3, R0, R209, RZ ;  /* 0x000000d100037227 */ /* 0x000fe200078e00ff */
[----:B------:R-:W-:-:S03]  /*96c0*/  ISETP.GT.U32.AND P4, PT, R168, R204, PT ;  /* 0x000000cca800720c */ /* 0x000fc60003f84070 */
[----:B------:R-:W-:-:S04]  /*96d0*/  IMAD.HI.U32 R22, R0, R211, RZ ;  /* 0x000000d300167227 */ /* 0x000fc800078e00ff */
        /* <DEDUP_REMOVED lines=9> */
[--C-:B------:R-:W-:Y:S01]  /*9770*/  @!P1 IMAD.IADD R205, R205, 0x1, -R168.reuse ;  /* 0x00000001cdcd9824 */ /* 0x100fe200078e0aa8 */
[----:B------:R-:W-:Y:S01]  /*9780*/  ISETP.GT.U32.AND P1, PT, R168, R208, PT ;  /* 0x000000d0a800720c */ /* 0x000fe20003f24070 */
[----:B------:R-:W-:Y:S02]  /*9790*/  VIADD R22, R2, 0x133 ;  /* 0x0000013302167836 */ /* 0x000fe40000000000 */
[----:B------:R-:W-:Y:S01]  /*97a0*/  @!P4 IMAD.IADD R204, R204, 0x1, -R168 ;  /* 0x00000001ccccc824 */ /* 0x000fe200078e0aa8 */
[----:B------:R-:W-:Y:S01]  /*97b0*/  ISETP.GE.AND P4, PT, R210, RZ, PT ;  /* 0x000000ffd200720c */ /* 0x000fe20003f86270 */
[----:B------:R-:W-:Y:S01]  /*97c0*/  @!P6 IMAD.MOV R205, RZ, RZ, -R205 ;  /* 0x000000ffffcde224 */ /* 0x000fe200078e0acd */
[C---:B------:R-:W-:Y:S01]  /*97d0*/  ISETP.GT.U32.AND P6, PT, R168.reuse, R209, PT ;  /* 0x000000d1a800720c */ /* 0x040fe20003fc4070 */
[----:B------:R-:W-:Y:S01]  /*97e0*/  @!P0 IMAD.MOV R203, RZ, RZ, -R203 ;  /* 0x000000ffffcb8224 */ /* 0x000fe200078e0acb */
[----:B------:R-:W-:Y:S01]  /*97f0*/  IABS R211, R22 ;  /* 0x0000001600d37213 */ /* 0x000fe20000000000 */
[----:B------:R-:W-:Y:S01]  /*9800*/  @!P5 IMAD.MOV R204, RZ, RZ, -R204 ;  /* 0x000000ffffccd224 */ /* 0x000fe200078e0acc */
[----:B------:R-:W-:Y:S01]  /*9810*/  ISETP.GT.U32.AND P0, PT, R168, R207, PT ;  /* 0x000000cfa800720c */ /* 0x000fe20003f04070 */
[----:B------:R-:W-:Y:S01]  /*9820*/  @!P3 IMAD.IADD R206, R206, 0x1, -R168 ;  /* 0x00000001ceceb824 */ /* 0x000fe200078e0aa8 */
[----:B------:R-:W-:Y:S01]  /*9830*/  ISETP.GE.AND P5, PT, R212, RZ, PT ;  /* 0x000000ffd400720c */ /* 0x000fe20003fa6270 */
[----:B------:R-:W-:-:S02]  /*9840*/  VIADD R212, R2, 0x132 ;  /* 0x0000013202d47836 */ /* 0x000fc40000000000 */
[----:B------:R-:W-:Y:S01]  /*9850*/  IMAD.HI.U32 R3, R0, R211, RZ ;  /* 0x000000d300037227 */ /* 0x000fe200078e00ff */
[----:B------:R-:W-:Y:S02]  /*9860*/  ISETP.GT.U32.AND P3, PT, R168, R206, PT ;  /* 0x000000cea800720c */ /* 0x000fe40003f64070 */
[----:B------:R-:W-:Y:S01]  /*9870*/  IABS R213, R212 ;  /* 0x000000d400d57213 */ /* 0x000fe20000000000 */
[--C-:B------:R-:W-:Y:S02]  /*9880*/  @!P1 IMAD.IADD R208, R208, 0x1, -R168.reuse ;  /* 0x00000001d0d09824 */ /* 0x100fe400078e0aa8 */
[----:B------:R-:W-:Y:S02]  /*9890*/  IMAD.MOV R3, RZ, RZ, -R3 ;  /* 0x000000ffff037224 */ /* 0x000fe400078e0a03 */
[----:B------:R-:W-:Y:S01]  /*98a0*/  @!P6 IMAD.IADD R209, R209, 0x1, -R168 ;  /* 0x00000001d1d1e824 */ /* 0x000fe200078e0aa8 */
[C---:B------:R-:W-:Y:S01]  /*98b0*/  ISETP.GT.U32.AND P6, PT, R168.reuse, R208, PT ;  /* 0x000000d0a800720c */ /* 0x040fe20003fc4070 */
[----:B------:R-:W-:-:S02]  /*98c0*/  IMAD R210, R168, R3, R211 ;  /* 0x00000003a8d27224 */ /* 0x000fc400078e02d3 */
[----:B------:R-:W-:-:S04]  /*98d0*/  IMAD.HI.U32 R3, R0, R213, RZ ;  /* 0x000000d500037227 */ /* 0x000fc800078e00ff */
[--C-:B------:R-:W-:Y:S01]  /*98e0*/  @!P0 IMAD.IADD R207, R207, 0x1, -R168.reuse ;  /* 0x00000001cfcf8824 */ /* 0x100fe200078e0aa8 */
[----:B------:R-:W-:Y:S01]  /*98f0*/  ISETP.GE.AND P0, PT, R22, RZ, PT ;  /* 0x000000ff1600720c */ /* 0x000fe20003f06270 */
[----:B------:R-:W-:Y:S02]  /*9900*/  IMAD.MOV R3, RZ, RZ, -R3 ;  /* 0x000000ffff037224 */ /* 0x000fe400078e0a03 */
[--C-:B------:R-:W-:Y:S01]  /*9910*/  @!P3 IMAD.IADD R206, R206, 0x1, -R168.reuse ;  /* 0x00000001ceceb824 */ /* 0x100fe200078e0aa8 */
[C---:B------:R-:W-:Y:S01]  /*9920*/  ISETP.GT.U32.AND P1, PT, R168.reuse, R207, PT ;  /* 0x000000cfa800720c */ /* 0x040fe20003f24070 */
[----:B------:R-:W-:Y:S01]  /*9930*/  IMAD R211, R168, R3, R213 ;  /* 0x00000003a8d37224 */ /* 0x000fe200078e02d5 */
[----:B------:R-:W-:Y:S01]  /*9940*/  ISETP.GE.AND P3, PT, R214, RZ, PT ;  /* 0x000000ffd600720c */ /* 0x000fe20003f66270 */
[----:B------:R-:W-:Y:S02]  /*9950*/  @!P6 IMAD.IADD R208, R208, 0x1, -R168 ;  /* 0x00000001d0d0e824 */ /* 0x000fe400078e0aa8 */
[----:B------:R-:W-:Y:S01]  /*9960*/  VIADD R214, R2, 0x131 ;  /* 0x0000013102d67836 */ /* 0x000fe20000000000 */
[C---:B------:R-:W-:Y:S01]  /*9970*/  ISETP.GT.U32.AND P6, PT, R168.reuse, R211, PT ;  /* 0x000000d3a800720c */ /* 0x040fe20003fc4070 */
[----:B------:R-:W-:Y:S01]  /*9980*/  @!P2 IMAD.MOV R206, RZ, RZ, -R206 ;  /* 0x000000ffffcea224 */ /* 0x000fe200078e0ace */
[----:B------:R-:W-:Y:S01]  /*9990*/  ISETP.GT.U32.AND P2, PT, R168, R209, PT ;  /* 0x000000d1a800720c */ /* 0x000fe20003f44070 */
[C---:B------:R-:W-:Y:S01]  /*99a0*/  VIADD R216, R2.reuse, 0x130 ;  /* 0x0000013002d87836 */ /* 0x040fe20000000000 */
[----:B------:R-:W-:Y:S01]  /*99b0*/  IABS R215, R214 ;  /* 0x000000d600d77213 */ /* 0x000fe20000000000 */
[----:B------:R-:W-:-:S02]  /*99c0*/  VIADD R218, R2, 0x12f ;  /* 0x0000012f02da7836 */ /* 0x000fc40000000000 */
[--C-:B------:R-:W-:Y:S01]  /*99d0*/  @!P1 IMAD.IADD R207, R207, 0x1, -R168.reuse ;  /* 0x00000001cfcf9824 */ /* 0x100fe200078e0aa8 */
[----:B------:R-:W-:Y:S01]  /*99e0*/  ISETP.GT.U32.AND P1, PT, R168, R210, PT ;  /* 0x000000d2a800720c */ /* 0x000fe20003f24070 */
[C---:B------:R-:W-:Y:S01]  /*99f0*/  IMAD.HI.U32 R3, R0.reuse, R215, RZ ;  /* 0x000000d700037227 */ /* 0x040fe200078e00ff */
[----:B------:R-:W-:Y:S02]  /*9a00*/  IABS R217, R216 ;  /* 0x000000d800d97213 */ /* 0x000fe40000000000 */
        /* <DEDUP_REMOVED lines=18> */
[C---:B------:R-:W-:Y:S01]  /*9b30*/  ISETP.GT.U32.AND P3, PT, R168.reuse, R213, PT ;  /* 0x000000d5a800720c */ /* 0x040fe20003f64070 */
[--C-:B------:R-:W-:Y:S01]  /*9b40*/  @!P6 IMAD.IADD R211, R211, 0x1, -R168.reuse ;  /* 0x00000001d3d3e824 */ /* 0x100fe200078e0aa8 */
        /* <DEDUP_REMOVED lines=33> */
[----:B------:R-:W-:-:S04]  /*9d60*/  IMAD.HI.U32 R3, R0, R221, RZ ;  /* 0x000000dd00037227 */ /* 0x000fc800078e00ff */
[----:B------:R-:W-:Y:S01]  /*9d70*/  @!P6 IMAD.IADD R216, R216, 0x1, -R168 ;  /* 0x00000001d8d8e824 */ /* 0x000fe200078e0aa8 */
[C---:B------:R-:W-:Y:S01]  /*9d80*/  ISETP.GT.U32.AND P6, PT, R168.reuse, R215, PT ;  /* 0x000000d7a800720c */ /* 0x040fe20003fc4070 */
[----:B------:R-:W-:Y:S02]  /*9d90*/  IMAD R217, R168, R217, R219 ;  /* 0x000000d9a8d97224 */ /* 0x000fe400078e02db */
[----:B------:R-:W-:Y:S02]  /*9da0*/  IMAD.MOV R218, RZ, RZ, -R3 ;  /* 0x000000ffffda7224 */ /* 0x000fe400078e0a03 */
[----:B------:R-:W-:Y:S02]  /*9db0*/  VIADD R225, R2, 0x12a ;  /* 0x0000012a02e17836 */ /* 0x000fe40000000000 */
[----:B------:R-:W-:Y:S01]  /*9dc0*/  @!P1 IMAD.MOV R212, RZ, RZ, -R212 ;  /* 0x000000ffffd49224 */ /* 0x000fe200078e0ad4 */
[C---:B------:R-:W-:Y:S01]  /*9dd0*/  ISETP.GT.U32.AND P1, PT, R168.reuse, R217, PT ;  /* 0x000000d9a800720c */ /* 0x040fe20003f24070 */
[C---:B------:R-:W-:Y:S01]  /*9de0*/  IMAD R218, R168.reuse, R218, R221 ;  /* 0x000000daa8da7224 */ /* 0x040fe200078e02dd */
[----:B------:R-:W-:Y:S01]  /*9df0*/  IABS R22, R225 ;  /* 0x000000e100167213 */ /* 0x000fe20000000000 */
[----:B------:R-:W-:Y:S01]  /*9e00*/  @!P0 IMAD.MOV R210, RZ, RZ, -R210 ;  /* 0x000000ffffd28224 */ /* 0x000fe200078e0ad2 */
[C---:B------:R-:W-:Y:S01]  /*9e10*/  ISETP.GT.U32.AND P0, PT, R168.reuse, R214, PT ;  /* 0x000000d6a800720c */ /* 0x040fe20003f04070 */
[----:B------:R-:W-:Y:S01]  /*9e20*/  @!P6 IMAD.IADD R215, R215, 0x1, -R168 ;  /* 0x00000001d7d7e824 */ /* 0x000fe200078e0aa8 */
[----:B------:R-:W-:Y:S01]  /*9e30*/  ISETP.GT.U32.AND P6, PT, R168, R218, PT ;  /* 0x000000daa800720c */ /* 0x000fe20003fc4070 */
[----:B------:R-:W-:-:S02]  /*9e40*/  IMAD.MOV.U32 R219, RZ, RZ, R22 ;  /* 0x000000ffffdb7224 */ /* 0x000fc400078e0016 */
[----:B------:R-:W-:Y:S01]  /*9e50*/  @!P2 IMAD.MOV R211, RZ, RZ, -R211 ;  /* 0x000000ffffd3a224 */ /* 0x000fe200078e0ad3 */
[----:B------:R-:W-:Y:S01]  /*9e60*/  ISETP.GT.U32.AND P2, PT, R168, R216, PT ;  /* 0x000000d8a800720c */ /* 0x000fe20003f44070 */
[----:B------:R-:W-:Y:S02]  /*9e70*/  VIADD R22, R2, 0x129 ;  /* 0x0000012902167836 */ /* 0x000fe40000000000 */
[----:B------:R-:W-:-:S03]  /*9e80*/  IMAD.HI.U32 R3, R0, R219, RZ ;  /* 0x000000db00037227 */ /* 0x000fc600078e00ff */
[----:B------:R-:W-:Y:S01]  /*9e90*/  IABS R221, R22 ;  /* 0x0000001600dd7213 */ /* 0x000fe20000000000 */
[--C-:B------:R-:W-:Y:S01]  /*9ea0*/  @!P1 IMAD.IADD R217, R217, 0x1, -R168.reuse ;  /* 0x00000001d9d99824 */ /* 0x100fe200078e0aa8 */
[----:B------:R-:W-:Y:S01]  /*9eb0*/  ISETP.GE.AND P1, PT, R22, RZ, PT ;  /* 0x000000ff1600720c */ /* 0x000fe20003f26270 */
[----:B------:R-:W-:Y:S02]  /*9ec0*/  IMAD.MOV R3, RZ, RZ, -R3 ;  /* 0x000000ffff037224 */ /* 0x000fe400078e0a03 */
[----:B------:R-:W-:Y:S01]  /*9ed0*/  @!P6 IMAD.IADD R218, R218, 0x1, -R168 ;  /* 0x00000001dadae824 */ /* 0x000fe200078e0aa8 */
[C---:B------:R-:W-:Y:S01]  /*9ee0*/  ISETP.GT.U32.AND P6, PT, R168.reuse, R217, PT ;  /* 0x000000d9a800720c */ /* 0x040fe20003fc4070 */
[----:B------:R-:W-:Y:S02]  /*9ef0*/  IMAD R219, R168, R3, R219 ;  /* 0x00000003a8db7224 */ /* 0x000fe400078e02db */
[----:B------:R-:W-:-:S04]  /*9f00*/  IMAD.HI.U32 R3, R0, R221, RZ ;  /* 0x000000dd00037227 */ /* 0x000fc800078e00ff */
        /* <DEDUP_REMOVED lines=8> */
[----:B------:R-:W-:-:S02]  /*9f90*/  @!P6 IMAD.IADD R217, R217, 0x1, -R168 ;  /* 0x00000001d9d9e824 */ /* 0x000fc400078e0aa8 */
[----:B------:R-:W-:Y:S01]  /*9fa0*/  VIADD R222, R2, 0x128 ;  /* 0x0000012802de7836 */ /* 0x000fe20000000000 */
[----:B------:R-:W-:Y:S01]  /*9fb0*/  ISETP.GT.U32.AND P6, PT, R168, R220, PT ;  /* 0x000000dca800720c */ /* 0x000fe20003fc4070 */
[----:B------:R-:W-:Y:S01]  /*9fc0*/  @!P4 IMAD.MOV R213, RZ, RZ, -R213 ;  /* 0x000000ffffd5c224 */ /* 0x000fe200078e0ad5 */
[----:B------:R-:W-:Y:S01]  /*9fd0*/  ISETP.GE.AND P4, PT, R223, RZ, PT ;  /* 0x000000ffdf00720c */ /* 0x000fe20003f86270 */
[----:B------:R-:W-:Y:S01]  /*9fe0*/  VIADD R226, R2, 0x127 ;  /* 0x0000012702e27836 */ /* 0x000fe20000000000 */
[----:B------:R-:W-:Y:S01]  /*9ff0*/  IABS R223, R222 ;  /* 0x000000de00df7213 */ /* 0x000fe20000000000 */
[----:B------:R-:W-:Y:S01]  /*a000*/  @!P0 IMAD.MOV R215, RZ, RZ, -R215 ;  /* 0x000000ffffd78224 */ /* 0x000fe200078e0ad7 */
[----:B------:R-:W-:Y:S01]  /*a010*/  ISETP.GT.U32.AND P0, PT, R168, R218, PT ;  /* 0x000000daa800720c */ /* 0x000fe20003f04070 */
[----:B------:R-:W-:Y:S01]  /*a020*/  @!P5 IMAD.MOV R214, RZ, RZ, -R214 ;  /* 0x000000ffffd6d224 */ /* 0x000fe200078e0ad6 */
[----:B------:R-:W-:Y:S01]  /*a030*/  ISETP.GE.AND P5, PT, R224, RZ, PT ;  /* 0x000000ffe000720c */ /* 0x000fe20003fa6270 */
[----:B------:R-:W-:Y:S01]  /*a040*/  @!P3 IMAD.IADD R219, R219, 0x1, -R168 ;  /* 0x00000001dbdbb824 */ /* 0x000fe200078e0aa8 */
[----:B------:R-:W-:Y:S01]  /*a050*/  IABS R225, R226 ;  /* 0x000000e200e17213 */ /* 0x000fe20000000000 */
[----:B------:R-:W-:Y:S01]  /*a060*/  IMAD.HI.U32 R3, R0, R223, RZ ;  /* 0x000000df00037227 */ /* 0x000fe200078e00ff */
[----:B------:R-:W-:-:S03]  /*a070*/  ISETP.GE.AND P3, PT, R226, RZ, PT ;  /* 0x000000ffe200720c */ /* 0x000fc60003f66270 */
[----:B------:R-:W-:Y:S01]  /*a080*/  @!P6 IMAD.IADD R220, R220, 0x1, -R168 ;  /* 0x00000001dcdce824 */ /* 0x000fe200078e0aa8 */
        /* <DEDUP_REMOVED lines=10> */
[----:B------:R-:W-:Y:S01]  /*a130*/  @!P5 IMAD.MOV R218, RZ, RZ, -R218 ;  /* 0x000000ffffdad224 */ /* 0x000fe200078e0ada */
[C---:B------:R-:W-:Y:S01]  /*a140*/  ISETP.GT.U32.AND P5, PT, R168.reuse, R221, PT ;  /* 0x000000dda800720c */ /* 0x040fe20003fa4070 */
[----:B------:R-:W-:Y:S01]  /*a150*/  @!P4 IMAD.MOV R217, RZ, RZ, -R217 ;  /* 0x000000ffffd9c224 */ /* 0x000fe200078e0ad9 */
[C---:B------:R-:W-:Y:S01]  /*a160*/  ISETP.GT.U32.AND P4, PT, R168.reuse, R220, PT ;  /* 0x000000dca800720c */ /* 0x040fe20003f84070 */
[----:B------:R-:W-:Y:S01]  /*a170*/  @!P6 IMAD.IADD R219, R219, 0x1, -R168 ;  /* 0x00000001dbdbe824 */ /* 0x000fe200078e0aa8 */
[----:B------:R-:W-:Y:S01]  /*a180*/  ISETP.GT.U32.AND P6, PT, R168, R222, PT ;  /* 0x000000dea800720c */ /* 0x000fe20003fc4070 */
[----:B------:R-:W-:-:S04]  /*a190*/  IMAD.HI.U32 R3, R0, R227, RZ ;  /* 0x000000e300037227 */ /* 0x000fc800078e00ff */
        /* <DEDUP_REMOVED lines=14> */
[----:B------:R-:W-:Y:S02]  /*a280*/  VIADD R230, R2, 0x122 ;  /* 0x0000012202e67836 */ /* 0x000fe40000000000 */
[----:B------:R-:W-:Y:S02]  /*a290*/  IMAD R224, R168, R3, R225 ;  /* 0x00000003a8e07224 */ /* 0x000fe400078e02e1 */
[----:B------:R-:W-:Y:S01]  /*a2a0*/  IMAD.HI.U32 R22, R0, R227, RZ ;  /* 0x000000e300167227 */ /* 0x000fe200078e00ff */
[----:B------:R-:W-:-:S03]  /*a2b0*/  IABS R231, R230 ;  /* 0x000000e600e77213 */ /* 0x000fc60000000000 */
[--C-:B------:R-:W-:Y:S01]  /*a2c0*/  @!P4 IMAD.IADD R223, R223, 0x1, -R168.reuse ;  /* 0x00000001dfdfc824 */ /* 0x100fe200078e0aa8 */
[C---:B------:R-:W-:Y:S01]  /*a2d0*/  ISETP.GT.U32.AND P4, PT, R168.reuse, R222, PT ;  /* 0x000000dea800720c */ /* 0x040fe20003f84070 */
[----:B------:R-:W-:Y:S01]  /*a2e0*/  @!P6 IMAD.IADD R221, R221, 0x1, -R168 ;  /* 0x00000001dddde824 */ /* 0x000fe200078e0aa8 */
[----:B------:R-:W-:Y:S01]  /*a2f0*/  ISETP.GT.U32.AND P6, PT, R168, R224, PT ;  /* 0x000000e0a800720c */ /* 0x000fe20003fc4070 */
[----:B------:R-:W-:Y:S02]  /*a300*/  IMAD.MOV R22, RZ, RZ, -R22 ;  /* 0x000000ffff167224 */ /* 0x000fe400078e0a16 */
[----:B------:R-:W-:Y:S02]  /*a310*/  VIADD R228, R2, 0x123 ;  /* 0x0000012302e47836 */ /* 0x000fe40000000000 */
[----:B------:R-:W-:Y:S02]  /*a320*/  IMAD R225, R168, R22, R227 ;  /* 0x00000016a8e17224 */ /* 0x000fe400078e02e3 */
[----:B------:R-:W-:Y:S01]  /*a330*/  IMAD.HI.U32 R22, R0, R231, RZ ;  /* 0x000000e700167227 */ /* 0x000fe200078e00ff */
[----:B------:R-:W-:-:S03]  /*a340*/  IABS R229, R228 ;  /* 0x000000e400e57213 */ /* 0x000fc60000000000 */
[----:B------:R-:W-:Y:S01]  /*a350*/  @!P2 IMAD.MOV R219, RZ, RZ, -R219 ;  /* 0x000000ffffdba224 */ /* 0x000fe200078e0adb */
[----:B------:R-:W-:Y:S01]  /*a360*/  ISETP.GT.U32.AND P2, PT, R168, R223, PT ;  /* 0x000000dfa800720c */ /* 0x000fe20003f44070 */
[----:B------:R-:W-:Y:S02]  /*a370*/  IMAD.MOV R22, RZ, RZ, -R22 ;  /* 0x000000ffff167224 */ /* 0x000fe400078e0a16 */
[----:B------:R-:W-:Y:S01]  /*a380*/  @!P1 IMAD.MOV R220, RZ, RZ, -R220 ;  /* 0x000000ffffdc9224 */ /* 0x000fe200078e0adc */
[----:B------:R-:W-:Y:S01]  /*a390*/  ISETP.GE.AND P1, PT, R232, RZ, PT ;  /* 0x000000ffe800720c */ /* 0x000fe20003f26270 */
[--C-:B------:R-:W-:Y:S01]  /*a3a0*/  @!P4 IMAD.IADD R222, R222, 0x1, -R168.reuse ;  /* 0x00000001dedec824 */ /* 0x100fe200078e0aa8 */
[C---:B------:R-:W-:Y:S01]  /*a3b0*/  ISETP.GT.U32.AND P4, PT, R168.reuse, R225, PT ;  /* 0x000000e1a800720c */ /* 0x040fe20003f84070 */
[----:B------:R-:W-:Y:S02]  /*a3c0*/  IMAD R227, R168, R22, R231 ;  /* 0x00000016a8e37224 */ /* 0x000fe400078e02e7 */
[----:B------:R-:W-:-:S02]  /*a3d0*/  @!P6 IMAD.IADD R224, R224, 0x1, -R168 ;  /* 0x00000001e0e0e824 */ /* 0x000fc400078e0aa8 */
[----:B------:R-:W-:Y:S02]  /*a3e0*/  VIADD R232, R2, 0x121 ;  /* 0x0000012102e87836 */ /* 0x000fe40000000000 */
[----:B------:R-:W-:-:S03]  /*a3f0*/  IMAD.HI.U32 R3, R0, R229, RZ ;  /* 0x000000e500037227 */ /* 0x000fc600078e00ff */
[----:B------:R-:W-:Y:S01]  /*a400*/  IABS R234, R232 ;  /* 0x000000e800ea7213 */ /* 0x000fe20000000000 */
[----:B------:R-:W-:Y:S01]  /*a410*/  @!P0 IMAD.MOV R221, RZ, RZ, -R221 ;  /* 0x000000ffffdd8224 */ /* 0x000fe200078e0add */
[C---:B------:R-:W-:Y:S01]  /*a420*/  ISETP.GT.U32.AND P0, PT, R168.reuse, R224, PT ;  /* 0x000000e0a800720c */ /* 0x040fe20003f04070 */
[----:B------:R-:W-:Y:S01]  /*a430*/  @!P3 IMAD.MOV R222, RZ, RZ, -R222 ;  /* 0x000000ffffdeb224 */ /* 0x000fe200078e0ade */
[----:B------:R-:W-:Y:S01]  /*a440*/  ISETP.GT.U32.AND P3, PT, R168, R227, PT ;  /* 0x000000e3a800720c */ /* 0x000fe20003f64070 */
[----:B------:R-:W-:Y:S02]  /*a450*/  IMAD.MOV R3, RZ, RZ, -R3 ;  /* 0x000000ffff037224 */ /* 0x000fe400078e0a03 */
[----:B------:R-:W-:Y:S01]  /*a460*/  @!P2 IMAD.IADD R223, R223, 0x1, -R168 ;  /* 0x00000001dfdfa824 */ /* 0x000fe200078e0aa8 */
[----:B------:R-:W-:Y:S01]  /*a470*/  ISETP.GE.AND P2, PT, R226, RZ, PT ;  /* 0x000000ffe200720c */ /* 0x000fe20003f46270 */
[----:B------:R-:W-:Y:S02]  /*a480*/  IMAD R226, R168, R3, R229 ;  /* 0x00000003a8e27224 */ /* 0x000fe400078e02e5 */
[----:B------:R-:W-:-:S02]  /*a490*/  IMAD.MOV.U32 R229, RZ, RZ, R234 ;  /* 0x000000ffffe57224 */ /* 0x000fc400078e00ea */
[----:B------:R-:W-:Y:S01]  /*a4a0*/  VIADD R22, R2, 0x120 ;  /* 0x0000012002167836 */ /* 0x000fe20000000000 */
[----:B------:R-:W-:Y:S01]  /*a4b0*/  ISETP.GT.U32.AND P6, PT, R168, R226, PT ;  /* 0x000000e2a800720c */ /* 0x000fe20003fc4070 */
[--C-:B------:R-:W-:Y:S02]  /*a4c0*/  @!P4 IMAD.IADD R225, R225, 0x1, -R168.reuse ;  /* 0x00000001e1e1c824 */ /* 0x100fe400078e0aa8 */
[----:B------:R-:W-:Y:S01]  /*a4d0*/  IMAD.HI.U32 R3, R0, R229, RZ ;  /* 0x000000e500037227 */ /* 0x000fe200078e00ff */
[----:B------:R-:W-:Y:S02]  /*a4e0*/  IABS R231, R22 ;  /* 0x0000001600e77213 */ /* 0x000fe40000000000 */
[----:B------:R-:W-:Y:S01]  /*a4f0*/  ISETP.GT.U32.AND P4, PT, R168, R225, PT ;  /* 0x000000e1a800720c */ /* 0x000fe20003f84070 */
[--C-:B------:R-:W-:Y:S01]  /*a500*/  @!P0 IMAD.IADD R224, R224, 0x1, -R168.reuse ;  /* 0x00000001e0e08824 */ /* 0x100fe200078e0aa8 */
[----:B------:R-:W-:Y:S01]  /*a510*/  ISETP.GE.AND P0, PT, R230, RZ, PT ;  /* 0x000000ffe600720c */ /* 0x000fe20003f06270 */
[----:B------:R-:W-:Y:S01]  /*a520*/  @!P3 IMAD.IADD R227, R227, 0x1, -R168 ;  /* 0x00000001e3e3b824 */ /* 0x000fe200078e0aa8 */
[----:B------:R-:W-:Y:S01]  /*a530*/  ISETP.GE.AND P3, PT, R232, RZ, PT ;  /* 0x000000ffe800720c */ /* 0x000fe20003f66270 */
[----:B------:R-:W-:-:S02]  /*a540*/  IMAD.MOV R3, RZ, RZ, -R3 ;  /* 0x000000ffff037224 */ /* 0x000fc400078e0a03 */
[----:B------:R-:W-:Y:S01]  /*a550*/  @!P5 IMAD.MOV R223, RZ, RZ, -R223 ;  /* 0x000000ffffdfd224 */ /* 0x000fe200078e0adf */
[----:B------:R-:W-:Y:S01]  /*a560*/  ISETP.GE.AND P5, PT, R228, RZ, PT ;  /* 0x000000ffe400720c */ /* 0x000fe20003fa6270 */
        /* <DEDUP_REMOVED lines=10> */
[----:B------:R-:W-:Y:S01]  /*a610*/  ISETP.GT.U32.AND P1, PT, R168, R229, PT ;  /* 0x000000e5a800720c */ /* 0x000fe20003f24070 */
[----:B------:R-:W-:Y:S01]  /*a620*/  VIADD R3, R2, 0x11f ;  /* 0x0000011f02037836 */ /* 0x000fe20000000000 */
[----:B------:R-:W-:Y:S01]  /*a630*/  ISETP.GT.U32.AND P6, PT, R168, R226, PT ;  /* 0x000000e2a800720c */ /* 0x000fe20003fc4070 */
[----:B------:R-:W-:-:S02]  /*a640*/  VIADD R230, R2, 0x11d ;  /* 0x0000011d02e67836 */ /* 0x000fc40000000000 */
[----:B------:R-:W-:Y:S01]  /*a650*/  @!P2 IMAD.MOV R225, RZ, RZ, -R225 ;  /* 0x000000ffffe1a224 */ /* 0x000fe200078e0ae1 */
[----:B------:R-:W-:Y:S01]  /*a660*/  IABS R235, R3 ;  /* 0x0000000300eb7213 */ /* 0x000fe20000000000 */
[--C-:B------:R-:W-:Y:S01]  /*a670*/  @!P4 IMAD.IADD R228, R228, 0x1, -R168.reuse ;  /* 0x00000001e4e4c824 */ /* 0x100fe200078e0aa8 */
[----:B------:R-:W-:Y:S01]  /*a680*/  ISETP.GE.AND P2, PT, R3, RZ, PT ;  /* 0x000000ff0300720c */ /* 0x000fe20003f46270 */
[----:B------:R-:W-:Y:S01]  /*a690*/  @!P0 IMAD.MOV R227, RZ, RZ, -R227 ;  /* 0x000000ffffe38224 */ /* 0x000fe200078e0ae3 */
[----:B------:R-:W-:Y:S01]  /*a6a0*/  IABS R239, R230 ;  /* 0x000000e600ef7213 */ /* 0x000fe20000000000 */
[----:B------:R-:W-:Y:S01]  /*a6b0*/  IMAD.HI.U32 R3, R0, R235, RZ ;  /* 0x000000eb00037227 */ /* 0x000fe200078e00ff */
[----:B------:R-:W-:Y:S02]  /*a6c0*/  ISETP.GT.U32.AND P4, PT, R168, R228, PT ;  /* 0x000000e4a800720c */ /* 0x000fe40003f84070 */
[----:B------:R-:W-:Y:S01]  /*a6d0*/  ISETP.GE.AND P0, PT, R230, RZ, PT ;  /* 0x000000ffe600720c */ /* 0x000fe20003f06270 */
[----:B------:R-:W-:-:S02]  /*a6e0*/  @!P1 IMAD.IADD R229, R229, 0x1, -R168 ;  /* 0x00000001e5e59824 */ /* 0x000fc400078e0aa8 */
[----:B------:R-:W-:Y:S01]  /*a6f0*/  @!P6 IMAD.IADD R226, R226, 0x1, -R168 ;  /* 0x00000001e2e2e824 */ /* 0x000fe200078e0aa8 */
[----:B------:R-:W-:Y:S01]  /*a700*/  ISETP.GE.AND P6, PT, R22, RZ, PT ;  /* 0x000000ff1600720c */ /* 0x000fe20003fc6270 */
[----:B------:R-:W-:Y:S01]  /*a710*/  VIADD R22, R2, 0x11e ;  /* 0x0000011e02167836 */ /* 0x000fe20000000000 */
[----:B------:R-:W-:Y:S01]  /*a720*/  ISETP.GT.U32.AND P1, PT, R168, R229, PT ;  /* 0x000000e5a800720c */ /* 0x000fe20003f24070 */
[----:B------:R-:W-:Y:S02]  /*a730*/  @!P5 IMAD.MOV R226, RZ, RZ, -R226 ;  /* 0x000000ffffe2d224 */ /* 0x000fe400078e0ae2 */
[----:B------:R-:W-:Y:S01]  /*a740*/  IMAD.MOV R230, RZ, RZ, -R3 ;  /* 0x000000ffffe67224 */ /* 0x000fe200078e0a03 */
[----:B------:R-:W-:Y:S01]  /*a750*/  ISETP.GE.AND P5, PT, R22, RZ, PT ;  /* 0x000000ff1600720c */ /* 0x000fe20003fa6270 */
[----:B------:R-:W-:Y:S01]  /*a760*/  @!P4 IMAD.IADD R228, R228, 0x1, -R168 ;  /* 0x00000001e4e4c824 */ /* 0x000fe200078e0aa8 */
[----:B------:R-:W-:Y:S01]  /*a770*/  IABS R237, R22 ;  /* 0x0000001600ed7213 */ /* 0x000fe20000000000 */
[----:B------:R-:W-:-:S04]  /*a780*/  IMAD.HI.U32 R22, R0, R239, RZ ;  /* 0x000000ef00167227 */ /* 0x000fc800078e00ff */
[C---:B------:R-:W-:Y:S02]  /*a790*/  IMAD R230, R168.reuse, R230, R235 ;  /* 0x000000e6a8e67224 */ /* 0x040fe400078e02eb */
[----:B------:R-:W-:Y:S02]  /*a7a0*/  IMAD.MOV R22, RZ, RZ, -R22 ;  /* 0x000000ffff167224 */ /* 0x000fe400078e0a16 */
[----:B------:R-:W-:Y:S01]  /*a7b0*/  @!P3 IMAD.MOV R228, RZ, RZ, -R228 ;  /* 0x000000ffffe4b224 */ /* 0x000fe200078e0ae4 */
[C---:B------:R-:W-:Y:S01]  /*a7c0*/  ISETP.GT.U32.AND P3, PT, R168.reuse, R230, PT ;  /* 0x000000e6a800720c */ /* 0x040fe20003f64070 */
[----:B------:R-:W-:Y:S02]  /*a7d0*/  @!P1 IMAD.IADD R229, R229, 0x1, -R168 ;  /* 0x00000001e5e59824 */ /* 0x000fe400078e0aa8 */
[----:B------:R-:W-:Y:S02]  /*a7e0*/  IMAD R232, R168, R22, R239 ;  /* 0x00000016a8e87224 */ /* 0x000fe400078e02ef */
[----:B------:R-:W-:-:S02]  /*a7f0*/  VIADD R231, R2, 0x11c ;  /* 0x0000011c02e77836 */ /* 0x000fc40000000000 */
[----:B------:R-:W-:Y:S01]  /*a800*/  @!P6 IMAD.MOV R229, RZ, RZ, -R229 ;  /* 0x000000ffffe5e224 */ /* 0x000fe200078e0ae5 */
[----:B------:R-:W-:Y:S01]  /*a810*/  ISETP.GT.U32.AND P6, PT, R168, R232, PT ;  /* 0x000000e8a800720c */ /* 0x000fe20003fc4070 */
[----:B------:R-:W-:Y:S01]  /*a820*/  IMAD.HI.U32 R3, R0, R237, RZ ;  /* 0x000000ed00037227 */ /* 0x000fe200078e00ff */
[----:B------:R-:W-:Y:S02]  /*a830*/  ISETP.GE.AND P4, PT, R231, RZ, PT ;  /* 0x000000ffe700720c */ /* 0x000fe40003f86270 */
[----:B------:R-:W-:Y:S01]  /*a840*/  IABS R243, R231 ;  /* 0x000000e700f37213 */ /* 0x000fe20000000000 */
[----:B------:R-:W-:Y:S02]  /*a850*/  IMAD.MOV R231, RZ, RZ, -R3 ;  /* 0x000000ffffe77224 */ /* 0x000fe400078e0a03 */
[----:B------:R-:W-:Y:S02]  /*a860*/  VIADD R242, R2, 0x11a ;  /* 0x0000011a02f27836 */ /* 0x000fe40000000000 */
[----:B------:R-:W-:-:S02]  /*a870*/  IMAD R231, R168, R231, R237 ;  /* 0x000000e7a8e77224 */ /* 0x000fc400078e02ed */
[--C-:B------:R-:W-:Y:S01]  /*a880*/  @!P3 IMAD.IADD R230, R230, 0x1, -R168.reuse ;  /* 0x00000001e6e6b824 */ /* 0x100fe200078e0aa8 */
[----:B------:R-:W-:Y:S01]  /*a890*/  IABS R245, R242 ;  /* 0x000000f200f57213 */ /* 0x000fe20000000000 */
[----:B------:R-:W-:Y:S01]  /*a8a0*/  @!P6 IMAD.IADD R232, R232, 0x1, -R168 ;  /* 0x00000001e8e8e824 */ /* 0x000fe200078e0aa8 */
[----:B------:R-:W-:Y:S01]  /*a8b0*/  ISETP.GT.U32.AND P1, PT, R168, R231, PT ;  /* 0x000000e7a800720c */ /* 0x000fe20003f24070 */
[----:B------:R-:W-:Y:S01]  /*a8c0*/  IMAD.HI.U32 R3, R0, R243, RZ ;  /* 0x000000f300037227 */ /* 0x000fe200078e00ff */
[C---:B------:R-:W-:Y:S02]  /*a8d0*/  ISETP.GT.U32.AND P3, PT, R168.reuse, R230, PT ;  /* 0x000000e6a800720c */ /* 0x040fe40003f64070 */
[----:B------:R-:W-:Y:S01]  /*a8e0*/  ISETP.GT.U32.AND P6, PT, R168, R232, PT ;  /* 0x000000e8a800720c */ /* 0x000fe20003fc4070 */
[----:B------:R-:W-:Y:S02]  /*a8f0*/  IMAD.MOV R3, RZ, RZ, -R3 ;  /* 0x000000ffff037224 */ /* 0x000fe400078e0a03 */
[----:B------:R-:W-:-:S04]  /*a900*/  IMAD.HI.U32 R235, R0, R245, RZ ;  /* 0x000000f500eb7227 */ /* 0x000fc800078e00ff */
[----:B------:R-:W-:Y:S02]  /*a910*/  VIADD R241, R2, 0x11b ;  /* 0x0000011b02f17836 */ /* 0x000fe40000000000 */
[----:B------:R-:W-:Y:S02]  /*a920*/  IMAD R234, R168, R3, R243 ;  /* 0x00000003a8ea7224 */ /* 0x000fe400078e02f3 */
[----:B------:R-:W-:Y:S01]  /*a930*/  IMAD.MOV R236, RZ, RZ, -R235 ;  /* 0x000000ffffec7224 */ /* 0x000fe200078e0aeb */
[----:B------:R-:W-:Y:S01]  /*a940*/  IABS R243, R241 ;  /* 0x000000f100f37213 */ /* 0x000fe20000000000 */
[--C-:B------:R-:W-:Y:S02]  /*a950*/  @!P1 IMAD.IADD R231, R231, 0x1, -R168.reuse ;  /* 0x00000001e7e79824 */ /* 0x100fe400078e0aa8 */
[--C-:B------:R-:W-:Y:S01]  /*a960*/  @!P3 IMAD.IADD R230, R230, 0x1, -R168.reuse ;  /* 0x00000001e6e6b824 */ /* 0x100fe200078e0aa8 */
[C---:B------:R-:W-:Y:S01]  /*a970*/  ISETP.GT.U32.AND P3, PT, R168.reuse, R234, PT ;  /* 0x000000eaa800720c */ /* 0x040fe20003f64070 */
[C---:B------:R-:W-:Y:S01]  /*a980*/  IMAD R236, R168.reuse, R236, R245 ;  /* 0x000000eca8ec7224 */ /* 0x040fe200078e02f5 */
[----:B------:R-:W-:Y:S01]  /*a990*/  ISETP.GT.U32.AND P1, PT, R168, R231, PT ;  /* 0x000000e7a800720c */ /* 0x000fe20003f24070 */
[----:B------:R-:W-:-:S02]  /*a9a0*/  @!P6 IMAD.IADD R232, R232, 0x1, -R168 ;  /* 0x00000001e8e8e824 */ /* 0x000fc400078e0aa8 */
[----:B------:R-:W-:Y:S01]  /*a9b0*/  VIADD R22, R2, 0x118 ;  /* 0x0000011802167836 */ /* 0x000fe20000000000 */
[----:B------:R-:W-:Y:S01]  /*a9c0*/  ISETP.GT.U32.AND P6, PT, R168, R236, PT ;  /* 0x000000eca800720c */ /* 0x000fe20003fc4070 */
[----:B------:R-:W-:-:S03]  /*a9d0*/  IMAD.HI.U32 R3, R0, R243, RZ ;  /* 0x000000f300037227 */ /* 0x000fc600078e00ff */
[----:B------:R-:W-:Y:S01]  /*a9e0*/  IABS R239, R22 ;  /* 0x0000001600ef7213 */ /* 0x000fe20000000000 */
[----:B------:R-:W-:Y:S02]  /*a9f0*/  IMAD.MOV R3, RZ, RZ, -R3 ;  /* 0x000000ffff037224 */ /* 0x000fe400078e0a03 */
[----:B------:R-:W-:Y:S02]  /*aa00*/  VIADD R238, R2, 0x119 ;  /* 0x0000011902ee7836 */ /* 0x000fe40000000000 */
[----:B------:R-:W-:Y:S02]  /*aa10*/  IMAD R235, R168, R3, R243 ;  /* 0x00000003a8eb7224 */ /* 0x000fe400078e02f3 */
[----:B------:R-:W-:Y:S01]  /*aa20*/  VIADD R3, R2, 0x117 ;  /* 0x0000011702037836 */ /* 0x000fe20000000000 */
[----:B------:R-:W-:Y:S01]  /*aa30*/  IABS R237, R238 ;  /* 0x000000ee00ed7213 */ /* 0x000fe20000000000 */
[----:B------:R-:W-:Y:S01]  /*aa40*/  @!P3 IMAD.IADD R234, R234, 0x1, -R168 ;  /* 0x00000001eaeab824 */ /* 0x000fe200078e0aa8 */
[----:B------:R-:W-:Y:S01]  /*aa50*/  ISETP.GE.AND P3, PT, R241, RZ, PT ;  /* 0x000000fff100720c */ /* 0x000fe20003f66270 */
[----:B------:R-:W-:Y:S01]  /*aa60*/  IMAD.HI.U32 R240, R0, R239, RZ ;  /* 0x000000ef00f07227 */ /* 0x000fe200078e00ff */
[----:B------:R-:W-:-:S03]  /*aa70*/  IABS R245, R3 ;  /* 0x0000000300f57213 */ /* 0x000fc60000000000 */
[----:B------:R-:W-:Y:S01]  /*aa80*/  @!P1 IMAD.IADD R231, R231, 0x1, -R168 ;  /* 0x00000001e7e79824 */ /* 0x000fe200078e0aa8 */
[C---:B------:R-:W-:Y:S01]  /*aa90*/  ISETP.GT.U32.AND P1, PT, R168.reuse, R235, PT ;  /* 0x000000eba800720c */ /* 0x040fe20003f24070 */
[----:B------:R-:W-:Y:S01]  /*aaa0*/  @!P2 IMAD.MOV R230, RZ, RZ, -R230 ;  /* 0x000000ffffe6a224 */ /* 0x000fe200078e0ae6 */
[----:B------:R-:W-:Y:S01]  /*aab0*/  ISETP.GT.U32.AND P2, PT, R168, R234, PT ;  /* 0x000000eaa800720c */ /* 0x000fe20003f44070 */
[----:B------:R-:W-:Y:S02]  /*aac0*/  @!P6 IMAD.IADD R236, R236, 0x1, -R168 ;  /* 0x00000001ecece824 */ /* 0x000fe400078e0aa8 */
[----:B------:R-:W-:Y:S02]  /*aad0*/  IMAD.MOV R240, RZ, RZ, -R240 ;  /* 0x000000fffff07224 */ /* 0x000fe400078e0af0 */
[----:B------:R-:W-:Y:S01]  /*aae0*/  IMAD.HI.U32 R243, R0, R237, RZ ;  /* 0x000000ed00f37227 */ /* 0x000fe200078e00ff */
[----:B------:R-:W-:-:S03]  /*aaf0*/  ISETP.GT.U32.AND P6, PT, R168, R236, PT ;  /* 0x000000eca800720c */ /* 0x000fc60003fc4070 */
[----:B------:R-:W-:Y:S02]  /*ab00*/  IMAD R246, R168, R240, R239 ;  /* 0x000000f0a8f67224 */ /* 0x000fe400078e02ef */
[----:B------:R-:W-:Y:S02]  /*ab10*/  IMAD.MOV R243, RZ, RZ, -R243 ;  /* 0x000000fffff37224 */ /* 0x000fe400078e0af3 */
[----:B------:R-:W-:-:S04]  /*ab20*/  IMAD.HI.U32 R239, R0, R245, RZ ;  /* 0x000000f500ef7227 */ /* 0x000fc800078e00ff */
[----:B------:R-:W-:Y:S02]  /*ab30*/  IMAD R237, R168, R243, R237 ;  /* 0x000000f3a8ed7224 */ /* 0x000fe400078e02ed */
[----:B------:R-:W-:Y:S02]  /*ab40*/  IMAD.MOV R239, RZ, RZ, -R239 ;  /* 0x000000ffffef7224 */ /* 0x000fe400078e0aef */
[--C-:B------:R-:W-:Y:S01]  /*ab50*/  @!P1 IMAD.IADD R235, R235, 0x1, -R168.reuse ;  /* 0x00000001ebeb9824 */ /* 0x100fe200078e0aa8 */
[----:B------:R-:W-:Y:S01]  /*ab60*/  ISETP.GE.AND P1, PT, R242, RZ, PT ;  /* 0x000000fff200720c */ /* 0x000fe20003f26270 */
[----:B------:R-:W-:Y:S01]  /*ab70*/  @!P2 IMAD.IADD R234, R234, 0x1, -R168 ;  /* 0x00000001eaeaa824 */ /* 0x000fe200078e0aa8 */
[C---:B------:R-:W-:Y:S01]  /*ab80*/  ISETP.GT.U32.AND P2, PT, R168.reuse, R237, PT ;  /* 0x000000eda800720c */ /* 0x040fe20003f44070 */
[C---:B------:R-:W-:Y:S02]  /*ab90*/  IMAD R245, R168.reuse, R239, R245 ;  /* 0x000000efa8f57224 */ /* 0x040fe400078e02f5 */
[----:B------:R-:W-:Y:S01]  /*aba0*/  @!P5 IMAD.MOV R231, RZ, RZ, -R231 ;  /* 0x000000ffffe7d224 */ /* 0x000fe200078e0ae7 */
[C---:B------:R-:W-:Y:S01]  /*abb0*/  ISETP.GT.U32.AND P5, PT, R168.reuse, R235, PT ;  /* 0x000000eba800720c */ /* 0x040fe20003fa4070 */
[----:B------:R-:W-:Y:S01]  /*abc0*/  @!P4 IMAD.MOV R234, RZ, RZ, -R234 ;  /* 0x000000ffffeac224 */ /* 0x000fe200078e0aea */
[----:B------:R-:W-:Y:S01]  /*abd0*/  ISETP.GT.U32.AND P4, PT, R168, R246, PT ;  /* 0x000000f6a800720c */ /* 0x000fe20003f84070 */
[----:B------:R-:W-:Y:S01]  /*abe0*/  @!P6 IMAD.IADD R236, R236, 0x1, -R168 ;  /* 0x00000001ecece824 */ /* 0x000fe200078e0aa8 */
[----:B------:R-:W-:Y:S01]  /*abf0*/  ISETP.GT.U32.AND P6, PT, R168, R245, PT ;  /* 0x000000f5a800720c */ /* 0x000fe20003fc4070 */
[----:B------:R-:W-:-:S02]  /*ac00*/  VIADD R242, R2, 0x116 ;  /* 0x0000011602f27836 */ /* 0x000fc40000000000 */
[----:B------:R-:W-:Y:S02]  /*ac10*/  VIADD R239, R2, 0x115 ;  /* 0x0000011502ef7836 */ /* 0x000fe40000000000 */
[----:B------:R-:W-:Y:S01]  /*ac20*/  @!P2 IMAD.IADD R237, R237, 0x1, -R168 ;  /* 0x00000001ededa824 */ /* 0x000fe200078e0aa8 */
[----:B------:R-:W-:Y:S01]  /*ac30*/  IABS R241, R242 ;  /* 0x000000f200f17213 */ /* 0x000fe20000000000 */
[----:B------:R-:W-:Y:S01]  /*ac40*/  @!P0 IMAD.MOV R232, RZ, RZ, -R232 ;  /* 0x000000ffffe88224 */ /* 0x000fe200078e0ae8 */
[----:B------:R-:W-:Y:S01]  /*ac50*/  ISETP.GE.AND P0, PT, R238, RZ, PT ;  /* 0x000000ffee00720c */ /* 0x000fe20003f06270 */
[--C-:B------:R-:W-:Y:S01]  /*ac60*/  @!P5 IMAD.IADD R235, R235, 0x1, -R168.reuse ;  /* 0x00000001ebebd824 */ /* 0x100fe200078e0aa8 */
[----:B------:R-:W-:Y:S01]  /*ac70*/  ISETP.GE.AND P5, PT, R22, RZ, PT ;  /* 0x000000ff1600720c */ /* 0x000fe20003fa6270 */
[--C-:B------:R-:W-:Y:S01]  /*ac80*/  @!P4 IMAD.IADD R246, R246, 0x1, -R168.reuse ;  /* 0x00000001f6f6c824 */ /* 0x100fe200078e0aa8 */
[----:B------:R-:W-:Y:S01]  /*ac90*/  IABS R22, R239 ;  /* 0x000000ef00167213 */ /* 0x000fe20000000000 */
[----:B------:R-:W-:Y:S01]  /*aca0*/  @!P6 IMAD.IADD R245, R245, 0x1, -R168 ;  /* 0x00000001f5f5e824 */ /* 0x000fe200078e0aa8 */
[----:B------:R-:W-:Y:S01]  /*acb0*/  ISETP.GT.U32.AND P4, PT, R168, R237, PT ;  /* 0x000000eda800720c */ /* 0x000fe20003f84070 */
[----:B------:R-:W-:Y:S01]  /*acc0*/  IMAD.HI.U32 R238, R0, R241, RZ ;  /* 0x000000f100ee7227 */ /* 0x000fe200078e00ff */
[----:B------:R-:W-:-:S02]  /*acd0*/  ISETP.GE.AND P2, PT, R3, RZ, PT ;  /* 0x000000ff0300720c */ /* 0x000fc40003f46270 */
[C---:B------:R-:W-:Y:S01]  /*ace0*/  ISETP.GT.U32.AND P6, PT, R168.reuse, R246, PT ;  /* 0x000000f6a800720c */ /* 0x040fe20003fc4070 */
[----:B------:R-:W-:Y:S01]  /*acf0*/  @!P3 IMAD.MOV R235, RZ, RZ, -R235 ;  /* 0x000000ffffebb224 */ /* 0x000fe200078e0aeb */
[----:B------:R-:W-:Y:S01]  /*ad00*/  ISETP.GT.U32.AND P3, PT, R168, R245, PT ;  /* 0x000000f5a800720c */ /* 0x000fe20003f64070 */
[----:B------:R-:W-:Y:S02]  /*ad10*/  IMAD.MOV R240, RZ, RZ, -R238 ;  /* 0x000000fffff07224 */ /* 0x000fe400078e0aee */
[----:B------:R-:W-:-:S04]  /*ad20*/  IMAD.HI.U32 R243, R0, R22, RZ ;  /* 0x0000001600f37227 */ /* 0x000fc800078e00ff */
[C---:B------:R-:W-:Y:S02]  /*ad30*/  IMAD R240, R168.reuse, R240, R241 ;  /* 0x000000f0a8f07224 */ /* 0x040fe400078e02f1 */
[----:B------:R-:W-:Y:S02]  /*ad40*/  IMAD.MOV R243, RZ, RZ, -R243 ;  /* 0x000000fffff37224 */ /* 0x000fe400078e0af3 */
[----:B------:R-:W-:Y:S01]  /*ad50*/  @!P4 IMAD.IADD R237, R237, 0x1, -R168 ;  /* 0x00000001ededc824 */ /* 0x000fe200078e0aa8 */
[C---:B------:R-:W-:Y:S01]  /*ad60*/  ISETP.GT.U32.AND P4, PT, R168.reuse, R240, PT ;  /* 0x000000f0a800720c */ /* 0x040fe20003f84070 */
[----:B------:R-:W-:Y:S02]  /*ad70*/  IMAD R22, R168, R243, R22 ;  /* 0x000000f3a8167224 */ /* 0x000fe400078e0216 */
[----:B------:R-:W-:Y:S02]  /*ad80*/  VIADD R3, R2, 0x114 ;  /* 0x0000011402037836 */ /* 0x000fe40000000000 */
[--C-:B------:R-:W-:Y:S01]  /*ad90*/  @!P3 IMAD.IADD R245, R245, 0x1, -R168.reuse ;  /* 0x00000001f5f5b824 */ /* 0x100fe200078e0aa8 */
[----:B------:R-:W-:Y:S01]  /*ada0*/  ISETP.GT.U32.AND P3, PT, R168, R22, PT ;  /* 0x00000016a800720c */ /* 0x000fe20003f64070 */
[----:B------:R-:W-:Y:S01]  /*adb0*/  VIADD R238, R2, 0x113 ;  /* 0x0000011302ee7836 */ /* 0x000fe20000000000 */
[----:B------:R-:W-:Y:S01]  /*adc0*/  IABS R241, R3 ;  /* 0x0000000300f17213 */ /* 0x000fe20000000000 */
[----:B------:R-:W-:Y:S01]  /*add0*/  @!P6 IMAD.IADD R246, R246, 0x1, -R168 ;  /* 0x00000001f6f6e824 */ /* 0x000fe200078e0aa8 */
[----:B------:R-:W-:Y:S01]  /*ade0*/  ISETP.GE.AND P6, PT, R242, RZ, PT ;  /* 0x000000fff200720c */ /* 0x000fe20003fc6270 */
[----:B------:R-:W-:Y:S01]  /*adf0*/  VIADD R242, R2, 0x112 ;  /* 0x0000011202f27836 */ /* 0x000fe20000000000 */
[----:B------:R-:W-:Y:S01]  /*ae00*/  IABS R250, R238 ;  /* 0x000000ee00fa7213 */ /* 0x000fe20000000000 */
[----:B------:R-:W-:-:S04]  /*ae10*/  IMAD.HI.U32 R243, R0, R241, RZ ;  /* 0x000000f100f37227 */ /* 0x000fc800078e00ff */
[----:B------:R-:W-:Y:S01]  /*ae20*/  @!P4 IMAD.IADD R240, R240, 0x1, -R168 ;  /* 0x00000001f0f0c824 */ /* 0x000fe200078e0aa8 */
[----:B------:R-:W-:Y:S01]  /*ae30*/  ISETP.GE.AND P4, PT, R239, RZ, PT ;  /* 0x000000ffef00720c */ /* 0x000fe20003f86270 */
[----:B------:R-:W-:-:S04]  /*ae40*/  IMAD.HI.U32 R244, R0, R250, RZ ;  /* 0x000000fa00f47227 */ /* 0x000fc800078e00ff */
[----:B------:R-:W-:Y:S02]  /*ae50*/  IMAD.MOV R243, RZ, RZ, -R243 ;  /* 0x000000fffff37224 */ /* 0x000fe400078e0af3 */
[----:B------:R-:W-:Y:S01]  /*ae60*/  @!P3 IMAD.IADD R22, R22, 0x1, -R168 ;  /* 0x000000011616b824 */ /* 0x000fe200078e0aa8 */
[----:B------:R-:W-:Y:S01]  /*ae70*/  ISETP.GT.U32.AND P3, PT, R168, R240, PT ;  /* 0x000000f0a800720c */ /* 0x000fe20003f64070 */
[----:B------:R-:W-:Y:S02]  /*ae80*/  IMAD.MOV R244, RZ, RZ, -R244 ;  /* 0x000000fffff47224 */ /* 0x000fe400078e0af4 */
[----:B------:R-:W-:Y:S02]  /*ae90*/  VIADD R239, R2, 0x111 ;  /* 0x0000011102ef7836 */ /* 0x000fe40000000000 */
[C---:B------:R-:W-:Y:S01]  /*aea0*/  IMAD R241, R168.reuse, R243, R241 ;  /* 0x000000f3a8f17224 */ /* 0x040fe200078e02f1 */
[----:B------:R-:W-:Y:S01]  /*aeb0*/  IABS R243, R242 ;  /* 0x000000f200f37213 */ /* 0x000fe20000000000 */
[----:B------:R-:W-:Y:S01]  /*aec0*/  @!P1 IMAD.MOV R236, RZ, RZ, -R236 ;  /* 0x000000ffffec9224 */ /* 0x000fe200078e0aec */
[C---:B------:R-:W-:Y:S01]  /*aed0*/  ISETP.GT.U32.AND P1, PT, R168.reuse, R22, PT ;  /* 0x00000016a800720c */ /* 0x040fe20003f24070 */
[----:B------:R-:W-:Y:S01]  /*aee0*/  IMAD.MOV.U32 R248, RZ, RZ, R246 ;  /* 0x000000fffff87224 */ /* 0x000fe200078e00f6 */
[----:B------:R-:W-:Y:S01]  /*aef0*/  IABS R247, R239 ;  /* 0x000000ef00f77213 */ /* 0x000fe20000000000 */
[----:B------:R-:W-:-:S02]  /*af00*/  IMAD R250, R168, R244, R250 ;  /* 0x000000f4a8fa7224 */ /* 0x000fc400078e02fa */
[----:B0-----:R-:W-:Y:S02]  /*af10*/  IMAD.MOV.U32 R5, RZ, RZ, R245 ;  /* 0x000000ffff057224 */ /* 0x001fe400078e00f5 */
[----:B------:R-:W-:-:S04]  /*af20*/  IMAD.HI.U32 R244, R0, R243, RZ ;  /* 0x000000f300f47227 */ /* 0x000fc800078e00ff */
[----:B------:R-:W-:Y:S01]  /*af30*/  @!P5 IMAD.MOV R248, RZ, RZ, -R248 ;  /* 0x000000fffff8d224 */ /* 0x000fe200078e0af8 */
[----:B------:R-:W-:Y:S01]  /*af40*/  ISETP.GT.U32.AND P5, PT, R168, R250, PT ;  /* 0x000000faa800720c */ /* 0x000fe20003fa4070 */
[----:B------:R-:W-:Y:S01]  /*af50*/  @!P2 IMAD.MOV R5, RZ, RZ, -R5 ;  /* 0x000000ffff05a224 */ /* 0x000fe200078e0a05 */
[----:B------:R-:W-:Y:S01]  /*af60*/  ISETP.GE.AND P2, PT, R3, RZ, PT ;  /* 0x000000ff0300720c */ /* 0x000fe20003f46270 */
[----:B------:R-:W-:Y:S01]  /*af70*/  IMAD.HI.U32 R245, R0, R247, RZ ;  /* 0x000000f700f57227 */ /* 0x000fe200078e00ff */
[----:B------:R-:W-:Y:S03]  /*af80*/  STL [R1+0x84], R248 ;  /* 0x000084f801007387 */ /* 0x000fe60000100800 */
[----:B------:R-:W-:Y:S01]  /*af90*/  @!P3 IMAD.IADD R240, R240, 0x1, -R168 ;  /* 0x00000001f0f0b824 */ /* 0x000fe200078e0aa8 */
[----:B------:R0:W-:Y:S01]  /*afa0*/  STL [R1+0x88], R5 ;  /* 0x0000880501007387 */ /* 0x0001e20000100800 */
[----:B------:R-:W-:Y:S01]  /*afb0*/  IMAD.MOV R244, RZ, RZ, -R244 ;  /* 0x000000fffff47224 */ /* 0x000fe200078e0af4 */
[----:B------:R-:W-:Y:S01]  /*afc0*/  ISETP.GE.AND P3, PT, R238, RZ, PT ;  /* 0x000000ffee00720c */ /* 0x000fe20003f66270 */
[----:B------:R-:W-:-:S02]  /*afd0*/  IMAD.MOV R245, RZ, RZ, -R245 ;  /* 0x000000fffff57224 */ /* 0x000fc400078e0af5 */
[----:B------:R-:W-:Y:S01]  /*afe0*/  @!P1 IMAD.IADD R22, R22, 0x1, -R168 ;  /* 0x0000000116169824 */ /* 0x000fe200078e0aa8 */
[----:B------:R-:W-:Y:S01]  /*aff0*/  ISETP.GE.AND P1, PT, R242, RZ, PT ;  /* 0x000000fff200720c */ /* 0x000fe20003f26270 */
[C---:B------:R-:W-:Y:S02]  /*b000*/  IMAD R243, R168.reuse, R244, R243 ;  /* 0x000000f4a8f37224 */ /* 0x040fe400078e02f3 */
[----:B------:R-:W-:Y:S01]  /*b010*/  @!P0 IMAD.MOV R237, RZ, RZ, -R237 ;  /* 0x000000ffffed8224 */ /* 0x000fe200078e0aed */
[C---:B------:R-:W-:Y:S01]  /*b020*/  ISETP.GT.U32.AND P0, PT, R168.reuse, R241, PT ;  /* 0x000000f1a800720c */ /* 0x040fe20003f04070 */
[----:B0-----:R-:W-:Y:S02]  /*b030*/  IMAD.MOV.U32 R5, RZ, RZ, R240 ;  /* 0x000000ffff057224 */ /* 0x001fe400078e00f0 */
[----:B------:R-:W-:Y:S02]  /*b040*/  IMAD R247, R168, R245, R247 ;  /* 0x000000f5a8f77224 */ /* 0x000fe400078e02f7 */
[----:B------:R-:W-:-:S02]  /*b050*/  IMAD.MOV.U32 R4, RZ, RZ, R22 ;  /* 0x000000ffff047224 */ /* 0x000fc400078e0016 */
[----:B------:R-:W-:Y:S01]  /*b060*/  @!P6 IMAD.MOV R5, RZ, RZ, -R5 ;  /* 0x000000ffff05e224 */ /* 0x000fe200078e0a05 */
[----:B------:R-:W-:Y:S01]  /*b070*/  ISETP.GT.U32.AND P6, PT, R168, R243, PT ;  /* 0x000000f3a800720c */ /* 0x000fe20003fc4070 */
[----:B------:R-:W-:Y:S02]  /*b080*/  @!P5 IMAD.IADD R250, R250, 0x1, -R168 ;  /* 0x00000001fafad824 */ /* 0x000fe400078e0aa8 */
[----:B------:R-:W-:Y:S01]  /*b090*/  @!P4 IMAD.MOV R4, RZ, RZ, -R4 ;  /* 0x000000ffff04c224 */ /* 0x000fe200078e0a04 */
[----:B------:R-:W-:Y:S01]  /*b0a0*/  ISETP.GT.U32.AND P4, PT, R168, R247, PT ;  /* 0x000000f7a800720c */ /* 0x000fe20003f84070 */
[----:B------:R-:W-:Y:S01]  /*b0b0*/  VIADD R3, R2, 0x110 ;  /* 0x0000011002037836 */ /* 0x000fe20000000000 */
[----:B------:R-:W-:Y:S01]  /*b0c0*/  ISETP.GT.U32.AND P5, PT, R168, R250, PT ;  /* 0x000000faa800720c */ /* 0x000fe20003fa4070 */
[--C-:B------:R-:W-:Y:S01]  /*b0d0*/  @!P0 IMAD.IADD R241, R241, 0x1, -R168.reuse ;  /* 0x00000001f1f18824 */ /* 0x100fe200078e0aa8 */
[----:B------:R-:W-:Y:S01]  /*b0e0*/  STL [R1+0x94], R5 ;  /* 0x0000940501007387 */ /* 0x000fe20000100800 */
[C---:B------:R-:W-:Y:S01]  /*b0f0*/  VIADD R238, R2.reuse, 0x10f ;  /* 0x0000010f02ee7836 */ /* 0x040fe20000000000 */
[----:B------:R-:W-:Y:S01]  /*b100*/  IABS R245, R3 ;  /* 0x0000000300f57213 */ /* 0x000fe20000000000 */
[----:B------:R-:W-:Y:S01]  /*b110*/  VIADD R242, R2, 0x10c ;  /* 0x0000010c02f27836 */ /* 0x000fe20000000000 */
[----:B------:R-:W-:Y:S01]  /*b120*/  ISETP.GT.U32.AND P0, PT, R168, R241, PT ;  /* 0x000000f1a800720c */ /* 0x000fe20003f04070 */
[----:B------:R-:W-:Y:S01]  /*b130*/  @!P6 IMAD.IADD R243, R243, 0x1, -R168 ;  /* 0x00000001f3f3e824 */ /* 0x000fe200078e0aa8 */
[----:B------:R-:W-:Y:S01]  /*b140*/  IABS R22, R238 ;  /* 0x000000ee00167213 */ /* 0x000fe20000000000 */
[----:B------:R-:W-:Y:S01]  /*b150*/  IMAD.HI.U32 R240, R0, R245, RZ ;  /* 0x000000f500f07227 */ /* 0x000fe200078e00ff */
[----:B------:R0:W-:Y:S01]  /*b160*/  STL [R1+0xa4], R4 ;  /* 0x0000a40401007387 */ /* 0x0001e20000100800 */
[----:B------:R-:W-:-:S02]  /*b170*/  IABS R249, R242 ;  /* 0x000000f200f97213 */ /* 0x000fc40000000000 */
[--C-:B------:R-:W-:Y:S01]  /*b180*/  @!P4 IMAD.IADD R247, R247, 0x1, -R168.reuse ;  /* 0x00000001f7f7c824 */ /* 0x100fe200078e0aa8 */
[----:B------:R-:W-:Y:S01]  /*b190*/  ISETP.GT.U32.AND P6, PT, R168, R243, PT ;  /* 0x000000f3a800720c */ /* 0x000fe20003fc4070 */
[----:B------:R-:W-:Y:S01]  /*b1a0*/  @!P5 IMAD.IADD R250, R250, 0x1, -R168 ;  /* 0x00000001fafad824 */ /* 0x000fe200078e0aa8 */
[----:B------:R-:W-:Y:S01]  /*b1b0*/  ISETP.GE.AND P5, PT, R3, RZ, PT ;  /* 0x000000ff0300720c */ /* 0x000fe20003fa6270 */
[----:B------:R-:W-:Y:S01]  /*b1c0*/  IMAD.HI.U32 R3, R0, R22, RZ ;  /* 0x0000001600037227 */ /* 0x000fe200078e00ff */
[----:B------:R-:W-:-:S03]  /*b1d0*/  ISETP.GT.U32.AND P4, PT, R168, R247, PT ;  /* 0x000000f7a800720c */ /* 0x000fc60003f84070 */
[----:B------:R-:W-:Y:S02]  /*b1e0*/  IMAD.MOV R240, RZ, RZ, -R240 ;  /* 0x000000fffff07224 */ /* 0x000fe400078e0af0 */
[----:B------:R-:W-:Y:S02]  /*b1f0*/  IMAD.MOV R3, RZ, RZ, -R3 ;  /* 0x000000ffff037224 */ /* 0x000fe400078e0a03 */
[----:B------:R-:W-:Y:S02]  /*b200*/  IMAD R245, R168, R240, R245 ;  /* 0x000000f0a8f57224 */ /* 0x000fe400078e02f5 */
[----:B------:R-:W-:Y:S01]  /*b210*/  @!P0 IMAD.IADD R241, R241, 0x1, -R168 ;  /* 0x00000001f1f18824 */ /* 0x000fe200078e0aa8 */
[----:B------:R-:W-:Y:S01]  /*b220*/  ISETP.GE.AND P0, PT, R239, RZ, PT ;  /* 0x000000ffef00720c */ /* 0x000fe20003f06270 */
[----:B------:R-:W-:Y:S02]  /*b230*/  VIADD R239, R2, 0x10e ;  /* 0x0000010e02ef7836 */ /* 0x000fe40000000000 */
[----:B------:R-:W-:-:S02]  /*b240*/  IMAD R22, R168, R3, R22 ;  /* 0x00000003a8167224 */ /* 0x000fc400078e0216 */
[--C-:B------:R-:W-:Y:S01]  /*b250*/  @!P6 IMAD.IADD R243, R243, 0x1, -R168.reuse ;  /* 0x00000001f3f3e824 */ /* 0x100fe200078e0aa8 */
[C---:B------:R-:W-:Y:S01]  /*b260*/  ISETP.GT.U32.AND P6, PT, R168.reuse, R245, PT ;  /* 0x000000f5a800720c */ /* 0x040fe20003fc4070 */
[----:B------:R-:W-:Y:S01]  /*b270*/  @!P4 IMAD.IADD R247, R247, 0x1, -R168 ;  /* 0x00000001f7f7c824 */ /* 0x000fe200078e0aa8 */
[----:B------:R-:W-:Y:S01]  /*b280*/  IABS R244, R239 ;  /* 0x000000ef00f47213 */ /* 0x000fe20000000000 */
[----:B0-----:R-:W-:Y:S01]  /*b290*/  IMAD.MOV.U32 R4, RZ, RZ, R241 ;  /* 0x000000ffff047224 */ /* 0x001fe200078e00f1 */
[----:B------:R-:W-:Y:S01]  /*b2a0*/  ISETP.GT.U32.AND P4, PT, R168, R22, PT ;  /* 0x00000016a800720c */ /* 0x000fe20003f84070 */
[----:B------:R-:W-:Y:S02]  /*b2b0*/  VIADD R241, R2, 0x10d ;  /* 0x0000010d02f17836 */ /* 0x000fe40000000000 */
[----:B------:R-:W-:-:S03]  /*b2c0*/  IMAD.HI.U32 R3, R0, R244, RZ ;  /* 0x000000f400037227 */ /* 0x000fc600078e00ff */
[----:B------:R-:W-:Y:S01]  /*b2d0*/  IABS R240, R241 ;  /* 0x000000f100f07213 */ /* 0x000fe20000000000 */
[----:B------:R-:W-:Y:S02]  /*b2e0*/  IMAD.MOV R3, RZ, RZ, -R3 ;  /* 0x000000ffff037224 */ /* 0x000fe400078e0a03 */
[----:B------:R-:W-:Y:S02]  /*b2f0*/  @!P6 IMAD.IADD R245, R245, 0x1, -R168 ;  /* 0x00000001f5f5e824 */ /* 0x000fe400078e0aa8 */
[----:B------:R-:W-:Y:S01]  /*b300*/  @!P2 IMAD.MOV R4, RZ, RZ, -R4 ;  /* 0x000000ffff04a224 */ /* 0x000fe200078e0a04 */
[----:B------:R-:W-:Y:S01]  /*b310*/  ISETP.GE.AND P2, PT, R238, RZ, PT ;  /* 0x000000ffee00720c */ /* 0x000fe20003f46270 */
[----:B------:R-:W-:Y:S02]  /*b320*/  IMAD R244, R168, R3, R244 ;  /* 0x00000003a8f47224 */ /* 0x000fe400078e02f4 */
[----:B------:R-:W-:Y:S01]  /*b330*/  @!P4 IMAD.IADD R22, R22, 0x1, -R168 ;  /* 0x000000011616c824 */ /* 0x000fe200078e0aa8 */
[----:B------:R-:W-:Y:S01]  /*b340*/  ISETP.GT.U32.AND P4, PT, R168, R245, PT ;  /* 0x000000f5a800720c */ /* 0x000fe20003f84070 */
[----:B------:R-:W-:Y:S01]  /*b350*/  IMAD.HI.U32 R251, R0, R240, RZ ;  /* 0x000000f000fb7227 */ /* 0x000fe200078e00ff */
[----:B------:R0:W-:Y:S01]  /*b360*/  STL [R1+0xa8], R4 ;  /* 0x0000a80401007387 */ /* 0x0001e20000100800 */
[----:B------:R-:W-:-:S02]  /*b370*/  ISETP.GT.U32.AND P6, PT, R168, R244, PT ;  /* 0x000000f4a800720c */ /* 0x000fc40003fc4070 */
[----:B------:R-:W-:Y:S02]  /*b380*/  VIADD R238, R2, 0x10b ;  /* 0x0000010b02ee7836 */ /* 0x000fe40000000000 */
[----:B------:R-:W-:Y:S02]  /*b390*/  IMAD.MOV R251, RZ, RZ, -R251 ;  /* 0x000000fffffb7224 */ /* 0x000fe400078e0afb */
[----:B------:R-:W-:Y:S01]  /*b3a0*/  IMAD.HI.U32 R248, R0, R249, RZ ;  /* 0x000000f900f87227 */ /* 0x000fe200078e00ff */
[----:B------:R-:W-:-:S03]  /*b3b0*/  IABS R246, R238 ;  /* 0x000000ee00f67213 */ /* 0x000fc60000000000 */
[----:B0-----:R-:W-:Y:S02]  /*b3c0*/  IMAD.MOV.U32 R4, RZ, RZ, R250 ;  /* 0x000000ffff047224 */ /* 0x001fe400078e00fa */
[----:B------:R-:W-:Y:S02]  /*b3d0*/  @!P4 IMAD.IADD R245, R245, 0x1, -R168 ;  /* 0x00000001f5f5c824 */ /* 0x000fe400078e0aa8 */
[----:B------:R-:W-:Y:S01]  /*b3e0*/  @!P3 IMAD.MOV R4, RZ, RZ, -R4 ;  /* 0x000000ffff04b224 */ /* 0x000fe200078e0a04 */
[----:B------:R-:W-:Y:S01]  /*b3f0*/  ISETP.GE.AND P3, PT, R239, RZ, PT ;  /* 0x000000ffef00720c */ /* 0x000fe20003f66270 */
[----:B------:R-:W-:Y:S02]  /*b400*/  IMAD R239, R168, R251, R240 ;  /* 0x000000fba8ef7224 */ /* 0x000fe400078e02f0 */
[----:B------:R-:W-:Y:S01]  /*b410*/  @!P6 IMAD.IADD R244, R244, 0x1, -R168 ;  /* 0x00000001f4f4e824 */ /* 0x000fe200078e0aa8 */
[----:B------:R0:W-:Y:S01]  /*b420*/  STL [R1+0xa0], R4 ;  /* 0x0000a00401007387 */ /* 0x0001e20000100800 */
[----:B------:R-:W-:Y:S01]  /*b430*/  VIADD R3, R2, 0x10a ;  /* 0x0000010a02037836 */ /* 0x000fe20000000000 */
[C---:B------:R-:W-:Y:S01]  /*b440*/  ISETP.GT.U32.AND P4, PT, R168.reuse, R239, PT ;  /* 0x000000efa800720c */ /* 0x040fe20003f84070 */
[----:B------:R-:W-:Y:S01]  /*b450*/  IMAD.MOV R248, RZ, RZ, -R248 ;  /* 0x000000fffff87224 */ /* 0x000fe200078e0af8 */
[C---:B------:R-:W-:Y:S01]  /*b460*/  ISETP.GT.U32.AND P6, PT, R168.reuse, R22, PT ;  /* 0x00000016a800720c */ /* 0x040fe20003fc4070 */
[----:B------:R-:W-:Y:S01]  /*b470*/  IMAD.MOV.U32 R5, RZ, RZ, R247 ;  /* 0x000000ffff057224 */ /* 0x000fe200078e00f7 */
[----:B------:R-:W-:Y:S01]  /*b480*/  IABS R240, R3 ;  /* 0x0000000300f07213 */ /* 0x000fe20000000000 */
[----:B------:R-:W-:-:S02]  /*b490*/  IMAD R249, R168, R248, R249 ;  /* 0x000000f8a8f97224 */ /* 0x000fc400078e02f9 */
[----:B------:R-:W-:Y:S01]  /*b4a0*/  @!P0 IMAD.MOV R5, RZ, RZ, -R5 ;  /* 0x000000ffff058224 */ /* 0x000fe200078e0a05 */
[----:B------:R-:W-:Y:S01]  /*b4b0*/  ISETP.GE.AND P0, PT, R241, RZ, PT ;  /* 0x000000fff100720c */ /* 0x000fe20003f06270 */
[----:B0-----:R-:W-:Y:S02]  /*b4c0*/  IMAD.MOV.U32 R4, RZ, RZ, R243 ;  /* 0x000000ffff047224 */ /* 0x001fe400078e00f3 */
[----:B------:R-:W-:-:S04]  /*b4d0*/  IMAD.HI.U32 R243, R0, R246, RZ ;  /* 0x000000f600f37227 */ /* 0x000fc800078e00ff */
[----:B------:R-:W-:Y:S01]  /*b4e0*/  @!P1 IMAD.MOV R4, RZ, RZ, -R4 ;  /* 0x000000ffff049224 */ /* 0x000fe200078e0a04 */
[C---:B------:R-:W-:Y:S01]  /*b4f0*/  ISETP.GT.U32.AND P1, PT, R168.reuse, R244, PT ;  /* 0x000000f4a800720c */ /* 0x040fe20003f24070 */
[----:B------:R-:W-:Y:S02]  /*b500*/  IMAD.MOV R243, RZ, RZ, -R243 ;  /* 0x000000fffff37224 */ /* 0x000fe400078e0af3 */
[----:B------:R-:W-:Y:S01]  /*b510*/  @!P4 IMAD.IADD R239, R239, 0x1, -R168 ;  /* 0x00000001efefc824 */ /* 0x000fe200078e0aa8 */
[----:B------:R0:W-:Y:S01]  /*b520*/  STL [R1+0x74], R4 ;  /* 0x0000740401007387 */ /* 0x0001e20000100800 */
[----:B------:R-:W-:Y:S02]  /*b530*/  IMAD R246, R168, R243, R246 ;  /* 0x000000f3a8f67224 */ /* 0x000fe400078e02f6 */
[----:B------:R-:W-:Y:S01]  /*b540*/  IMAD.HI.U32 R247, R0, R240, RZ ;  /* 0x000000f000f77227 */ /* 0x000fe200078e00ff */
[----:B------:R1:W-:Y:S02]  /*b550*/  STL [R1+0x78], R5 ;  /* 0x0000780501007387 */ /* 0x0003e40000100800 */
[----:B------:R-:W-:Y:S01]  /*b560*/  ISETP.GT.U32.AND P4, PT, R168, R246, PT ;  /* 0x000000f6a800720c */ /* 0x000fe20003f84070 */
[----:B------:R-:W-:-:S02]  /*b570*/  IMAD.MOV R247, RZ, RZ, -R247 ;  /* 0x000000fffff77224 */ /* 0x000fc400078e0af7 */
[----:B------:R-:W-:Y:S01]  /*b580*/  @!P1 IMAD.IADD R244, R244, 0x1, -R168 ;  /* 0x00000001f4f49824 */ /* 0x000fe200078e0aa8 */
[----:B------:R-:W-:Y:S01]  /*b590*/  ISETP.GE.AND P1, PT, R238, RZ, PT ;  /* 0x000000ffee00720c */ /* 0x000fe20003f26270 */
[----:B0-----:R-:W-:Y:S02]  /*b5a0*/  IMAD.MOV.U32 R4, RZ, RZ, R245 ;  /* 0x000000ffff047224 */ /* 0x001fe400078e00f5 */
[C---:B------:R-:W-:Y:S02]  /*b5b0*/  IMAD R238, R168.reuse, R247, R240 ;  /* 0x000000f7a8ee7224 */ /* 0x040fe400078e02f0 */
[----:B------:R-:W-:Y:S01]  /*b5c0*/  @!P5 IMAD.MOV R4, RZ, RZ, -R4 ;  /* 0x000000ffff04d224 */ /* 0x000fe200078e0a04 */
[----:B------:R-:W-:Y:S01]  /*b5d0*/  ISETP.GT.U32.AND P5, PT, R168, R249, PT ;  /* 0x000000f9a800720c */ /* 0x000fe20003fa4070 */
[--C-:B------:R-:W-:Y:S01]  /*b5e0*/  @!P6 IMAD.IADD R22, R22, 0x1, -R168.reuse ;  /* 0x000000011616e824 */ /* 0x100fe200078e0aa8 */
[----:B------:R-:W-:Y:S01]  /*b5f0*/  ISETP.GE.AND P6, PT, R242, RZ, PT ;  /* 0x000000fff200720c */ /* 0x000fe20003fc6270 */
[----:B------:R-:W-:Y:S01]  /*b600*/  VIADD R247, R2, 0x109 ;  /* 0x0000010902f77836 */ /* 0x000fe20000000000 */
[----:B------:R0:W-:Y:S01]  /*b610*/  STL [R1+0x7c], R4 ;  /* 0x00007c0401007387 */ /* 0x0001e20000100800 */
[----:B------:R-:W-:-:S02]  /*b620*/  @!P4 IMAD.IADD R246, R246, 0x1, -R168 ;  /* 0x00000001f6f6c824 */ /* 0x000fc400078e0aa8 */
[----:B------:R-:W-:Y:S02]  /*b630*/  VIADD R241, R2, 0x107 ;  /* 0x0000010702f17836 */ /* 0x000fe40000000000 */
[----:B-1----:R-:W-:Y:S01]  /*b640*/  IMAD.MOV.U32 R5, RZ, RZ, R244 ;  /* 0x000000ffff057224 */ /* 0x002fe200078e00f4 */
[----:B------:R-:W-:Y:S01]  /*b650*/  ISETP.GT.U32.AND P4, PT, R168, R246, PT ;  /* 0x000000f6a800720c */ /* 0x000fe20003f84070 */
[----:B------:R-:W-:Y:S01]  /*b660*/  VIADD R248, R2, 0x108 ;  /* 0x0000010802f87836 */ /* 0x000fe20000000000 */
[----:B------:R-:W-:Y:S01]  /*b670*/  IABS R245, R241 ;  /* 0x000000f100f57213 */ /* 0x000fe20000000000 */
[----:B------:R-:W-:Y:S01]  /*b680*/  @!P5 IMAD.IADD R249, R249, 0x1, -R168 ;  /* 0x00000001f9f9d824 */ /* 0x000fe200078e0aa8 */
[----:B------:R-:W-:Y:S01]  /*b690*/  ISETP.GT.U32.AND P5, PT, R168, R239, PT ;  /* 0x000000efa800720c */ /* 0x000fe20003fa4070 */
[----:B0-----:R-:W-:Y:S01]  /*b6a0*/  IMAD.MOV.U32 R4, RZ, RZ, R22 ;  /* 0x000000ffff047224 */ /* 0x001fe200078e0016 */
[----:B------:R-:W-:Y:S01]  /*b6b0*/  IABS R22, R247 ;  /* 0x000000f700167213 */ /* 0x000fe20000000000 */
[----:B------:R-:W-:Y:S01]  /*b6c0*/  VIADD R243, R2, 0x106 ;  /* 0x0000010602f37836 */ /* 0x000fe20000000000 */
[----:B------:R-:W-:Y:S01]  /*b6d0*/  IABS R250, R248 ;  /* 0x000000f800fa7213 */ /* 0x000fe20000000000 */
[----:B------:R-:W-:Y:S01]  /*b6e0*/  @!P2 IMAD.MOV R4, RZ, RZ, -R4 ;  /* 0x000000ffff04a224 */ /* 0x000fe200078e0a04 */
[----:B------:R-:W-:Y:S01]  /*b6f0*/  ISETP.GT.U32.AND P2, PT, R168, R249, PT ;  /* 0x000000f9a800720c */ /* 0x000fe20003f44070 */
[----:B------:R-:W-:Y:S01]  /*b700*/  IMAD.HI.U32 R240, R0, R22, RZ ;  /* 0x0000001600f07227 */ /* 0x000fe200078e00ff */
[----:B------:R-:W-:-:S02]  /*b710*/  IABS R242, R243 ;  /* 0x000000f300f27213 */ /* 0x000fc40000000000 */
[----:B------:R0:W-:Y:S01]  /*b720*/  STL [R1+0x80], R4 ;  /* 0x0000800401007387 */ /* 0x0001e20000100800 */
[----:B------:R-:W-:Y:S02]  /*b730*/  IMAD.MOV R240, RZ, RZ, -R240 ;  /* 0x000000fffff07224 */ /* 0x000fe400078e0af0 */
[----:B------:R-:W-:Y:S01]  /*b740*/  @!P5 IMAD.IADD R239, R239, 0x1, -R168 ;  /* 0x00000001efefd824 */ /* 0x000fe200078e0aa8 */
[C---:B------:R-:W-:Y:S01]  /*b750*/  ISETP.GT.U32.AND P5, PT, R168.reuse, R238, PT ;  /* 0x000000eea800720c */ /* 0x040fe20003fa4070 */
[----:B------:R-:W-:Y:S02]  /*b760*/  IMAD R22, R168, R240, R22 ;  /* 0x000000f0a8167224 */ /* 0x000fe400078e0216 */
[--C-:B------:R-:W-:Y:S02]  /*b770*/  @!P4 IMAD.IADD R246, R246, 0x1, -R168.reuse ;  /* 0x00000001f6f6c824 */ /* 0x100fe400078e0aa8 */
[----:B------:R-:W-:Y:S01]  /*b780*/  @!P2 IMAD.IADD R249, R249, 0x1, -R168 ;  /* 0x00000001f9f9a824 */ /* 0x000fe200078e0aa8 */
[----:B------:R-:W-:Y:S01]  /*b790*/  ISETP.GT.U32.AND P4, PT, R168, R22, PT ;  /* 0x00000016a800720c */ /* 0x000fe20003f84070 */
[----:B------:R-:W-:Y:S01]  /*b7a0*/  @!P3 IMAD.MOV R5, RZ, RZ, -R5 ;  /* 0x000000ffff05b224 */ /* 0x000fe200078e0a05 */
[----:B------:R-:W-:Y:S01]  /*b7b0*/  ISETP.GE.AND P2, PT, R3, RZ, PT ;  /* 0x000000ff0300720c */ /* 0x000fe20003f46270 */
[----:B------:R-:W-:-:S03]  /*b7c0*/  IMAD.HI.U32 R3, R0, R245, RZ ;  /* 0x000000f500037227 */ /* 0x000fc600078e00ff */
[----:B------:R1:W-:Y:S01]  /*b7d0*/  STL [R1+0x44], R5 ;  /* 0x0000440501007387 */ /* 0x0003e20000100800 */
[----:B------:R-:W-:Y:S02]  /*b7e0*/  IMAD.MOV R3, RZ, RZ, -R3 ;  /* 0x000000ffff037224 */ /* 0x000fe400078e0a03 */
[--C-:B------:R-:W-:Y:S01]  /*b7f0*/  @!P5 IMAD.IADD R238, R238, 0x1, -R168.reuse ;  /* 0x00000001eeeed824 */ /* 0x100fe200078e0aa8 */
[----:B------:R-:W-:Y:S01]  /*b800*/  ISETP.GE.AND P5, PT, R247, RZ, PT ;  /* 0x000000fff700720c */ /* 0x000fe20003fa6270 */
[----:B0-----:R-:W-:Y:S02]  /*b810*/  IMAD.MOV.U32 R4, RZ, RZ, R239 ;  /* 0x000000ffff047224 */ /* 0x001fe400078e00ef */
[----:B------:R-:W-:Y:S02]  /*b820*/  IMAD R245, R168, R3, R245 ;  /* 0x00000003a8f57224 */ /* 0x000fe400078e02f5 */
[----:B------:R-:W-:Y:S01]  /*b830*/  @!P4 IMAD.IADD R22, R22, 0x1, -R168 ;  /* 0x000000011616c824 */ /* 0x000fe200078e0aa8 */
[----:B------:R-:W-:Y:S01]  /*b840*/  ISETP.GT.U32.AND P4, PT, R168, R238, PT ;  /* 0x000000eea800720c */ /* 0x000fe20003f84070 */
[----:B-1----:R-:W-:-:S02]  /*b850*/  IMAD.MOV.U32 R5, RZ, RZ, R249 ;  /* 0x000000ffff057224 */ /* 0x002fc400078e00f9 */
[----:B------:R-:W-:Y:S01]  /*b860*/  IMAD.HI.U32 R251, R0, R250, RZ ;  /* 0x000000fa00fb7227 */ /* 0x000fe200078e00ff */
[----:B------:R-:W-:-:S03]  /*b870*/  ISETP.GT.U32.AND P3, PT, R168, R22, PT ;  /* 0x00000016a800720c */ /* 0x000fc60003f64070 */
[----:B------:R-:W-:Y:S02]  /*b880*/  @!P0 IMAD.MOV R4, RZ, RZ, -R4 ;  /* 0x000000ffff048224 */ /* 0x000fe400078e0a04 */
[----:B------:R-:W-:-:S03]  /*b890*/  IMAD.HI.U32 R240, R0, R242, RZ ;  /* 0x000000f200f07227 */ /* 0x000fc600078e00ff */
[----:B------:R0:W-:Y:S01]  /*b8a0*/  STL [R1+0x4c], R4 ;  /* 0x00004c0401007387 */ /* 0x0001e20000100800 */
[----:B------:R-:W-:Y:S01]  /*b8b0*/  @!P6 IMAD.MOV R5, RZ, RZ, -R5 ;  /* 0x000000ffff05e224 */ /* 0x000fe200078e0a05 */
[C---:B------:R-:W-:Y:S01]  /*b8c0*/  ISETP.GT.U32.AND P6, PT, R168.reuse, R245, PT ;  /* 0x000000f5a800720c */ /* 0x040fe20003fc4070 */
[----:B------:R-:W-:Y:S02]  /*b8d0*/  IMAD.MOV R251, RZ, RZ, -R251 ;  /* 0x000000fffffb7224 */ /* 0x000fe400078e0afb */
[----:B------:R-:W-:Y:S01]  /*b8e0*/  IMAD.MOV R240, RZ, RZ, -R240 ;  /* 0x000000fffff07224 */ /* 0x000fe200078e0af0 */
[----:B------:R-:W-:Y:S01]  /*b8f0*/  STL [R1+0x50], R5 ;  /* 0x0000500501007387 */ /* 0x000fe20000100800 */
[----:B------:R-:W-:Y:S02]  /*b900*/  IMAD R247, R168, R251, R250 ;  /* 0x000000fba8f77224 */ /* 0x000fe400078e02fa */
[----:B------:R-:W-:Y:S02]  /*b910*/  VIADD R3, R2, 0x105 ;  /* 0x0000010502037836 */ /* 0x000fe40000000000 */
[----:B0-----:R-:W-:Y:S01]  /*b920*/  IMAD.MOV.U32 R4, RZ, RZ, R246 ;  /* 0x000000ffff047224 */ /* 0x001fe200078e00f6 */
[C---:B------:R-:W-:Y:S01]  /*b930*/  ISETP.GT.U32.AND P0, PT, R168.reuse, R247, PT ;  /* 0x000000f7a800720c */ /* 0x040fe20003f04070 */
[----:B------:R-:W-:Y:S01]  /*b940*/  IMAD R242, R168, R240, R242 ;  /* 0x000000f0a8f27224 */ /* 0x000fe200078e02f2 */
[----:B------:R-:W-:Y:S01]  /*b950*/  IABS R244, R3 ;  /* 0x0000000300f47213 */ /* 0x000fe20000000000 */
[----:B------:R-:W-:Y:S01]  /*b960*/  @!P1 IMAD.MOV R4, RZ, RZ, -R4 ;  /* 0x000000ffff049224 */ /* 0x000fe200078e0a04 */
[----:B------:R-:W-:Y:S01]  /*b970*/  ISETP.GE.AND P1, PT, R248, RZ, PT ;  /* 0x000000fff800720c */ /* 0x000fe20003f26270 */
[----:B------:R-:W-:-:S02]  /*b980*/  VIADD R240, R2, 0x104 ;  /* 0x0000010402f07836 */ /* 0x000fc40000000000 */
[--C-:B------:R-:W-:Y:S01]  /*b990*/  @!P4 IMAD.IADD R238, R238, 0x1, -R168.reuse ;  /* 0x00000001eeeec824 */ /* 0x100fe200078e0aa8 */
[----:B------:R-:W-:Y:S01]  /*b9a0*/  ISETP.GT.U32.AND P4, PT, R168, R242, PT ;  /* 0x000000f2a800720c */ /* 0x000fe20003f84070 */
[----:B------:R0:W-:Y:S01]  /*b9b0*/  STL [R1+0x70], R4 ;  /* 0x0000700401007387 */ /* 0x0001e20000100800 */
[----:B------:R-:W-:Y:S01]  /*b9c0*/  @!P6 IMAD.IADD R245, R245, 0x1, -R168 ;  /* 0x00000001f5f5e824 */ /* 0x000fe200078e0aa8 */
[----:B------:R-:W-:Y:S01]  /*b9d0*/  IABS R239, R240 ;  /* 0x000000f000ef7213 */ /* 0x000fe20000000000 */
[----:B------:R-:W-:-:S04]  /*b9e0*/  IMAD.HI.U32 R246, R0, R244, RZ ;  /* 0x000000f400f67227 */ /* 0x000fc800078e00ff */
[----:B------:R-:W-:Y:S01]  /*b9f0*/  @!P3 IMAD.IADD R22, R22, 0x1, -R168 ;  /* 0x000000011616b824 */ /* 0x000fe200078e0aa8 */
[----:B------:R-:W-:Y:S01]  /*ba00*/  ISETP.GE.AND P3, PT, R241, RZ, PT ;  /* 0x000000fff100720c */ /* 0x000fe20003f66270 */
[----:B------:R-:W-:Y:S02]  /*ba10*/  IMAD.MOV R246, RZ, RZ, -R246 ;  /* 0x000000fffff67224 */ /* 0x000fe400078e0af6 */
[----:B0-----:R-:W-:Y:S02]  /*ba20*/  IMAD.MOV.U32 R4, RZ, RZ, R238 ;  /* 0x000000ffff047224 */ /* 0x001fe400078e00ee */
[----:B------:R-:W-:-:S04]  /*ba30*/  IMAD.HI.U32 R241, R0, R239, RZ ;  /* 0x000000ef00f17227 */ /* 0x000fc800078e00ff */
[----:B------:R-:W-:Y:S01]  /*ba40*/  @!P2 IMAD.MOV R4, RZ, RZ, -R4 ;  /* 0x000000ffff04a224 */ /* 0x000fe200078e0a04 */
[C---:B------:R-:W-:Y:S01]  /*ba50*/  ISETP.GT.U32.AND P2, PT, R168.reuse, R245, PT ;  /* 0x000000f5a800720c */ /* 0x040fe20003f44070 */
[----:B------:R-:W-:Y:S01]  /*ba60*/  @!P0 IMAD.IADD R247, R247, 0x1, -R168 ;  /* 0x00000001f7f78824 */ /* 0x000fe200078e0aa8 */
[----:B------:R-:W-:Y:S01]  /*ba70*/  ISETP.GE.AND P0, PT, R243, RZ, PT ;  /* 0x000000fff300720c */ /* 0x000fe20003f06270 */
[C---:B------:R-:W-:Y:S01]  /*ba80*/  IMAD R244, R168.reuse, R246, R244 ;  /* 0x000000f6a8f47224 */ /* 0x040fe200078e02f4 */
[----:B------:R0:W-:Y:S01]  /*ba90*/  STL [R1+0x58], R4 ;  /* 0x0000580401007387 */ /* 0x0001e20000100800 */
[----:B------:R-:W-:Y:S01]  /*baa0*/  IMAD.MOV R238, RZ, RZ, -R241 ;  /* 0x000000ffffee7224 */ /* 0x000fe200078e0af1 */
[----:B------:R-:W-:Y:S01]  /*bab0*/  ISETP.GT.U32.AND P6, PT, R168, R247, PT ;  /* 0x000000f7a800720c */ /* 0x000fe20003fc4070 */
[----:B------:R-:W-:Y:S02]  /*bac0*/  @!P4 IMAD.IADD R242, R242, 0x1, -R168 ;  /* 0x00000001f2f2c824 */ /* 0x000fe400078e0aa8 */
[----:B------:R-:W-:-:S02]  /*bad0*/  IMAD R239, R168, R238, R239 ;  /* 0x000000eea8ef7224 */ /* 0x000fc400078e02ef */
[----:B------:R-:W-:Y:S01]  /*bae0*/  VIADD R241, R2, 0x103 ;  /* 0x0000010302f17836 */ /* 0x000fe20000000000 */
[C---:B------:R-:W-:Y:S01]  /*baf0*/  ISETP.GT.U32.AND P4, PT, R168.reuse, R242, PT ;  /* 0x000000f2a800720c */ /* 0x040fe20003f84070 */
[----:B------:R-:W-:Y:S01]  /*bb00*/  @!P2 IMAD.IADD R245, R245, 0x1, -R168 ;  /* 0x00000001f5f5a824 */ /* 0x000fe200078e0aa8 */
[C---:B------:R-:W-:Y:S01]  /*bb10*/  ISETP.GT.U32.AND P2, PT, R168.reuse, R239, PT ;  /* 0x000000efa800720c */ /* 0x040fe20003f44070 */
[----:B0-----:R-:W-:Y:S01]  /*bb20*/  IMAD.MOV.U32 R4, RZ, RZ, R22 ;  /* 0x000000ffff047224 */ /* 0x001fe200078e0016 */
[----:B------:R-:W-:Y:S01]  /*bb30*/  IABS R22, R241 ;  /* 0x000000f100167213 */ /* 0x000fe20000000000 */
[----:B------:R-:W-:Y:S02]  /*bb40*/  IMAD.MOV.U32 R5, RZ, RZ, R245 ;  /* 0x000000ffff057224 */ /* 0x000fe400078e00f5 */
[----:B------:R-:W-:Y:S01]  /*bb50*/  @!P5 IMAD.MOV R4, RZ, RZ, -R4 ;  /* 0x000000ffff04d224 */ /* 0x000fe200078e0a04 */
[----:B------:R-:W-:Y:S01]  /*bb60*/  ISETP.GT.U32.AND P5, PT, R168, R244, PT ;  /* 0x000000f4a800720c */ /* 0x000fe20003fa4070 */
[----:B------:R-:W-:-:S03]  /*bb70*/  IMAD.HI.U32 R246, R0, R22, RZ ;  /* 0x0000001600f67227 */ /* 0x000fc600078e00ff */
[----:B------:R0:W-:Y:S01]  /*bb80*/  STL [R1+0x6c], R4 ;  /* 0x00006c0401007387 */ /* 0x0001e20000100800 */
[--C-:B------:R-:W-:Y:S01]  /*bb90*/  @!P6 IMAD.IADD R247, R247, 0x1, -R168.reuse ;  /* 0x00000001f7f7e824 */ /* 0x100fe200078e0aa8 */
[----:B------:R-:W-:Y:S01]  /*bba0*/  ISETP.GE.AND P6, PT, R3, RZ, PT ;  /* 0x000000ff0300720c */ /* 0x000fe20003fc6270 */
[----:B------:R-:W-:Y:S01]  /*bbb0*/  @!P4 IMAD.IADD R242, R242, 0x1, -R168 ;  /* 0x00000001f2f2c824 */ /* 0x000fe200078e0aa8 */
[----:B------:R-:W-:Y:S01]  /*bbc0*/  ISETP.GE.AND P4, PT, R240, RZ, PT ;  /* 0x000000fff000720c */ /* 0x000fe20003f86270 */
[----:B------:R-:W-:Y:S02]  /*bbd0*/  IMAD.MOV R246, RZ, RZ, -R246 ;  /* 0x000000fffff67224 */ /* 0x000fe400078e0af6 */
[----:B------:R-:W-:Y:S02]  /*bbe0*/  VIADD R240, R2, 0x101 ;  /* 0x0000010102f07836 */ /* 0x000fe40000000000 */
[--C-:B------:R-:W-:Y:S01]  /*bbf0*/  @!P5 IMAD.IADD R244, R244, 0x1, -R168.reuse ;  /* 0x00000001f4f4d824 */ /* 0x100fe200078e0aa8 */
[----:B------:R-:W-:Y:S01]  /*bc00*/  ISETP.GE.AND P5, PT, R241, RZ, PT ;  /* 0x000000fff100720c */ /* 0x000fe20003fa6270 */
[----:B0-----:R-:W-:Y:S01]  /*bc10*/  IMAD.MOV.U32 R4, RZ, RZ, R247 ;  /* 0x000000ffff047224 */ /* 0x001fe200078e00f7 */
[----:B------:R-:W-:Y:S01]  /*bc20*/  IABS R241, R240 ;  /* 0x000000f000f17213 */ /* 0x000fe20000000000 */
[----:B------:R-:W-:Y:S01]  /*bc30*/  @!P2 IMAD.IADD R239, R239, 0x1, -R168 ;  /* 0x00000001efefa824 */ /* 0x000fe200078e0aa8 */
[C---:B------:R-:W-:Y:S01]  /*bc40*/  ISETP.GT.U32.AND P2, PT, R168.reuse, R244, PT ;  /* 0x000000f4a800720c */ /* 0x040fe20003f44070 */
[----:B------:R-:W-:-:S02]  /*bc50*/  IMAD R22, R168, R246, R22 ;  /* 0x000000f6a8167224 */ /* 0x000fc400078e0216 */
[----:B------:R-:W-:Y:S01]  /*bc60*/  @!P1 IMAD.MOV R4, RZ, RZ, -R4 ;  /* 0x000000ffff049224 */ /* 0x000fe200078e0a04 */
[----:B------:R-:W-:Y:S01]  /*bc70*/  ISETP.GT.U32.AND P1, PT, R168, R239, PT ;  /* 0x000000efa800720c */ /* 0x000fe20003f24070 */
[----:B------:R-:W-:Y:S02]  /*bc80*/  VIADD R238, R2, 0x102 ;  /* 0x0000010202ee7836 */ /* 0x000fe40000000000 */
[----:B------:R-:W-:Y:S01]  /*bc90*/  @!P3 IMAD.MOV R5, RZ, RZ, -R5 ;  /* 0x000000ffff05b224 */ /* 0x000fe200078e0a05 */
[----:B------:R-:W-:Y:S01]  /*bca0*/  ISETP.GT.U32.AND P3, PT, R168, R22, PT ;  /* 0x00000016a800720c */ /* 0x000fe20003f64070 */
[----:B------:R0:W-:Y:S01]  /*bcb0*/  STL [R1+0x60], R4 ;  /* 0x0000600401007387 */ /* 0x0001e20000100800 */
[----:B------:R-:W-:Y:S01]  /*bcc0*/  IABS R3, R238 ;  /* 0x000000ee00037213 */ /* 0x000fe20000000000 */
[----:B------:R-:W-:Y:S02]  /*bcd0*/  VIADD R248, R2, 0xfb ;  /* 0x000000fb02f87836 */ /* 0x000fe40000000000 */
[----:B------:R-:W-:Y:S01]  /*bce0*/  @!P2 IMAD.IADD R244, R244, 0x1, -R168 ;  /* 0x00000001f4f4a824 */ /* 0x000fe200078e0aa8 */
[----:B------:R1:W-:Y:S01]  /*bcf0*/  STL [R1+0x68], R5 ;  /* 0x0000680501007387 */ /* 0x0003e20000100800 */
[----:B------:R-:W-:-:S04]  /*bd00*/  IMAD.HI.U32 R243, R0, R3, RZ ;  /* 0x0000000300f37227 */ /* 0x000fc800078e00ff */
[----:B0-----:R-:W-:Y:S02]  /*bd10*/  IMAD.MOV.U32 R4, RZ, RZ, R242 ;  /* 0x000000ffff047224 */ /* 0x001fe400078e00f2 */
[----:B------:R-:W-:-:S04]  /*bd20*/  IMAD.HI.U32 R242, R0, R241, RZ ;  /* 0x000000f100f27227 */ /* 0x000fc800078e00ff */
[----:B------:R-:W-:Y:S02]  /*bd30*/  IMAD.MOV R242, RZ, RZ, -R242 ;  /* 0x000000fffff27224 */ /* 0x000fe400078e0af2 */
[----:B------:R-:W-:Y:S02]  /*bd40*/  IMAD.MOV R243, RZ, RZ, -R243 ;  /* 0x000000fffff37224 */ /* 0x000fe400078e0af3 */
[----:B------:R-:W-:Y:S02]  /*bd50*/  IMAD R241, R168, R242, R241 ;  /* 0x000000f2a8f17224 */ /* 0x000fe400078e02f1 */
[----:B-1----:R-:W-:Y:S02]  /*bd60*/  IMAD.MOV.U32 R5, RZ, RZ, R244 ;  /* 0x000000ffff057224 */ /* 0x002fe400078e00f4 */
[----:B------:R-:W-:Y:S02]  /*bd70*/  @!P3 IMAD.IADD R22, R22, 0x1, -R168 ;  /* 0x000000011616b824 */ /* 0x000fe400078e0aa8 */
[----:B------:R-:W-:-:S02]  /*bd80*/  IMAD R3, R168, R243, R3 ;  /* 0x000000f3a8037224 */ /* 0x000fc400078e0203 */
[----:B------:R-:W-:Y:S01]  /*bd90*/  @!P6 IMAD.MOV R5, RZ, RZ, -R5 ;  /* 0x000000ffff05e224 */ /* 0x000fe200078e0a05 */
[----:B------:R-:W-:Y:S01]  /*bda0*/  ISETP.GT.U32.AND P6, PT, R168, R241, PT ;  /* 0x000000f1a800720c */ /* 0x000fe20003fc4070 */
[----:B------:R-:W-:Y:S01]  /*bdb0*/  @!P0 IMAD.MOV R4, RZ, RZ, -R4 ;  /* 0x000000ffff048224 */ /* 0x000fe200078e0a04 */
[----:B------:R-:W-:Y:S01]  /*bdc0*/  ISETP.GE.AND P0, PT, R238, RZ, PT ;  /* 0x000000ffee00720c */ /* 0x000fe20003f06270 */
[----:B------:R-:W-:Y:S01]  /*bdd0*/  VIADD R238, R2, 0x100 ;  /* 0x0000010002ee7836 */ /* 0x000fe20000000000 */
[----:B------:R-:W-:Y:S01]  /*bde0*/  ISETP.GT.U32.AND P3, PT, R168, R22, PT ;  /* 0x00000016a800720c */ /* 0x000fe20003f64070 */
[----:B------:R-:W-:Y:S01]  /*bdf0*/  VIADD R243, R2, 0xff ;  /* 0x000000ff02f37836 */ /* 0x000fe20000000000 */
[----:B------:R-:W-:Y:S01]  /*be00*/  ISETP.GT.U32.AND P2, PT, R168, R3, PT ;  /* 0x00000003a800720c */ /* 0x000fe20003f44070 */
[--C-:B------:R-:W-:Y:S01]  /*be10*/  @!P1 IMAD.IADD R239, R239, 0x1, -R168.reuse ;  /* 0x00000001efef9824 */ /* 0x100fe200078e0aa8 */
[----:B------:R-:W-:Y:S01]  /*be20*/  IABS R252, R238 ;  /* 0x000000ee00fc7213 */ /* 0x000fe20000000000 */
[----:B------:R0:W-:Y:S01]  /*be30*/  STL [R1+0x7f0], R4 ;  /* 0x0007f00401007387 */ /* 0x0001e20000100800 */
[----:B------:R-:W-:Y:S01]  /*be40*/  IABS R251, R243 ;  /* 0x000000f300fb7213 */ /* 0x000fe20000000000 */
[----:B------:R-:W-:Y:S01]  /*be50*/  VIADD R242, R2, 0xfe ;  /* 0x000000fe02f27836 */ /* 0x000fe20000000000 */
[----:B------:R-:W-:Y:S01]  /*be60*/  ISETP.GE.AND P1, PT, R240, RZ, PT ;  /* 0x000000fff000720c */ /* 0x000fe20003f26270 */
[----:B------:R-:W-:Y:S01]  /*be70*/  IMAD.HI.U32 R244, R0, R252, RZ ;  /* 0x000000fc00f47227 */ /* 0x000fe200078e00ff */
[----:B------:R1:W-:Y:S02]  /*be80*/  STL [R1+0x64], R5 ;  /* 0x0000640501007387 */ /* 0x0003e40000100800 */
[----:B------:R-:W-:Y:S01]  /*be90*/  IABS R240, R242 ;  /* 0x000000f200f07213 */ /* 0x000fe20000000000 */
[----:B------:R-:W-:-:S02]  /*bea0*/  @!P6 IMAD.IADD R241, R241, 0x1, -R168 ;  /* 0x00000001f1f1e824 */ /* 0x000fc400078e0aa8 */
[--C-:B------:R-:W-:Y:S01]  /*beb0*/  @!P3 IMAD.IADD R22, R22, 0x1, -R168.reuse ;  /* 0x000000011616b824 */ /* 0x100fe200078e0aa8 */
[----:B------:R-:W-:Y:S01]  /*bec0*/  ISETP.GE.AND P3, PT, R243, RZ, PT ;  /* 0x000000fff300720c */ /* 0x000fe20003f66270 */
[----:B------:R-:W-:Y:S01]  /*bed0*/  @!P2 IMAD.IADD R3, R3, 0x1, -R168 ;  /* 0x000000010303a824 */ /* 0x000fe200078e0aa8 */
[C---:B------:R-:W-:Y:S01]  /*bee0*/  ISETP.GT.U32.AND P6, PT, R168.reuse, R241, PT ;  /* 0x000000f1a800720c */ /* 0x040fe20003fc4070 */
[----:B------:R-:W-:Y:S02]  /*bef0*/  IMAD.MOV R243, RZ, RZ, -R244 ;  /* 0x000000fffff37224 */ /* 0x000fe400078e0af4 */
[----:B0-----:R-:W-:Y:S01]  /*bf00*/  IMAD.MOV.U32 R4, RZ, RZ, R239 ;  /* 0x000000ffff047224 */ /* 0x001fe200078e00ef */
[----:B------:R-:W-:Y:S01]  /*bf10*/  ISETP.GT.U32.AND P2, PT, R168, R3, PT ;  /* 0x00000003a800720c */ /* 0x000fe20003f44070 */
[----:B------:R-:W-:-:S04]  /*bf20*/  IMAD.HI.U32 R239, R0, R251, RZ ;  /* 0x000000fb00ef7227 */ /* 0x000fc800078e00ff */
[C---:B------:R-:W-:Y:S02]  /*bf30*/  IMAD R252, R168.reuse, R243, R252 ;  /* 0x000000f3a8fc7224 */ /* 0x040fe400078e02fc */
[----:B-1----:R-:W-:Y:S02]  /*bf40*/  IMAD.MOV.U32 R5, RZ, RZ, R22 ;  /* 0x000000ffff057224 */ /* 0x002fe400078e0016 */
[----:B------:R-:W-:Y:S02]  /*bf50*/  IMAD.MOV R239, RZ, RZ, -R239 ;  /* 0x000000ffffef7224 */ /* 0x000fe400078e0aef */
[----:B------:R-:W-:Y:S01]  /*bf60*/  @!P5 IMAD.MOV R5, RZ, RZ, -R5 ;  /* 0x000000ffff05d224 */ /* 0x000fe200078e0a05 */
[C---:B------:R-:W-:Y:S01]  /*bf70*/  ISETP.GT.U32.AND P5, PT, R168.reuse, R252, PT ;  /* 0x000000fca800720c */ /* 0x040fe20003fa4070 */
[----:B------:R-:W-:Y:S02]  /*bf80*/  IMAD R251, R168, R239, R251 ;  /* 0x000000efa8fb7224 */ /* 0x000fe400078e02fb */
[----:B------:R-:W-:-:S02]  /*bf90*/  @!P6 IMAD.IADD R241, R241, 0x1, -R168 ;  /* 0x00000001f1f1e824 */ /* 0x000fc400078e0aa8 */
[----:B------:R-:W-:Y:S01]  /*bfa0*/  @!P4 IMAD.MOV R4, RZ, RZ, -R4 ;  /* 0x000000ffff04c224 */ /* 0x000fe200078e0a04 */
[----:B------:R-:W-:Y:S01]  /*bfb0*/  ISETP.GT.U32.AND P6, PT, R168, R251, PT ;  /* 0x000000fba800720c */ /* 0x000fe20003fc4070 */
[--C-:B------:R-:W-:Y:S01]  /*bfc0*/  @!P2 IMAD.IADD R3, R3, 0x1, -R168.reuse ;  /* 0x000000010303a824 */ /* 0x100fe200078e0aa8 */
[----:B------:R-:W-:Y:S01]  /*bfd0*/  ISETP.GE.AND P4, PT, R238, RZ, PT ;  /* 0x000000ffee00720c */ /* 0x000fe20003f86270 */
[----:B------:R-:W-:Y:S01]  /*bfe0*/  VIADD R244, R2, 0xfd ;  /* 0x000000fd02f47836 */ /* 0x000fe20000000000 */
[----:B------:R0:W-:Y:S01]  /*bff0*/  STL [R1+0x7ec], R4 ;  /* 0x0007ec0401007387 */ /* 0x0001e20000100800 */
[----:B------:R-:W-:Y:S01]  /*c000*/  IMAD.HI.U32 R238, R0, R240, RZ ;  /* 0x000000f000ee7227 */ /* 0x000fe200078e00ff */
[----:B------:R-:W-:Y:S02]  /*c010*/  ISETP.GE.AND P2, PT, R242, RZ, PT ;  /* 0x000000fff200720c */ /* 0x000fe40003f46270 */
[----:B------:R-:W-:Y:S01]  /*c020*/  STL [R1+0x7e4], R5 ;  /* 0x0007e40501007387 */ /* 0x000fe20000100800 */
[----:B------:R-:W-:Y:S01]  /*c030*/  @!P5 IMAD.IADD R252, R252, 0x1, -R168 ;  /* 0x00000001fcfcd824 */ /* 0x000fe200078e0aa8 */
[----:B------:R-:W-:Y:S01]  /*c040*/  IABS R242, R248 ;  /* 0x000000f800f27213 */ /* 0x000fe20000000000 */
[----:B------:R-:W-:-:S02]  /*c050*/  IMAD.MOV R238, RZ, RZ, -R238 ;  /* 0x000000ffffee7224 */ /* 0x000fc400078e0aee */
[----:B------:R-:W-:Y:S01]  /*c060*/  VIADD R22, R2, 0xfc ;  /* 0x000000fc02167836 */ /* 0x000fe20000000000 */
[----:B------:R-:W-:Y:S01]  /*c070*/  ISETP.GT.U32.AND P5, PT, R168, R252, PT ;  /* 0x000000fca800720c */ /* 0x000fe20003fa4070 */
[----:B0-----:R-:W-:Y:S02]  /*c080*/  IMAD.MOV.U32 R4, RZ, RZ, R3 ;  /* 0x000000ffff047224 */ /* 0x001fe400078e0003 */
[----:B------:R-:W-:Y:S01]  /*c090*/  @!P6 IMAD.IADD R251, R251, 0x1, -R168 ;  /* 0x00000001fbfbe824 */ /* 0x000fe200078e0aa8 */
[----:B------:R-:W-:Y:S01]  /*c0a0*/  IABS R3, R22 ;  /* 0x0000001600037213 */ /* 0x000fe20000000000 */
[----:B------:R-:W-:Y:S01]  /*c0b0*/  @!P0 IMAD.MOV R4, RZ, RZ, -R4 ;  /* 0x000000ffff048224 */ /* 0x000fe200078e0a04 */
[----:B------:R-:W-:Y:S01]  /*c0c0*/  ISETP.GE.AND P0, PT, R244, RZ, PT ;  /* 0x000000fff400720c */ /* 0x000fe20003f06270 */
[----:B------:R-:W-:Y:S01]  /*c0d0*/  IMAD R240, R168, R238, R240 ;  /* 0x000000eea8f07224 */ /* 0x000fe200078e02f0 */
[----:B------:R-:W-:Y:S01]  /*c0e0*/  IABS R244, R244 ;  /* 0x000000f400f47213 */ /* 0x000fe20000000000 */
[----:B------:R-:W-:Y:S01]  /*c0f0*/  IMAD.HI.U32 R243, R0, R3, RZ ;  /* 0x0000000300f37227 */ /* 0x000fe200078e00ff */
[----:B------:R0:W-:Y:S01]  /*c100*/  STL [R1+0x7e8], R4 ;  /* 0x0007e80401007387 */ /* 0x0001e20000100800 */
[----:B------:R-:W-:-:S02]  /*c110*/  ISETP.GT.U32.AND P6, PT, R168, R251, PT ;  /* 0x000000fba800720c */ /* 0x000fc40003fc4070 */
[----:B------:R-:W-:-:S04]  /*c120*/  IMAD.HI.U32 R245, R0, R244, RZ ;  /* 0x000000f400f57227 */ /* 0x000fc800078e00ff */
[----:B------:R-:W-:Y:S02]  /*c130*/  IMAD.MOV R245, RZ, RZ, -R245 ;  /* 0x000000fffff57224 */ /* 0x000fe400078e0af5 */
[----:B------:R-:W-:Y:S01]  /*c140*/  @!P5 IMAD.IADD R252, R252, 0x1, -R168 ;  /* 0x00000001fcfcd824 */ /* 0x000fe200078e0aa8 */
[----:B------:R-:W-:Y:S01]  /*c150*/  ISETP.GE.AND P5, PT, R22, RZ, PT ;  /* 0x000000ff1600720c */ /* 0x000fe20003fa6270 */
[----:B0-----:R-:W-:Y:S02]  /*c160*/  IMAD.MOV.U32 R4, RZ, RZ, R241 ;  /* 0x000000ffff047224 */ /* 0x001fe400078e00f1 */
[----:B------:R-:W-:Y:S02]  /*c170*/  IMAD.MOV R243, RZ, RZ, -R243 ;  /* 0x000000fffff37224 */ /* 0x000fe400078e0af3 */
[----:B------:R-:W-:Y:S01]  /*c180*/  @!P1 IMAD.MOV R4, RZ, RZ, -R4 ;  /* 0x000000ffff049224 */ /* 0x000fe200078e0a04 */
[C---:B------:R-:W-:Y:S01]  /*c190*/  ISETP.GT.U32.AND P1, PT, R168.reuse, R240, PT ;  /* 0x000000f0a800720c */ /* 0x040fe20003f24070 */
[----:B------:R-:W-:-:S02]  /*c1a0*/  IMAD R22, R168, R245, R244 ;  /* 0x000000f5a8167224 */ /* 0x000fc400078e02f4 */
[----:B------:R-:W-:Y:S01]  /*c1b0*/  VIADD R239, R2, 0xfa ;  /* 0x000000fa02ef7836 */ /* 0x000fe20000000000 */
[----:B------:R0:W-:Y:S01]  /*c1c0*/  STL [R1+0x7e0], R4 ;  /* 0x0007e00401007387 */ /* 0x0001e20000100800 */
[C---:B------:R-:W-:Y:S02]  /*c1d0*/  IMAD R3, R168.reuse, R243, R3 ;  /* 0x000000f3a8037224 */ /* 0x040fe400078e0203 */
[----:B------:R-:W-:Y:S01]  /*c1e0*/  @!P6 IMAD.IADD R251, R251, 0x1, -R168 ;  /* 0x00000001fbfbe824 */ /* 0x000fe200078e0aa8 */
[----:B------:R-:W-:Y:S01]  /*c1f0*/  ISETP.GT.U32.AND P6, PT, R168, R22, PT ;  /* 0x00000016a800720c */ /* 0x000fe20003fc4070 */
[----:B------:R-:W-:Y:S01]  /*c200*/  IMAD.HI.U32 R246, R0, R242, RZ ;  /* 0x000000f200f67227 */ /* 0x000fe200078e00ff */
[----:B------:R-:W-:-:S03]  /*c210*/  IABS R247, R239 ;  /* 0x000000ef00f77213 */ /* 0x000fc60000000000 */
[----:B------:R-:W-:Y:S01]  /*c220*/  @!P1 IMAD.IADD R240, R240, 0x1, -R168 ;  /* 0x00000001f0f09824 */ /* 0x000fe200078e0aa8 */
[----:B------:R-:W-:Y:S01]  /*c230*/  ISETP.GT.U32.AND P1, PT, R168, R3, PT ;  /* 0x00000003a800720c */ /* 0x000fe20003f24070 */
[----:B------:R-:W-:Y:S02]  /*c240*/  IMAD.MOV R241, RZ, RZ, -R246 ;  /* 0x000000fffff17224 */ /* 0x000fe400078e0af6 */
[----:B------:R-:W-:-:S04]  /*c250*/  IMAD.HI.U32 R238, R0, R247, RZ ;  /* 0x000000f700ee7227 */ /* 0x000fc800078e00ff */
[----:B------:R-:W-:Y:S02]  /*c260*/  VIADD R246, R2, 0xf9 ;  /* 0x000000f902f67836 */ /* 0x000fe40000000000 */
[----:B------:R-:W-:Y:S02]  /*c270*/  IMAD.MOV.U32 R5, RZ, RZ, R252 ;  /* 0x000000ffff057224 */ /* 0x000fe400078e00fc */
[----:B------:R-:W-:Y:S01]  /*c280*/  IMAD.MOV R238, RZ, RZ, -R238 ;  /* 0x000000ffffee7224 */ /* 0x000fe200078e0aee */
[----:B------:R-:W-:Y:S01]  /*c290*/  IABS R243, R246 ;  /* 0x000000f600f37213 */ /* 0x000fe20000000000 */
[----:B------:R-:W-:Y:S01]  /*c2a0*/  @!P6 IMAD.IADD R22, R22, 0x1, -R168 ;  /* 0x000000011616e824 */ /* 0x000fe200078e0aa8 */
[C---:B------:R-:W-:Y:S01]  /*c2b0*/  ISETP.GT.U32.AND P6, PT, R168.reuse, R240, PT ;  /* 0x000000f0a800720c */ /* 0x040fe20003fc4070 */
[----:B------:R-:W-:Y:S02]  /*c2c0*/  @!P4 IMAD.MOV R5, RZ, RZ, -R5 ;  /* 0x000000ffff05c224 */ /* 0x000fe400078e0a05 */
[----:B------:R-:W-:-:S02]  /*c2d0*/  IMAD R247, R168, R238, R247 ;  /* 0x000000eea8f77224 */ /* 0x000fc400078e02f7 */
[----:B------:R-:W-:Y:S01]  /*c2e0*/  @!P1 IMAD.IADD R3, R3, 0x1, -R168 ;  /* 0x0000000103039824 */ /* 0x000fe200078e0aa8 */
[----:B------:R-:W-:Y:S01]  /*c2f0*/  ISETP.GT.U32.AND P1, PT, R168, R22, PT ;  /* 0x00000016a800720c */ /* 0x000fe20003f24070 */
[----:B------:R-:W-:Y:S01]  /*c300*/  VIADD R238, R2, 0xf8 ;  /* 0x000000f802ee7836 */ /* 0x000fe20000000000 */
[----:B------:R1:W-:Y:S01]  /*c310*/  STL [R1+0x48], R5 ;  /* 0x0000480501007387 */ /* 0x0003e20000100800 */
[----:B0-----:R-:W-:Y:S01]  /*c320*/  IMAD.HI.U32 R4, R0, R243, RZ ;  /* 0x000000f300047227 */ /* 0x001fe200078e00ff */
[C---:B------:R-:W-:Y:S02]  /*c330*/  ISETP.GT.U32.AND P4, PT, R168.reuse, R3, PT ;  /* 0x00000003a800720c */ /* 0x040fe40003f84070 */
[----:B------:R-:W-:Y:S01]  /*c340*/  IABS R249, R238 ;  /* 0x000000ee00f97213 */ /* 0x000fe20000000000 */
[----:B------:R-:W-:Y:S02]  /*c350*/  IMAD R242, R168, R241, R242 ;  /* 0x000000f1a8f27224 */ /* 0x000fe400078e02f2 */
[----:B------:R-:W-:Y:S01]  /*c360*/  @!P6 IMAD.IADD R240, R240, 0x1, -R168 ;  /* 0x00000001f0f0e824 */ /* 0x000fe200078e0aa8 */
[----:B------:R-:W-:Y:S01]  /*c370*/  ISETP.GT.U32.AND P6, PT, R168, R247, PT ;  /* 0x000000f7a800720c */ /* 0x000fe20003fc4070 */
[----:B------:R-:W-:-:S04]  /*c380*/  IMAD.HI.U32 R252, R0, R249, RZ ;  /* 0x000000f900fc7227 */ /* 0x000fc800078e00ff */
[----:B-1----:R-:W-:Y:S02]  /*c390*/  IMAD.MOV.U32 R5, RZ, RZ, R251 ;  /* 0x000000ffff057224 */ /* 0x002fe400078e00fb */
[----:B------:R-:W-:Y:S02]  /*c3a0*/  IMAD.MOV R251, RZ, RZ, -R4 ;  /* 0x000000fffffb7224 */ /* 0x000fe400078e0a04 */
[----:B------:R-:W-:Y:S01]  /*c3b0*/  @!P3 IMAD.MOV R5, RZ, RZ, -R5 ;  /* 0x000000ffff05b224 */ /* 0x000fe200078e0a05 */
[C---:B------:R-:W-:Y:S01]  /*c3c0*/  ISETP.GT.U32.AND P3, PT, R168.reuse, R242, PT ;  /* 0x000000f2a800720c */ /* 0x040fe20003f64070 */
[----:B------:R-:W-:Y:S02]  /*c3d0*/  IMAD R243, R168, R251, R243 ;  /* 0x000000fba8f37224 */ /* 0x000fe400078e02f3 */
[----:B------:R-:W-:Y:S01]  /*c3e0*/  @!P1 IMAD.IADD R22, R22, 0x1, -R168 ;  /* 0x0000000116169824 */ /* 0x000fe200078e0aa8 */
[----:B------:R0:W-:Y:S01]  /*c3f0*/  STL [R1+0x7dc], R5 ;  /* 0x0007dc0501007387 */ /* 0x0001e20000100800 */
[----:B------:R-:W-:Y:S01]  /*c400*/  IMAD.MOV R4, RZ, RZ, -R252 ;  /* 0x000000ffff047224 */ /* 0x000fe200078e0afc */
[----:B------:R-:W-:Y:S01]  /*c410*/  ISETP.GT.U32.AND P1, PT, R168, R243, PT ;  /* 0x000000f3a800720c */ /* 0x000fe20003f24070 */
[----:B------:R-:W-:-:S02]  /*c420*/  VIADD R245, R2, 0xf7 ;  /* 0x000000f702f57836 */ /* 0x000fc40000000000 */
[----:B------:R-:W-:Y:S02]  /*c430*/  IMAD R249, R168, R4, R249 ;  /* 0x00000004a8f97224 */ /* 0x000fe400078e02f9 */
[----:B------:R-:W-:Y:S01]  /*c440*/  VIADD R244, R2, 0xf6 ;  /* 0x000000f602f47836 */ /* 0x000fe20000000000 */
[----:B------:R-:W-:Y:S01]  /*c450*/  IABS R250, R245 ;  /* 0x000000f500fa7213 */ /* 0x000fe20000000000 */
[--C-:B------:R-:W-:Y:S01]  /*c460*/  @!P4 IMAD.IADD R3, R3, 0x1, -R168.reuse ;  /* 0x000000010303c824 */ /* 0x100fe200078e0aa8 */
[----:B------:R-:W-:Y:S01]  /*c470*/  ISETP.GT.U32.AND P4, PT, R168, R249, PT ;  /* 0x000000f9a800720c */ /* 0x000fe20003f84070 */
[--C-:B------:R-:W-:Y:S01]  /*c480*/  @!P3 IMAD.IADD R242, R242, 0x1, -R168.reuse ;  /* 0x00000001f2f2b824 */ /* 0x100fe200078e0aa8 */
[----:B------:R-:W-:Y:S01]  /*c490*/  IABS R241, R244 ;  /* 0x000000f400f17213 */ /* 0x000fe20000000000 */
[----:B------:R-:W-:Y:S01]  /*c4a0*/  @!P6 IMAD.IADD R247, R247, 0x1, -R168 ;  /* 0x00000001f7f7e824 */ /* 0x000fe200078e0aa8 */
[----:B------:R-:W-:Y:S01]  /*c4b0*/  ISETP.GE.AND P3, PT, R248, RZ, PT ;  /* 0x000000fff800720c */ /* 0x000fe20003f66270 */
[----:B0-----:R-:W-:Y:S01]  /*c4c0*/  IMAD.MOV.U32 R5, RZ, RZ, R240 ;  /* 0x000000ffff057224 */ /* 0x001fe200078e00f0 */
[----:B------:R-:W-:Y:S01]  /*c4d0*/  ISETP.GE.AND P6, PT, R239, RZ, PT ;  /* 0x000000ffef00720c */ /* 0x000fe20003fc6270 */
[----:B------:R-:W-:-:S02]  /*c4e0*/  IMAD.MOV.U32 R4, RZ, RZ, R22 ;  /* 0x000000ffff047224 */ /* 0x000fc400078e0016 */
[----:B------:R-:W-:Y:S01]  /*c4f0*/  @!P1 IMAD.IADD R243, R243, 0x1, -R168 ;  /* 0x00000001f3f39824 */ /* 0x000fe200078e0aa8 */
[----:B------:R-:W-:Y:S01]  /*c500*/  ISETP.GT.U32.AND P1, PT, R168, R242, PT ;  /* 0x000000f2a800720c */ /* 0x000fe20003f24070 */
[----:B------:R-:W-:-:S04]  /*c510*/  IMAD.HI.U32 R251, R0, R250, RZ ;  /* 0x000000fa00fb7227 */ /* 0x000fc800078e00ff */
[----:B------:R-:W-:Y:S01]  /*c520*/  @!P2 IMAD.MOV R5, RZ, RZ, -R5 ;  /* 0x000000ffff05a224 */ /* 0x000fe200078e0a05 */
[----:B------:R-:W-:Y:S01]  /*c530*/  ISETP.GT.U32.AND P2, PT, R168, R247, PT ;  /* 0x000000f7a800720c */ /* 0x000fe20003f44070 */
[----:B------:R-:W-:Y:S02]  /*c540*/  @!P0 IMAD.MOV R4, RZ, RZ, -R4 ;  /* 0x000000ffff048224 */ /* 0x000fe400078e0a04 */
[----:B------:R-:W-:Y:S01]  /*c550*/  IMAD.HI.U32 R252, R0, R241, RZ ;  /* 0x000000f100fc7227 */ /* 0x000fe200078e00ff */
[----:B------:R-:W-:Y:S03]  /*c560*/  STL [R1+0x3c], R5 ;  /* 0x00003c0501007387 */ /* 0x000fe60000100800 */
[----:B------:R-:W-:Y:S01]  /*c570*/  IMAD.MOV R251, RZ, RZ, -R251 ;  /* 0x000000fffffb7224 */ /* 0x000fe200078e0afb */
[----:B------:R0:W-:Y:S01]  /*c580*/  STL [R1+0x38], R4 ;  /* 0x0000380401007387 */ /* 0x0001e20000100800 */
[----:B------:R-:W-:-:S02]  /*c590*/  IMAD.MOV R252, RZ, RZ, -R252 ;  /* 0x000000fffffc7224 */ /* 0x000fc400078e0afc */
[C---:B------:R-:W-:Y:S02]  /*c5a0*/  IMAD R250, R168.reuse, R251, R250 ;  /* 0x000000fba8fa7224 */ /* 0x040fe400078e02fa */
[--C-:B------:R-:W-:Y:S01]  /*c5b0*/  @!P4 IMAD.IADD R249, R249, 0x1, -R168.reuse ;  /* 0x00000001f9f9c824 */ /* 0x100fe200078e0aa8 */
[----:B------:R-:W-:Y:S01]  /*c5c0*/  ISETP.GT.U32.AND P4, PT, R168, R243, PT ;  /* 0x000000f3a800720c */ /* 0x000fe20003f84070 */
[----:B------:R-:W-:Y:S02]  /*c5d0*/  VIADD R248, R2, 0xf5 ;  /* 0x000000f502f87836 */ /* 0x000fe40000000000 */
[C---:B------:R-:W-:Y:S01]  /*c5e0*/  IMAD R241, R168.reuse, R252, R241 ;  /* 0x000000fca8f17224 */ /* 0x040fe200078e02f1 */
[----:B------:R-:W-:Y:S01]  /*c5f0*/  ISETP.GT.U32.AND P0, PT, R168, R249, PT ;  /* 0x000000f9a800720c */ /* 0x000fe20003f04070 */
[----:B0-----:R-:W-:Y:S01]  /*c600*/  IMAD.MOV.U32 R4, RZ, RZ, R3 ;  /* 0x000000ffff047224 */ /* 0x001fe200078e0003 */
[----:B------:R-:W-:Y:S01]  /*c610*/  IABS R240, R248 ;  /* 0x000000f800f07213 */ /* 0x000fe20000000000 */
[----:B------:R-:W-:Y:S01]  /*c620*/  @!P1 IMAD.IADD R242, R242, 0x1, -R168 ;  /* 0x00000001f2f29824 */ /* 0x000fe200078e0aa8 */
[----:B------:R-:W-:Y:S01]  /*c630*/  ISETP.GE.AND P1, PT, R246, RZ, PT ;  /* 0x000000fff600720c */ /* 0x000fe20003f26270 */
[----:B------:R-:W-:Y:S01]  /*c640*/  @!P5 IMAD.MOV R4, RZ, RZ, -R4 ;  /* 0x000000ffff04d224 */ /* 0x000fe200078e0a04 */
[----:B------:R-:W-:Y:S01]  /*c650*/  ISETP.GT.U32.AND P5, PT, R168, R250, PT ;  /* 0x000000faa800720c */ /* 0x000fe20003fa4070 */
[----:B------:R-:W-:-:S02]  /*c660*/  VIADD R239, R2, 0xf4 ;  /* 0x000000f402ef7836 */ /* 0x000fc40000000000 */
[----:B------:R-:W-:Y:S01]  /*c670*/  @!P2 IMAD.IADD R247, R247, 0x1, -R168 ;  /* 0x00000001f7f7a824 */ /* 0x000fe200078e0aa8 */
[----:B------:R0:W-:Y:S01]  /*c680*/  STL [R1+0x34], R4 ;  /* 0x0000340401007387 */ /* 0x0001e20000100800 */
[----:B------:R-:W-:Y:S01]  /*c690*/  ISETP.GT.U32.AND P2, PT, R168, R241, PT ;  /* 0x000000f1a800720c */ /* 0x000fe20003f44070 */
[----:B------:R-:W-:Y:S01]  /*c6a0*/  IMAD.MOV.U32 R5, RZ, RZ, R242 ;  /* 0x000000ffff057224 */ /* 0x000fe200078e00f2 */
[----:B------:R-:W-:Y:S01]  /*c6b0*/  IABS R3, R239 ;  /* 0x000000ef00037213 */ /* 0x000fe20000000000 */
[----:B------:R-:W-:-:S04]  /*c6c0*/  IMAD.HI.U32 R22, R0, R240, RZ ;  /* 0x000000f000167227 */ /* 0x000fc800078e00ff */
[----:B------:R-:W-:Y:S02]  /*c6d0*/  @!P3 IMAD.MOV R5, RZ, RZ, -R5 ;  /* 0x000000ffff05b224 */ /* 0x000fe400078e0a05 */
[----:B0-----:R-:W-:Y:S02]  /*c6e0*/  IMAD.MOV.U32 R4, RZ, RZ, R247 ;  /* 0x000000ffff047224 */ /* 0x001fe400078e00f7 */
[----:B------:R-:W-:Y:S01]  /*c6f0*/  @!P4 IMAD.IADD R243, R243, 0x1, -R168 ;  /* 0x00000001f3f3c824 */ /* 0x000fe200078e0aa8 */
[----:B------:R-:W-:Y:S01]  /*c700*/  ISETP.GE.AND P4, PT, R238, RZ, PT ;  /* 0x000000ffee00720c */ /* 0x000fe20003f86270 */
[----:B------:R-:W-:Y:S01]  /*c710*/  @!P6 IMAD.MOV R4, RZ, RZ, -R4 ;  /* 0x000000ffff04e224 */ /* 0x000fe200078e0a04 */
[----:B------:R-:W-:Y:S01]  /*c720*/  STL [R1+0x30], R5 ;  /* 0x0000300501007387 */ /* 0x000fe20000100800 */
[----:B------:R-:W-:Y:S01]  /*c730*/  IMAD.HI.U32 R238, R0, R3, RZ ;  /* 0x0000000300ee7227 */ /* 0x000fe200078e00ff */
[----:B------:R-:W-:Y:S02]  /*c740*/  ISETP.GE.AND P6, PT, R248, RZ, PT ;  /* 0x000000fff800720c */ /* 0x000fe40003fc6270 */
[----:B------:R0:W-:Y:S01]  /*c750*/  STL [R1+0x7d8], R4 ;  /* 0x0007d80401007387 */ /* 0x0001e20000100800 */
[----:B------:R-:W-:-:S02]  /*c760*/  IMAD.MOV R22, RZ, RZ, -R22 ;  /* 0x000000ffff167224 */ /* 0x000fc400078e0a16 */
[--C-:B------:R-:W-:Y:S01]  /*c770*/  @!P5 IMAD.IADD R250, R250, 0x1, -R168.reuse ;  /* 0x00000001fafad824 */ /* 0x100fe200078e0aa8 */
[----:B------:R-:W-:Y:S01]  /*c780*/  ISETP.GE.AND P5, PT, R244, RZ, PT ;  /* 0x000000fff400720c */ /* 0x000fe20003fa6270 */
[----:B------:R-:W-:Y:S01]  /*c790*/  @!P0 IMAD.IADD R249, R249, 0x1, -R168 ;  /* 0x00000001f9f98824 */ /* 0x000fe200078e0aa8 */
[----:B------:R-:W-:Y:S01]  /*c7a0*/  ISETP.GE.AND P0, PT, R245, RZ, PT ;  /* 0x000000fff500720c */ /* 0x000fe20003f06270 */
[----:B------:R-:W-:Y:S02]  /*c7b0*/  IMAD.MOV R238, RZ, RZ, -R238 ;  /* 0x000000ffffee7224 */ /* 0x000fe400078e0aee */
[C---:B------:R-:W-:Y:S02]  /*c7c0*/  IMAD R240, R168.reuse, R22, R240 ;  /* 0x00000016a8f07224 */ /* 0x040fe400078e02f0 */
[----:B0-----:R-:W-:Y:S02]  /*c7d0*/  IMAD.MOV.U32 R4, RZ, RZ, R243 ;  /* 0x000000ffff047224 */ /* 0x001fe400078e00f3 */
[----:B------:R-:W-:Y:S01]  /*c7e0*/  @!P2 IMAD.IADD R241, R241, 0x1, -R168 ;  /* 0x00000001f1f1a824 */ /* 0x000fe200078e0aa8 */
[C---:B------:R-:W-:Y:S01]  /*c7f0*/  ISETP.GT.U32.AND P2, PT, R168.reuse, R250, PT ;  /* 0x000000faa800720c */ /* 0x040fe20003f44070 */
[----:B------:R-:W-:-:S02]  /*c800*/  IMAD R238, R168, R238, R3 ;  /* 0x000000eea8ee7224 */ /* 0x000fc400078e0203 */
[----:B------:R-:W-:Y:S01]  /*c810*/  IMAD.MOV.U32 R22, RZ, RZ, R249 ;  /* 0x000000ffff167224 */ /* 0x000fe200078e00f9 */
[C---:B------:R-:W-:Y:S01]  /*c820*/  ISETP.GT.U32.AND P3, PT, R168.reuse, R241, PT ;  /* 0x000000f1a800720c */ /* 0x040fe20003f64070 */
[----:B------:R-:W-:Y:S01]  /*c830*/  @!P1 IMAD.MOV R4, RZ, RZ, -R4 ;  /* 0x000000ffff049224 */ /* 0x000fe200078e0a04 */
[C---:B------:R-:W-:Y:S01]  /*c840*/  ISETP.GT.U32.AND P1, PT, R168.reuse, R240, PT ;  /* 0x000000f0a800720c */ /* 0x040fe20003f24070 */
[----:B------:R-:W-:Y:S01]  /*c850*/  @!P4 IMAD.MOV R22, RZ, RZ, -R22 ;  /* 0x000000ffff16c224 */ /* 0x000fe200078e0a16 */
[----:B------:R-:W-:Y:S01]  /*c860*/  ISETP.GT.U32.AND P4, PT, R168, R238, PT ;  /* 0x000000eea800720c */ /* 0x000fe20003f84070 */
[C---:B------:R-:W-:Y:S01]  /*c870*/  VIADD R242, R2.reuse, 0xf3 ;  /* 0x000000f302f27836 */ /* 0x040fe20000000000 */
[----:B------:R0:W-:Y:S01]  /*c880*/  STL [R1+0x7bc], R4 ;  /* 0x0007bc0401007387 */ /* 0x0001e20000100800 */
[----:B------:R-:W-:Y:S02]  /*c890*/  VIADD R3, R2, 0xf2 ;  /* 0x000000f202037836 */ /* 0x000fe40000000000 */
[--C-:B------:R-:W-:Y:S01]  /*c8a0*/  @!P2 IMAD.IADD R250, R250, 0x1, -R168.reuse ;  /* 0x00000001fafaa824 */ /* 0x100fe200078e0aa8 */
[----:B------:R-:W-:Y:S01]  /*c8b0*/  IABS R246, R242 ;  /* 0x000000f200f67213 */ /* 0x000fe20000000000 */
[----:B------:R-:W-:Y:S01]  /*c8c0*/  VIADD R245, R2, 0xf1 ;  /* 0x000000f102f57836 */ /* 0x000fe20000000000 */
[----:B------:R-:W-:Y:S01]  /*c8d0*/  ISETP.GE.AND P2, PT, R239, RZ, PT ;  /* 0x000000ffef00720c */ /* 0x000fe20003f46270 */
[--C-:B------:R-:W-:Y:S01]  /*c8e0*/  @!P3 IMAD.IADD R241, R241, 0x1, -R168.reuse ;  /* 0x00000001f1f1b824 */ /* 0x100fe200078e0aa8 */
[----:B------:R-:W-:Y:S01]  /*c8f0*/  ISETP.GE.AND P3, PT, R242, RZ, PT ;  /* 0x000000fff200720c */ /* 0x000fe20003f66270 */
[----:B------:R-:W-:Y:S01]  /*c900*/  @!P1 IMAD.IADD R240, R240, 0x1, -R168 ;  /* 0x00000001f0f09824 */ /* 0x000fe200078e0aa8 */
[----:B------:R-:W-:Y:S01]  /*c910*/  IABS R239, R3 ;  /* 0x0000000300ef7213 */ /* 0x000fe20000000000 */
[----:B0-----:R-:W-:Y:S01]  /*c920*/  IMAD.MOV.U32 R4, RZ, RZ, R250 ;  /* 0x000000ffff047224 */ /* 0x001fe200078e00fa */
[----:B------:R-:W-:Y:S01]  /*c930*/  ISETP.GE.AND P1, PT, R3, RZ, PT ;  /* 0x000000ff0300720c */ /* 0x000fe20003f26270 */
[----:B------:R-:W-:Y:S01]  /*c940*/  @!P4 IMAD.IADD R238, R238, 0x1, -R168 ;  /* 0x00000001eeeec824 */ /* 0x000fe200078e0aa8 */
[----:B------:R-:W-:Y:S01]  /*c950*/  ISETP.GT.U32.AND P4, PT, R168, R240, PT ;  /* 0x000000f0a800720c */ /* 0x000fe20003f84070 */
[----:B------:R-:W-:-:S02]  /*c960*/  @!P0 IMAD.MOV R4, RZ, RZ, -R4 ;  /* 0x000000ffff048224 */ /* 0x000fc400078e0a04 */
[----:B------:R-:W-:Y:S01]  /*c970*/  IMAD.HI.U32 R242, R0, R246, RZ ;  /* 0x000000f600f27227 */ /* 0x000fe200078e00ff */
[----:B------:R-:W-:Y:S02]  /*c980*/  ISETP.GT.U32.AND P0, PT, R168, R238, PT ;  /* 0x000000eea800720c */ /* 0x000fe40003f04070 */
[----:B------:R0:W-:Y:S01]  /*c990*/  STL [R1+0x7c0], R4 ;  /* 0x0007c00401007387 */ /* 0x0001e20000100800 */
[----:B------:R-:W-:-:S04]  /*c9a0*/  IMAD.HI.U32 R3, R0, R239, RZ ;  /* 0x000000ef00037227 */ /* 0x000fc800078e00ff */
[----:B------:R-:W-:Y:S02]  /*c9b0*/  IMAD.MOV R3, RZ, RZ, -R3 ;  /* 0x000000ffff037224 */ /* 0x000fe400078e0a03 */
[----:B------:R-:W-:Y:S02]  /*c9c0*/  @!P4 IMAD.IADD R240, R240, 0x1, -R168 ;  /* 0x00000001f0f0c824 */ /* 0x000fe400078e0aa8 */
[----:B------:R-:W-:Y:S02]  /*c9d0*/  IMAD R239, R168, R3, R239 ;  /* 0x00000003a8ef7224 */ /* 0x000fe400078e02ef */
[----:B0-----:R-:W-:Y:S02]  /*c9e0*/  IMAD.MOV.U32 R4, RZ, RZ, R241 ;  /* 0x000000ffff047224 */ /* 0x001fe400078e00f1 */
[----:B------:R-:W-:Y:S02]  /*c9f0*/  IMAD.MOV R241, RZ, RZ, -R242 ;  /* 0x000000fffff17224 */ /* 0x000fe400078e0af2 */
[----:B------:R-:W-:-:S02]  /*ca00*/  IMAD.MOV.U32 R5, RZ, RZ, R240 ;  /* 0x000000ffff057224 */ /* 0x000fc400078e00f0 */
[C---:B------:R-:W-:Y:S02]  /*ca10*/  IMAD R246, R168.reuse, R241, R246 ;  /* 0x000000f1a8f67224 */ /* 0x040fe400078e02f6 */
[----:B------:R-:W-:Y:S01]  /*ca20*/  @!P6 IMAD.MOV R5, RZ, RZ, -R5 ;  /* 0x000000ffff05e224 */ /* 0x000fe200078e0a05 */
[C---:B------:R-:W-:Y:S01]  /*ca30*/  ISETP.GT.U32.AND P6, PT, R168.reuse, R239, PT ;  /* 0x000000efa800720c */ /* 0x040fe20003fc4070 */
[----:B------:R-:W-:Y:S01]  /*ca40*/  @!P5 IMAD.MOV R4, RZ, RZ, -R4 ;  /* 0x000000ffff04d224 */ /* 0x000fe200078e0a04 */
[----:B------:R-:W-:Y:S01]  /*ca50*/  ISETP.GT.U32.AND P4, PT, R168, R246, PT ;  /* 0x000000f6a800720c */ /* 0x000fe20003f84070 */
[----:B------:R-:W-:Y:S01]  /*ca60*/  @!P0 IMAD.IADD R238, R238, 0x1, -R168 ;  /* 0x00000001eeee8824 */ /* 0x000fe200078e0aa8 */
[----:B------:R-:W-:Y:S01]  /*ca70*/  ISETP.GE.AND P5, PT, R245, RZ, PT ;  /* 0x000000fff500720c */ /* 0x000fe20003fa6270 */
[C---:B------:R-:W-:Y:S01]  /*ca80*/  VIADD R244, R2.reuse, 0xef ;  /* 0x000000ef02f47836 */ /* 0x040fe20000000000 */
[----:B------:R-:W-:Y:S01]  /*ca90*/  IABS R245, R245 ;  /* 0x000000f500f57213 */ /* 0x000fe20000000000 */
[----:B------:R0:W-:Y:S01]  /*caa0*/  STL [R1+0x7c4], R4 ;  /* 0x0007c40401007387 */ /* 0x0001e20000100800 */
[----:B------:R-:W-:-:S02]  /*cab0*/  VIADD R242, R2, 0xf0 ;  /* 0x000000f002f27836 */ /* 0x000fc40000000000 */
[----:B------:R-:W-:Y:S01]  /*cac0*/  VIADD R3, R2, 0xee ;  /* 0x000000ee02037836 */ /* 0x000fe20000000000 */
[----:B------:R-:W-:Y:S01]  /*cad0*/  STL [R1+0x7c8], R5 ;  /* 0x0007c80501007387 */ /* 0x000fe20000100800 */
[----:B------:R-:W-:Y:S01]  /*cae0*/  IMAD.HI.U32 R241, R0, R245, RZ ;  /* 0x000000f500f17227 */ /* 0x000fe200078e00ff */
[----:B------:R-:W-:Y:S02]  /*caf0*/  ISETP.GE.AND P0, PT, R242, RZ, PT ;  /* 0x000000fff200720c */ /* 0x000fe40003f06270 */
[----:B------:R-:W-:Y:S01]  /*cb00*/  IABS R242, R242 ;  /* 0x000000f200f27213 */ /* 0x000fe20000000000 */
[----:B------:R-:W-:Y:S01]  /*cb10*/  @!P4 IMAD.IADD R246, R246, 0x1, -R168 ;  /* 0x00000001f6f6c824 */ /* 0x000fe200078e0aa8 */
[----:B------:R-:W-:Y:S01]  /*cb20*/  IABS R243, R3 ;  /* 0x0000000300f37213 */ /* 0x000fe20000000000 */
[----:B0-----:R-:W-:Y:S02]  /*cb30*/  IMAD.MOV.U32 R4, RZ, RZ, R238 ;  /* 0x000000ffff047224 */ /* 0x001fe400078e00ee */
[----:B------:R-:W-:Y:S01]  /*cb40*/  @!P6 IMAD.IADD R239, R239, 0x1, -R168 ;  /* 0x00000001efefe824 */ /* 0x000fe200078e0aa8 */
[----:B------:R-:W-:Y:S01]  /*cb50*/  ISETP.GT.U32.AND P4, PT, R168, R246, PT ;  /* 0x000000f6a800720c */ /* 0x000fe20003f84070 */
[----:B------:R-:W-:Y:S01]  /*cb60*/  @!P2 IMAD.MOV R4, RZ, RZ, -R4 ;  /* 0x000000ffff04a224 */ /* 0x000fe200078e0a04 */
[----:B------:R-:W-:Y:S01]  /*cb70*/  ISETP.GE.AND P2, PT, R244, RZ, PT ;  /* 0x000000fff400720c */ /* 0x000fe20003f46270 */
[----:B------:R-:W-:Y:S01]  /*cb80*/  IMAD.MOV R240, RZ, RZ, -R241 ;  /* 0x000000fffff07224 */ /* 0x000fe200078e0af1 */
[----:B------:R-:W-:Y:S01]  /*cb90*/  IABS R244, R244 ;  /* 0x000000f400f47213 */ /* 0x000fe20000000000 */
[----:B------:R-:W-:Y:S01]  /*cba0*/  IMAD.HI.U32 R238, R0, R242, RZ ;  /* 0x000000f200ee7227 */ /* 0x000fe200078e00ff */
[C---:B------:R-:W-:Y:S01]  /*cbb0*/  ISETP.GT.U32.AND P6, PT, R168.reuse, R239, PT ;  /* 0x000000efa800720c */ /* 0x040fe20003fc4070 */
[----:B------:R0:W-:Y:S02]  /*cbc0*/  STL [R1+0x7d4], R4 ;  /* 0x0007d40401007387 */ /* 0x0001e40000100800 */
[----:B------:R-:W-:-:S02]  /*cbd0*/  IMAD R245, R168, R240, R245 ;  /* 0x000000f0a8f57224 */ /* 0x000fc400078e02f5 */
[----:B------:R-:W-:-:S04]  /*cbe0*/  IMAD.HI.U32 R240, R0, R244, RZ ;  /* 0x000000f400f07227 */ /* 0x000fc800078e00ff */
[----:B------:R-:W-:Y:S02]  /*cbf0*/  IMAD.MOV R240, RZ, RZ, -R240 ;  /* 0x000000fffff07224 */ /* 0x000fe400078e0af0 */
[----:B------:R-:W-:Y:S01]  /*cc00*/  @!P4 IMAD.IADD R246, R246, 0x1, -R168 ;  /* 0x00000001f6f6c824 */ /* 0x000fe200078e0aa8 */
[C---:B------:R-:W-:Y:S01]  /*cc10*/  ISETP.GT.U32.AND P4, PT, R168.reuse, R245, PT ;  /* 0x000000f5a800720c */ /* 0x040fe20003f84070 */
[----:B------:R-:W-:Y:S02]  /*cc20*/  IMAD.MOV R238, RZ, RZ, -R238 ;  /* 0x000000ffffee7224 */ /* 0x000fe400078e0aee */
[----:B------:R-:W-:Y:S02]  /*cc30*/  IMAD R244, R168, R240, R244 ;  /* 0x000000f0a8f47224 */ /* 0x000fe400078e02f4 */
[----:B------:R-:W-:-:S04]  /*cc40*/  IMAD.HI.U32 R241, R0, R243, RZ ;  /* 0x000000f300f17227 */ /* 0x000fc800078e00ff */
[C---:B------:R-:W-:Y:S02]  /*cc50*/  IMAD R242, R168.reuse, R238, R242 ;  /* 0x000000eea8f27224 */ /* 0x040fe400078e02f2 */
[----:B0-----:R-:W-:Y:S02]  /*cc60*/  IMAD.MOV.U32 R4, RZ, RZ, R246 ;  /* 0x000000ffff047224 */ /* 0x001fe400078e00f6 */
[----:B------:R-:W-:Y:S01]  /*cc70*/  @!P6 IMAD.IADD R239, R239, 0x1, -R168 ;  /* 0x00000001efefe824 */ /* 0x000fe200078e0aa8 */
[C---:B------:R-:W-:Y:S01]  /*cc80*/  ISETP.GT.U32.AND P6, PT, R168.reuse, R244, PT ;  /* 0x000000f4a800720c */ /* 0x040fe20003fc4070 */
[----:B------:R-:W-:Y:S02]  /*cc90*/  IMAD.MOV R241, RZ, RZ, -R241 ;  /* 0x000000fffff17224 */ /* 0x000fe400078e0af1 */
[----:B------:R-:W-:Y:S01]  /*cca0*/  @!P3 IMAD.MOV R4, RZ, RZ, -R4 ;  /* 0x000000ffff04b224 */ /* 0x000fe200078e0a04 */
[C---:B------:R-:W-:Y:S01]  /*ccb0*/  ISETP.GT.U32.AND P3, PT, R168.reuse, R242, PT ;  /* 0x000000f2a800720c */ /* 0x040fe20003f64070 */
[----:B------:R-:W-:-:S02]  /*ccc0*/  IMAD R243, R168, R241, R243 ;  /* 0x000000f1a8f37224 */ /* 0x000fc400078e02f3 */
[--C-:B------:R-:W-:Y:S01]  /*ccd0*/  @!P4 IMAD.IADD R245, R245, 0x1, -R168.reuse ;  /* 0x00000001f5f5c824 */ /* 0x100fe200078e0aa8 */
[----:B------:R0:W-:Y:S01]  /*cce0*/  STL [R1+0x7d0], R4 ;  /* 0x0007d00401007387 */ /* 0x0001e20000100800 */
[----:B------:R-:W-:Y:S01]  /*ccf0*/  VIADD R251, R2, 0xed ;  /* 0x000000ed02fb7836 */ /* 0x000fe20000000000 */
[----:B------:R-:W-:Y:S01]  /*cd00*/  ISETP.GT.U32.AND P4, PT, R168, R243, PT ;  /* 0x000000f3a800720c */ /* 0x000fe20003f84070 */
[----:B------:R-:W-:Y:S02]  /*cd10*/  VIADD R248, R2, 0xec ;  /* 0x000000ec02f87836 */ /* 0x000fe40000000000 */
[--C-:B------:R-:W-:Y:S01]  /*cd20*/  @!P6 IMAD.IADD R244, R244, 0x1, -R168.reuse ;  /* 0x00000001f4f4e824 */ /* 0x100fe200078e0aa8 */
[----:B------:R-:W-:Y:S01]  /*cd30*/  IABS R238, R251 ;  /* 0x000000fb00ee7213 */ /* 0x000fe20000000000 */
[----:B------:R-:W-:Y:S01]  /*cd40*/  VIADD R241, R2, 0xeb ;  /* 0x000000eb02f17836 */ /* 0x000fe20000000000 */
[----:B------:R-:W-:Y:S01]  /*cd50*/  IABS R247, R248 ;  /* 0x000000f800f77213 */ /* 0x000fe20000000000 */
[----:B------:R-:W-:Y:S01]  /*cd60*/  @!P3 IMAD.IADD R242, R242, 0x1, -R168 ;  /* 0x00000001f2f2b824 */ /* 0x000fe200078e0aa8 */
[----:B------:R-:W-:Y:S01]  /*cd70*/  ISETP.GT.U32.AND P3, PT, R168, R245, PT ;  /* 0x000000f5a800720c */ /* 0x000fe20003f64070 */
[----:B0-----:R-:W-:Y:S01]  /*cd80*/  IMAD.MOV.U32 R4, RZ, RZ, R239 ;  /* 0x000000ffff047224 */ /* 0x001fe200078e00ef */
[----:B------:R-:W-:Y:S01]  /*cd90*/  IABS R250, R241 ;  /* 0x000000f100fa7213 */ /* 0x000fe20000000000 */
[----:B------:R-:W-:Y:S01]  /*cda0*/  IMAD.HI.U32 R240, R0, R238, RZ ;  /* 0x000000ee00f07227 */ /* 0x000fe200078e00ff */
[----:B------:R-:W-:-:S03]  /*cdb0*/  ISETP.GT.U32.AND P6, PT, R168, R242, PT ;  /* 0x000000f2a800720c */ /* 0x000fc60003fc4070 */
[----:B------:R-:W-:Y:S01]  /*cdc0*/  @!P1 IMAD.MOV R4, RZ, RZ, -R4 ;  /* 0x000000ffff049224 */ /* 0x000fe200078e0a04 */
[----:B------:R-:W-:Y:S01]  /*cdd0*/  ISETP.GT.U32.AND P1, PT, R168, R244, PT ;  /* 0x000000f4a800720c */ /* 0x000fe20003f24070 */
[----:B------:R-:W-:-:S03]  /*cde0*/  IMAD.HI.U32 R239, R0, R247, RZ ;  /* 0x000000f700ef7227 */ /* 0x000fc600078e00ff */
[----:B------:R0:W-:Y:S01]  /*cdf0*/  STL [R1+0x7cc], R4 ;  /* 0x0007cc0401007387 */ /* 0x0001e20000100800 */
[----:B------:R-:W-:Y:S02]  /*ce00*/  @!P4 IMAD.IADD R243, R243, 0x1, -R168 ;  /* 0x00000001f3f3c824 */ /* 0x000fe400078e0aa8 */
[----:B------:R-:W-:Y:S02]  /*ce10*/  IMAD.MOV R240, RZ, RZ, -R240 ;  /* 0x000000fffff07224 */ /* 0x000fe400078e0af0 */
[----:B------:R-:W-:Y:S01]  /*ce20*/  IMAD.MOV R239, RZ, RZ, -R239 ;  /* 0x000000ffffef7224 */ /* 0x000fe200078e0aef */
[C---:B------:R-:W-:Y:S01]  /*ce30*/  ISETP.GT.U32.AND P4, PT, R168.reuse, R243, PT ;  /* 0x000000f3a800720c */ /* 0x040fe20003f84070 */
[C---:B------:R-:W-:Y:S02]  /*ce40*/  IMAD R238, R168.reuse, R240, R238 ;  /* 0x000000f0a8ee7224 */ /* 0x040fe400078e02ee */
[C---:B------:R-:W-:Y:S02]  /*ce50*/  IMAD R247, R168.reuse, R239, R247 ;  /* 0x000000efa8f77224 */ /* 0x040fe400078e02f7 */
[--C-:B------:R-:W-:Y:S01]  /*ce60*/  @!P3 IMAD.IADD R245, R245, 0x1, -R168.reuse ;  /* 0x00000001f5f5b824 */ /* 0x100fe200078e0aa8 */
[----:B------:R-:W-:Y:S01]  /*ce70*/  ISETP.GT.U32.AND P3, PT, R168, R238, PT ;  /* 0x000000eea800720c */ /* 0x000fe20003f64070 */
[----:B------:R-:W-:Y:S01]  /*ce80*/  @!P1 IMAD.IADD R244, R244, 0x1, -R168 ;  /* 0x00000001f4f49824 */ /* 0x000fe200078e0aa8 */
[----:B------:R-:W-:Y:S01]  /*ce90*/  ISETP.GT.U32.AND P1, PT, R168, R247, PT ;  /* 0x000000f7a800720c */ /* 0x000fe20003f24070 */
[----:B------:R-:W-:-:S02]  /*cea0*/  VIADD R239, R2, 0xe9 ;  /* 0x000000e902ef7836 */ /* 0x000fc40000000000 */
[--C-:B------:R-:W-:Y:S01]  /*ceb0*/  @!P6 IMAD.IADD R242, R242, 0x1, -R168.reuse ;  /* 0x00000001f2f2e824 */ /* 0x100fe200078e0aa8 */
[----:B------:R-:W-:Y:S01]  /*cec0*/  ISETP.GE.AND P6, PT, R3, RZ, PT ;  /* 0x000000ff0300720c */ /* 0x000fe20003fc6270 */
[----:B------:R-:W-:Y:S01]  /*ced0*/  @!P4 IMAD.IADD R243, R243, 0x1, -R168 ;  /* 0x00000001f3f3c824 */ /* 0x000fe200078e0aa8 */
[----:B------:R-:W-:Y:S01]  /*cee0*/  ISETP.GE.AND P4, PT, R251, RZ, PT ;  /* 0x000000fffb00720c */ /* 0x000fe20003f86270 */
[----:B0-----:R-:W-:Y:S01]  /*cef0*/  IMAD.MOV.U32 R4, RZ, RZ, R242 ;  /* 0x000000ffff047224 */ /* 0x001fe200078e00f2 */
[----:B------:R-:W-:Y:S01]  /*cf00*/  IABS R251, R239 ;  /* 0x000000ef00fb7213 */ /* 0x000fe20000000000 */
[----:B------:R-:W-:Y:S02]  /*cf10*/  VIADD R240, R2, 0xea ;  /* 0x000000ea02f07836 */ /* 0x000fe40000000000 */
[--C-:B------:R-:W-:Y:S01]  /*cf20*/  @!P3 IMAD.IADD R238, R238, 0x1, -R168.reuse ;  /* 0x00000001eeeeb824 */ /* 0x100fe200078e0aa8 */
[----:B------:R-:W-:Y:S01]  /*cf30*/  ISETP.GE.AND P3, PT, R248, RZ, PT ;  /* 0x000000fff800720c */ /* 0x000fe20003f66270 */
[----:B------:R-:W-:Y:S01]  /*cf40*/  @!P1 IMAD.IADD R247, R247, 0x1, -R168 ;  /* 0x00000001f7f79824 */ /* 0x000fe200078e0aa8 */
[----:B------:R-:W-:Y:S01]  /*cf50*/  IABS R249, R240 ;  /* 0x000000f000f97213 */ /* 0x000fe20000000000 */
[----:B------:R-:W-:Y:S01]  /*cf60*/  IMAD.MOV.U32 R248, RZ, RZ, R251 ;  /* 0x000000fffff87224 */ /* 0x000fe200078e00fb */
[C---:B------:R-:W-:Y:S01]  /*cf70*/  ISETP.GT.U32.AND P1, PT, R168.reuse, R238, PT ;  /* 0x000000eea800720c */ /* 0x040fe20003f24070 */
[----:B------:R-:W-:Y:S01]  /*cf80*/  @!P0 IMAD.MOV R4, RZ, RZ, -R4 ;  /* 0x000000ffff048224 */ /* 0x000fe200078e0a04 */
[----:B------:R-:W-:Y:S01]  /*cf90*/  ISETP.GT.U32.AND P0, PT, R168, R247, PT ;  /* 0x000000f7a800720c */ /* 0x000fe20003f04070 */
[----:B------:R-:W-:-:S04]  /*cfa0*/  IMAD.HI.U32 R246, R0, R250, RZ ;  /* 0x000000fa00f67227 */ /* 0x000fc800078e00ff */
[----:B------:R-:W-:Y:S02]  /*cfb0*/  IMAD.MOV.U32 R5, RZ, RZ, R245 ;  /* 0x000000ffff057224 */ /* 0x000fe400078e00f5 */
[----:B------:R-:W-:-:S04]  /*cfc0*/  IMAD.HI.U32 R245, R0, R248, RZ ;  /* 0x000000f800f57227 */ /* 0x000fc800078e00ff */
[----:B------:R-:W-:Y:S02]  /*cfd0*/  IMAD.MOV R246, RZ, RZ, -R246 ;  /* 0x000000fffff67224 */ /* 0x000fe400078e0af6 */
[----:B------:R-:W-:Y:S02]  /*cfe0*/  IMAD.MOV R242, RZ, RZ, -R245 ;  /* 0x000000fffff27224 */ /* 0x000fe400078e0af5 */
[C---:B------:R-:W-:Y:S02]  /*cff0*/  IMAD R250, R168.reuse, R246, R250 ;  /* 0x000000f6a8fa7224 */ /* 0x040fe400078e02fa */
[----:B------:R-:W-:Y:S02]  /*d000*/  IMAD R248, R168, R242, R248 ;  /* 0x000000f2a8f87224 */ /* 0x000fe400078e02f8 */
[----:B------:R-:W-:-:S04]  /*d010*/  IMAD.HI.U32 R3, R0, R249, RZ ;  /* 0x000000f900037227 */ /* 0x000fc800078e00ff */
[----:B------:R-:W-:Y:S01]  /*d020*/  @!P5 IMAD.MOV R5, RZ, RZ, -R5 ;  /* 0x000000ffff05d224 */ /* 0x000fe200078e0a05 */
[C---:B------:R-:W-:Y:S01]  /*d030*/  ISETP.GT.U32.AND P5, PT, R168.reuse, R250, PT ;  /* 0x000000faa800720c */ /* 0x040fe20003fa4070 */
[--C-:B------:R-:W-:Y:S01]  /*d040*/  @!P0 IMAD.IADD R247, R247, 0x1, -R168.reuse ;  /* 0x00000001f7f78824 */ /* 0x100fe200078e0aa8 */
[----:B------:R-:W-:Y:S01]  /*d050*/  ISETP.GT.U32.AND P0, PT, R168, R248, PT ;  /* 0x000000f8a800720c */ /* 0x000fe20003f04070 */
[----:B------:R-:W-:Y:S01]  /*d060*/  IMAD.MOV R3, RZ, RZ, -R3 ;  /* 0x000000ffff037224 */ /* 0x000fe200078e0a03 */
[----:B------:R0:W-:Y:S01]  /*d070*/  STL [R1+0x7a8], R5 ;  /* 0x0007a80501007387 */ /* 0x0001e20000100800 */
[----:B------:R-:W-:Y:S01]  /*d080*/  @!P1 IMAD.IADD R238, R238, 0x1, -R168 ;  /* 0x00000001eeee9824 */ /* 0x000fe200078e0aa8 */
[----:B------:R-:W-:Y:S01]  /*d090*/  ISETP.GE.AND P1, PT, R240, RZ, PT ;  /* 0x000000fff000720c */ /* 0x000fe20003f26270 */
[----:B------:R-:W-:Y:S01]  /*d0a0*/  IMAD R249, R168, R3, R249 ;  /* 0x00000003a8f97224 */ /* 0x000fe200078e02f9 */
[----:B------:R1:W-:Y:S01]  /*d0b0*/  STL [R1+0x7ac], R4 ;  /* 0x0007ac0401007387 */ /* 0x0003e20000100800 */
[----:B------:R-:W-:-:S02]  /*d0c0*/  VIADD R240, R2, 0xe7 ;  /* 0x000000e702f07836 */ /* 0x000fc40000000000 */
[----:B------:R-:W-:Y:S02]  /*d0d0*/  VIADD R3, R2, 0xe8 ;  /* 0x000000e802037836 */ /* 0x000fe40000000000 */
[----:B------:R-:W-:Y:S01]  /*d0e0*/  @!P5 IMAD.IADD R250, R250, 0x1, -R168 ;  /* 0x00000001fafad824 */ /* 0x000fe200078e0aa8 */
[----:B------:R-:W-:Y:S01]  /*d0f0*/  ISETP.GE.AND P5, PT, R239, RZ, PT ;  /* 0x000000ffef00720c */ /* 0x000fe20003fa6270 */
[----:B0-----:R-:W-:Y:S01]  /*d100*/  IMAD.MOV.U32 R5, RZ, RZ, R244 ;  /* 0x000000ffff057224 */ /* 0x001fe200078e00f4 */
[----:B------:R-:W-:Y:S01]  /*d110*/  IABS R239, R240 ;  /* 0x000000f000ef7213 */ /* 0x000fe20000000000 */
[----:B------:R-:W-:Y:S01]  /*d120*/  @!P0 IMAD.IADD R248, R248, 0x1, -R168 ;  /* 0x00000001f8f88824 */ /* 0x000fe200078e0aa8 */
[----:B------:R-:W-:Y:S01]  /*d130*/  IABS R245, R3 ;  /* 0x0000000300f57213 */ /* 0x000fe20000000000 */
[----:B-1----:R-:W-:Y:S02]  /*d140*/  IMAD.MOV.U32 R4, RZ, RZ, R243 ;  /* 0x000000ffff047224 */ /* 0x002fe400078e00f3 */
[----:B------:R-:W-:Y:S01]  /*d150*/  @!P2 IMAD.MOV R5, RZ, RZ, -R5 ;  /* 0x000000ffff05a224 */ /* 0x000fe200078e0a05 */
[----:B------:R-:W-:Y:S01]  /*d160*/  ISETP.GE.AND P2, PT, R241, RZ, PT ;  /* 0x000000fff100720c */ /* 0x000fe20003f46270 */
[----:B------:R-:W-:Y:S01]  /*d170*/  @!P6 IMAD.MOV R4, RZ, RZ, -R4 ;  /* 0x000000ffff04e224 */ /* 0x000fe200078e0a04 */
[----:B------:R-:W-:Y:S01]  /*d180*/  ISETP.GT.U32.AND P6, PT, R168, R249, PT ;  /* 0x000000f9a800720c */ /* 0x000fe20003fc4070 */
[----:B------:R-:W-:Y:S01]  /*d190*/  IMAD.HI.U32 R241, R0, R239, RZ ;  /* 0x000000ef00f17227 */ /* 0x000fe200078e00ff */
[----:B------:R-:W-:Y:S01]  /*d1a0*/  ISETP.GT.U32.AND P0, PT, R168, R248, PT ;  /* 0x000000f8a800720c */ /* 0x000fe20003f04070 */
[----:B------:R-:W-:Y:S02]  /*d1b0*/  STL [R1+0x7b0], R5 ;  /* 0x0007b00501007387 */ /* 0x000fe40000100800 */
[----:B------:R-:W-:-:S02]  /*d1c0*/  IMAD.MOV R241, RZ, RZ, -R241 ;  /* 0x000000fffff17224 */ /* 0x000fc400078e0af1 */
[----:B------:R-:W-:Y:S01]  /*d1d0*/  IMAD.HI.U32 R242, R0, R245, RZ ;  /* 0x000000f500f27227 */ /* 0x000fe200078e00ff */
[----:B------:R0:W-:Y:S03]  /*d1e0*/  STL [R1+0x7b4], R4 ;  /* 0x0007b40401007387 */ /* 0x0001e60000100800 */
[C---:B------:R-:W-:Y:S02]  /*d1f0*/  IMAD R239, R168.reuse, R241, R239 ;  /* 0x000000f1a8ef7224 */ /* 0x040fe400078e02ef */
[----:B------:R-:W-:Y:S01]  /*d200*/  @!P6 IMAD.IADD R249, R249, 0x1, -R168 ;  /* 0x00000001f9f9e824 */ /* 0x000fe200078e0aa8 */
[----:B------:R-:W-:Y:S01]  /*d210*/  ISETP.GT.U32.AND P6, PT, R168, R250, PT ;  /* 0x000000faa800720c */ /* 0x000fe20003fc4070 */
[----:B------:R-:W-:Y:S02]  /*d220*/  IMAD.MOV R242, RZ, RZ, -R242 ;  /* 0x000000fffff27224 */ /* 0x000fe400078e0af2 */
[----:B------:R-:W-:Y:S01]  /*d230*/  @!P0 IMAD.IADD R248, R248, 0x1, -R168 ;  /* 0x00000001f8f88824 */ /* 0x000fe200078e0aa8 */
[----:B------:R-:W-:Y:S01]  /*d240*/  ISETP.GT.U32.AND P0, PT, R168, R239, PT ;  /* 0x000000efa800720c */ /* 0x000fe20003f04070 */
[----:B0-----:R-:W-:-:S02]  /*d250*/  IMAD.MOV.U32 R4, RZ, RZ, R238 ;  /* 0x000000ffff047224 */ /* 0x001fc400078e00ee */
[C---:B------:R-:W-:Y:S02]  /*d260*/  IMAD R245, R168.reuse, R242, R245 ;  /* 0x000000f2a8f57224 */ /* 0x040fe400078e02f5 */
[----:B------:R-:W-:Y:S01]  /*d270*/  @!P4 IMAD.MOV R4, RZ, RZ, -R4 ;  /* 0x000000ffff04c224 */ /* 0x000fe200078e0a04 */
[----:B------:R-:W-:Y:S01]  /*d280*/  ISETP.GT.U32.AND P4, PT, R168, R249, PT ;  /* 0x000000f9a800720c */ /* 0x000fe20003f84070 */
[----:B------:R-:W-:Y:S02]  /*d290*/  VIADD R241, R2, 0xe4 ;  /* 0x000000e402f17836 */ /* 0x000fe40000000000 */
[--C-:B------:R-:W-:Y:S01]  /*d2a0*/  @!P6 IMAD.IADD R250, R250, 0x1, -R168.reuse ;  /* 0x00000001fafae824 */ /* 0x100fe200078e0aa8 */
[----:B------:R-:W-:Y:S01]  /*d2b0*/  ISETP.GT.U32.AND P6, PT, R168, R245, PT ;  /* 0x000000f5a800720c */ /* 0x000fe20003fc4070 */
[C---:B------:R-:W-:Y:S01]  /*d2c0*/  VIADD R243, R2.reuse, 0xe6 ;  /* 0x000000e602f37836 */ /* 0x040fe20000000000 */
[----:B------:R0:W-:Y:S01]  /*d2d0*/  STL [R1+0x7b8], R4 ;  /* 0x0007b80401007387 */ /* 0x0001e20000100800 */
[----:B------:R-:W-:Y:S01]  /*d2e0*/  IMAD.MOV.U32 R5, RZ, RZ, R247 ;  /* 0x000000ffff057224 */ /* 0x000fe200078e00f7 */
[----:B------:R-:W-:Y:S01]  /*d2f0*/  IABS R244, R241 ;  /* 0x000000f100f47213 */ /* 0x000fe20000000000 */
[----:B------:R-:W-:Y:S01]  /*d300*/  @!P0 IMAD.IADD R239, R239, 0x1, -R168 ;  /* 0x00000001efef8824 */ /* 0x000fe200078e0aa8 */
[----:B------:R-:W-:Y:S01]  /*d310*/  IABS R246, R243 ;  /* 0x000000f300f67213 */ /* 0x000fe20000000000 */
[----:B------:R-:W-:-:S02]  /*d320*/  VIADD R238, R2, 0xe5 ;  /* 0x000000e502ee7836 */ /* 0x000fc40000000000 */
[----:B------:R-:W-:Y:S02]  /*d330*/  @!P3 IMAD.MOV R5, RZ, RZ, -R5 ;  /* 0x000000ffff05b224 */ /* 0x000fe400078e0a05 */
[----:B------:R-:W-:Y:S01]  /*d340*/  @!P4 IMAD.IADD R249, R249, 0x1, -R168 ;  /* 0x00000001f9f9c824 */ /* 0x000fe200078e0aa8 */
[----:B------:R-:W-:Y:S01]  /*d350*/  IABS R242, R238 ;  /* 0x000000ee00f27213 */ /* 0x000fe20000000000 */
[----:B0-----:R-:W-:Y:S01]  /*d360*/  IMAD.MOV.U32 R4, RZ, RZ, R250 ;  /* 0x000000ffff047224 */ /* 0x001fe200078e00fa */
[----:B------:R0:W-:Y:S01]  /*d370*/  STL [R1+0x740], R5 ;  /* 0x0007400501007387 */ /* 0x0001e20000100800 */
[----:B------:R-:W-:Y:S01]  /*d380*/  @!P6 IMAD.IADD R245, R245, 0x1, -R168 ;  /* 0x00000001f5f5e824 */ /* 0x000fe200078e0aa8 */
[----:B------:R-:W-:Y:S01]  /*d390*/  ISETP.GE.AND P4, PT, R3, RZ, PT ;  /* 0x000000ff0300720c */ /* 0x000fe20003f86270 */
[----:B------:R-:W-:Y:S01]  /*d3a0*/  @!P2 IMAD.MOV R4, RZ, RZ, -R4 ;  /* 0x000000ffff04a224 */ /* 0x000fe200078e0a04 */
[----:B------:R-:W-:Y:S01]  /*d3b0*/  ISETP.GT.U32.AND P2, PT, R168, R239, PT ;  /* 0x000000efa800720c */ /* 0x000fe20003f44070 */
[----:B------:R-:W-:Y:S01]  /*d3c0*/  IMAD.HI.U32 R247, R0, R244, RZ ;  /* 0x000000f400f77227 */ /* 0x000fe200078e00ff */
[----:B------:R-:W-:-:S02]  /*d3d0*/  ISETP.GT.U32.AND P0, PT, R168, R245, PT ;  /* 0x000000f5a800720c */ /* 0x000fc40003f04070 */
[----:B------:R1:W-:Y:S01]  /*d3e0*/  STL [R1+0x744], R4 ;  /* 0x0007440401007387 */ /* 0x0003e20000100800 */
[----:B------:R-:W-:Y:S01]  /*d3f0*/  IMAD.HI.U32 R251, R0, R246, RZ ;  /* 0x000000f600fb7227 */ /* 0x000fe200078e00ff */
[----:B------:R-:W-:-:S03]  /*d400*/  ISETP.GE.AND P6, PT, R240, RZ, PT ;  /* 0x000000fff000720c */ /* 0x000fc60003fc6270 */
[----:B0-----:R-:W-:Y:S02]  /*d410*/  IMAD.MOV.U32 R5, RZ, RZ, R249 ;  /* 0x000000ffff057224 */ /* 0x001fe400078e00f9 */
[----:B------:R-:W-:Y:S02]  /*d420*/  IMAD.MOV R247, RZ, RZ, -R247 ;  /* 0x000000fffff77224 */ /* 0x000fe400078e0af7 */
[----:B------:R-:W-:-:S04]  /*d430*/  IMAD.HI.U32 R3, R0, R242, RZ ;  /* 0x000000f200037227 */ /* 0x000fc800078e00ff */
[----:B------:R-:W-:Y:S02]  /*d440*/  IMAD.MOV R251, RZ, RZ, -R251 ;  /* 0x000000fffffb7224 */ /* 0x000fe400078e0afb */
[----:B------:R-:W-:Y:S01]  /*d450*/  @!P1 IMAD.MOV R5, RZ, RZ, -R5 ;  /* 0x000000ffff059224 */ /* 0x000fe200078e0a05 */
[----:B------:R-:W-:Y:S01]  /*d460*/  ISETP.GE.AND P1, PT, R243, RZ, PT ;  /* 0x000000fff300720c */ /* 0x000fe20003f26270 */
[C---:B------:R-:W-:Y:S02]  /*d470*/  IMAD R243, R168.reuse, R247, R244 ;  /* 0x000000f7a8f37224 */ /* 0x040fe400078e02f4 */
[----:B------:R-:W-:Y:S01]  /*d480*/  IMAD.MOV R3, RZ, RZ, -R3 ;  /* 0x000000ffff037224 */ /* 0x000fe200078e0a03 */
[----:B------:R-:W-:Y:S01]  /*d490*/  STL [R1+0x754], R5 ;  /* 0x0007540501007387 */ /* 0x000fe20000100800 */
[----:B------:R-:W-:Y:S02]  /*d4a0*/  IMAD R246, R168, R251, R246 ;  /* 0x000000fba8f67224 */ /* 0x000fe400078e02f6 */
[----:B-1----:R-:W-:-:S02]  /*d4b0*/  IMAD.MOV.U32 R4, RZ, RZ, R248 ;  /* 0x000000ffff047224 */ /* 0x002fc400078e00f8 */
[----:B------:R-:W-:Y:S01]  /*d4c0*/  @!P2 IMAD.IADD R239, R239, 0x1, -R168 ;  /* 0x00000001efefa824 */ /* 0x000fe200078e0aa8 */
[C---:B------:R-:W-:Y:S01]  /*d4d0*/  ISETP.GT.U32.AND P2, PT, R168.reuse, R243, PT ;  /* 0x000000f3a800720c */ /* 0x040fe20003f44070 */
[C---:B------:R-:W-:Y:S01]  /*d4e0*/  IMAD R242, R168.reuse, R3, R242 ;  /* 0x00000003a8f27224 */ /* 0x040fe200078e02f2 */
[C---:B------:R-:W-:Y:S01]  /*d4f0*/  ISETP.GT.U32.AND P3, PT, R168.reuse, R246, PT ;  /* 0x000000f6a800720c */ /* 0x040fe20003f64070 */
[----:B------:R-:W-:Y:S02]  /*d500*/  @!P5 IMAD.MOV R4, RZ, RZ, -R4 ;  /* 0x000000ffff04d224 */ /* 0x000fe400078e0a04 */
[----:B------:R-:W-:Y:S01]  /*d510*/  @!P0 IMAD.IADD R245, R245, 0x1, -R168 ;  /* 0x00000001f5f58824 */ /* 0x000fe200078e0aa8 */
[----:B------:R-:W-:Y:S01]  /*d520*/  ISETP.GT.U32.AND P5, PT, R168, R242, PT ;  /* 0x000000f2a800720c */ /* 0x000fe20003fa4070 */
[----:B------:R-:W-:Y:S01]  /*d530*/  VIADD R240, R2, 0xe3 ;  /* 0x000000e302f07836 */ /* 0x000fe20000000000 */
[----:B------:R0:W-:Y:S01]  /*d540*/  STL [R1+0x798], R4 ;  /* 0x0007980401007387 */ /* 0x0001e20000100800 */
[----:B------:R-:W-:Y:S01]  /*d550*/  ISETP.GE.AND P0, PT, R238, RZ, PT ;  /* 0x000000ffee00720c */ /* 0x000fe20003f06270 */
[----:B------:R-:W-:-:S02]  /*d560*/  VIADD R238, R2, 0xe2 ;  /* 0x000000e202ee7836 */ /* 0x000fc40000000000 */
[----:B------:R-:W-:Y:S01]  /*d570*/  IABS R3, R240 ;  /* 0x000000f000037213 */ /* 0x000fe20000000000 */
[--C-:B------:R-:W-:Y:S02]  /*d580*/  @!P2 IMAD.IADD R243, R243, 0x1, -R168.reuse ;  /* 0x00000001f3f3a824 */ /* 0x100fe400078e0aa8 */
[----:B------:R-:W-:Y:S01]  /*d590*/  @!P3 IMAD.IADD R246, R246, 0x1, -R168 ;  /* 0x00000001f6f6b824 */ /* 0x000fe200078e0aa8 */
[----:B------:R-:W-:Y:S01]  /*d5a0*/  ISETP.GE.AND P3, PT, R241, RZ, PT ;  /* 0x000000fff100720c */ /* 0x000fe20003f66270 */
[----:B------:R-:W-:Y:S01]  /*d5b0*/  IMAD.HI.U32 R244, R0, R3, RZ ;  /* 0x0000000300f47227 */ /* 0x000fe200078e00ff */
[----:B------:R-:W-:-:S03]  /*d5c0*/  ISETP.GT.U32.AND P2, PT, R168, R243, PT ;  /* 0x000000f3a800720c */ /* 0x000fc60003f44070 */
[----:B0-----:R-:W-:Y:S01]  /*d5d0*/  IMAD.MOV.U32 R4, RZ, RZ, R245 ;  /* 0x000000ffff047224 */ /* 0x001fe200078e00f5 */
[----:B------:R-:W-:Y:S01]  /*d5e0*/  IABS R245, R238 ;  /* 0x000000ee00f57213 */ /* 0x000fe20000000000 */
[----:B------:R-:W-:Y:S01]  /*d5f0*/  @!P5 IMAD.IADD R242, R242, 0x1, -R168 ;  /* 0x00000001f2f2d824 */ /* 0x000fe200078e0aa8 */
[C---:B------:R-:W-:Y:S01]  /*d600*/  ISETP.GT.U32.AND P5, PT, R168.reuse, R246, PT ;  /* 0x000000f6a800720c */ /* 0x040fe20003fa4070 */
[----:B------:R-:W-:Y:S02]  /*d610*/  @!P4 IMAD.MOV R4, RZ, RZ, -R4 ;  /* 0x000000ffff04c224 */ /* 0x000fe400078e0a04 */
[----:B------:R-:W-:Y:S01]  /*d620*/  IMAD.MOV R244, RZ, RZ, -R244 ;  /* 0x000000fffff47224 */ /* 0x000fe200078e0af4 */
[----:B------:R-:W-:Y:S01]  /*d630*/  ISETP.GT.U32.AND P4, PT, R168, R242, PT ;  /* 0x000000f2a800720c */ /* 0x000fe20003f84070 */
[----:B------:R-:W-:Y:S01]  /*d640*/  VIADD R241, R2, 0xe1 ;  /* 0x000000e102f17836 */ /* 0x000fe20000000000 */
[----:B------:R0:W-:Y:S01]  /*d650*/  STL [R1+0x79c], R4 ;  /* 0x00079c0401007387 */ /* 0x0001e20000100800 */
[----:B------:R-:W-:-:S02]  /*d660*/  IMAD R3, R168, R244, R3 ;  /* 0x000000f4a8037224 */ /* 0x000fc400078e0203 */
[--C-:B------:R-:W-:Y:S01]  /*d670*/  @!P2 IMAD.IADD R243, R243, 0x1, -R168.reuse ;  /* 0x00000001f3f3a824 */ /* 0x100fe200078e0aa8 */
[----:B------:R-:W-:Y:S01]  /*d680*/  IABS R244, R241 ;  /* 0x000000f100f47213 */ /* 0x000fe20000000000 */
[----:B------:R-:W-:Y:S02]  /*d690*/  VIADD R252, R2, 0xd0 ;  /* 0x000000d002fc7836 */ /* 0x000fe40000000000 */
[----:B------:R-:W-:Y:S01]  /*d6a0*/  @!P5 IMAD.IADD R246, R246, 0x1, -R168 ;  /* 0x00000001f6f6d824 */ /* 0x000fe200078e0aa8 */
[----:B------:R-:W-:Y:S01]  /*d6b0*/  ISETP.GT.U32.AND P5, PT, R168, R3, PT ;  /* 0x00000003a800720c */ /* 0x000fe20003fa4070 */
[----:B------:R-:W-:-:S04]  /*d6c0*/  IMAD.HI.U32 R248, R0, R244, RZ ;  /* 0x000000f400f87227 */ /* 0x000fc800078e00ff */
[----:B0-----:R-:W-:Y:S02]  /*d6d0*/  IMAD.MOV.U32 R4, RZ, RZ, R239 ;  /* 0x000000ffff047224 */ /* 0x001fe400078e00ef */
[----:B------:R-:W-:-:S04]  /*d6e0*/  IMAD.HI.U32 R239, R0, R245, RZ ;  /* 0x000000f500ef7227 */ /* 0x000fc800078e00ff */
[----:B------:R-:W-:Y:S02]  /*d6f0*/  IMAD.MOV R239, RZ, RZ, -R239 ;  /* 0x000000ffffef7224 */ /* 0x000fe400078e0aef */
[----:B------:R-:W-:Y:S01]  /*d700*/  @!P6 IMAD.MOV R4, RZ, RZ, -R4 ;  /* 0x000000ffff04e224 */ /* 0x000fe200078e0a04 */
[----:B------:R-:W-:Y:S01]  /*d710*/  ISETP.GE.AND P6, PT, R240, RZ, PT ;  /* 0x000000fff000720c */ /* 0x000fe20003fc6270 */
[----:B------:R-:W-:Y:S02]  /*d720*/  IMAD R245, R168, R239, R245 ;  /* 0x000000efa8f57224 */ /* 0x000fe400078e02f5 */
[----:B------:R-:W-:Y:S01]  /*d730*/  @!P4 IMAD.IADD R242, R242, 0x1, -R168 ;  /* 0x00000001f2f2c824 */ /* 0x000fe200078e0aa8 */
[----:B------:R-:W-:Y:S01]  /*d740*/  ISETP.GE.AND P4, PT, R238, RZ, PT ;  /* 0x000000ffee00720c */ /* 0x000fe20003f86270 */
[----:B------:R-:W-:Y:S01]  /*d750*/  VIADD R238, R2, 0xe0 ;  /* 0x000000e002ee7836 */ /* 0x000fe20000000000 */
[----:B------:R-:W-:Y:S01]  /*d760*/  ISETP.GT.U32.AND P2, PT, R168, R245, PT ;  /* 0x000000f5a800720c */ /* 0x000fe20003f44070 */
[----:B------:R0:W-:Y:S01]  /*d770*/  STL [R1+0x7a4], R4 ;  /* 0x0007a40401007387 */ /* 0x0001e20000100800 */
[----:B------:R-:W-:-:S02]  /*d780*/  IMAD.MOV R248, RZ, RZ, -R248 ;  /* 0x000000fffff87224 */ /* 0x000fc400078e0af8 */
[----:B------:R-:W-:Y:S01]  /*d790*/  IABS R240, R238 ;  /* 0x000000ee00f07213 */ /* 0x000fe20000000000 */
[----:B------:R-:W-:Y:S02]  /*d7a0*/  @!P5 IMAD.IADD R3, R3, 0x1, -R168 ;  /* 0x000000010303d824 */ /* 0x000fe400078e0aa8 */
[C---:B------:R-:W-:Y:S02]  /*d7b0*/  IMAD R244, R168.reuse, R248, R244 ;  /* 0x000000f8a8f47224 */ /* 0x040fe400078e02f4 */
[----:B------:R-:W-:Y:S01]  /*d7c0*/  IMAD.MOV.U32 R5, RZ, RZ, R242 ;  /* 0x000000ffff057224 */ /* 0x000fe200078e00f2 */
[----:B------:R-:W-:Y:S01]  /*d7d0*/  ISETP.GT.U32.AND P5, PT, R168, R3, PT ;  /* 0x00000003a800720c */ /* 0x000fe20003fa4070 */
[----:B0-----:R-:W-:Y:S02]  /*d7e0*/  IMAD.MOV.U32 R4, RZ, RZ, R246 ;  /* 0x000000ffff047224 */ /* 0x001fe400078e00f6 */
[----:B------:R-:W-:Y:S02]  /*d7f0*/  @!P2 IMAD.IADD R245, R245, 0x1, -R168 ;  /* 0x00000001f5f5a824 */ /* 0x000fe400078e0aa8 */
[----:B------:R-:W-:Y:S01]  /*d800*/  @!P1 IMAD.MOV R4, RZ, RZ, -R4 ;  /* 0x000000ffff049224 */ /* 0x000fe200078e0a04 */
[----:B------:R-:W-:Y:S01]  /*d810*/  ISETP.GE.AND P1, PT, R241, RZ, PT ;  /* 0x000000fff100720c */ /* 0x000fe20003f26270 */
[----:B------:R-:W-:Y:S01]  /*d820*/  VIADD R239, R2, 0xdf ;  /* 0x000000df02ef7836 */ /* 0x000fe20000000000 */
[----:B------:R-:W-:Y:S01]  /*d830*/  ISETP.GT.U32.AND P2, PT, R168, R245, PT ;  /* 0x000000f5a800720c */ /* 0x000fe20003f44070 */
[----:B------:R-:W-:Y:S01]  /*d840*/  IMAD.HI.U32 R241, R0, R240, RZ ;  /* 0x000000f000f17227 */ /* 0x000fe200078e00ff */
[----:B------:R0:W-:Y:S02]  /*d850*/  STL [R1+0x7a0], R4 ;  /* 0x0007a00401007387 */ /* 0x0001e40000100800 */
[----:B------:R-:W-:Y:S01]  /*d860*/  IABS R247, R239 ;  /* 0x000000ef00f77213 */ /* 0x000fe20000000000 */
[----:B------:R-:W-:Y:S01]  /*d870*/  @!P0 IMAD.MOV R5, RZ, RZ, -R5 ;  /* 0x000000ffff058224 */ /* 0x000fe200078e0a05 */
[----:B------:R-:W-:Y:S01]  /*d880*/  ISETP.GT.U32.AND P0, PT, R168, R244, PT ;  /* 0x000000f4a800720c */ /* 0x000fe20003f04070 */
[----:B------:R-:W-:-:S02]  /*d890*/  IMAD.MOV R241, RZ, RZ, -R241 ;  /* 0x000000fffff17224 */ /* 0x000fc400078e0af1 */
[----:B------:R-:W-:Y:S01]  /*d8a0*/  IMAD.HI.U32 R242, R0, R247, RZ ;  /* 0x000000f700f27227 */ /* 0x000fe200078e00ff */
[----:B------:R1:W-:Y:S03]  /*d8b0*/  STL [R1+0x77c], R5 ;  /* 0x00077c0501007387 */ /* 0x0003e60000100800 */
[C---:B------:R-:W-:Y:S02]  /*d8c0*/  IMAD R240, R168.reuse, R241, R240 ;  /* 0x000000f1a8f07224 */ /* 0x040fe400078e02f0 */
[----:B------:R-:W-:Y:S02]  /*d8d0*/  @!P2 IMAD.IADD R245, R245, 0x1, -R168 ;  /* 0x00000001f5f5a824 */ /* 0x000fe400078e0aa8 */
[----:B------:R-:W-:Y:S01]  /*d8e0*/  IMAD.MOV R242, RZ, RZ, -R242 ;  /* 0x000000fffff27224 */ /* 0x000fe200078e0af2 */
[----:B------:R-:W-:Y:S01]  /*d8f0*/  ISETP.GT.U32.AND P2, PT, R168, R240, PT ;  /* 0x000000f0a800720c */ /* 0x000fe20003f44070 */
[--C-:B------:R-:W-:Y:S01]  /*d900*/  @!P5 IMAD.IADD R3, R3, 0x1, -R168.reuse ;  /* 0x000000010303d824 */ /* 0x100fe200078e0aa8 */
[----:B------:R-:W-:Y:S01]  /*d910*/  ISETP.GE.AND P5, PT, R239, RZ, PT ;  /* 0x000000ffef00720c */ /* 0x000fe20003fa6270 */
[----:B------:R-:W-:-:S02]  /*d920*/  @!P0 IMAD.IADD R244, R244, 0x1, -R168 ;  /* 0x00000001f4f48824 */ /* 0x000fc400078e0aa8 */
[----:B0-----:R-:W-:Y:S02]  /*d930*/  IMAD.MOV.U32 R4, RZ, RZ, R243 ;  /* 0x000000ffff047224 */ /* 0x001fe400078e00f3 */
[C---:B------:R-:W-:Y:S01]  /*d940*/  IMAD R247, R168.reuse, R242, R247 ;  /* 0x000000f2a8f77224 */ /* 0x040fe200078e02f7 */
[----:B------:R-:W-:Y:S01]  /*d950*/  ISETP.GT.U32.AND P0, PT, R168, R244, PT ;  /* 0x000000f4a800720c */ /* 0x000fe20003f04070 */
[----:B-1----:R-:W-:Y:S02]  /*d960*/  IMAD.MOV.U32 R5, RZ, RZ, R3 ;  /* 0x000000ffff057224 */ /* 0x002fe400078e0003 */
[----:B------:R-:W-:Y:S01]  /*d970*/  @!P3 IMAD.MOV R4, RZ, RZ, -R4 ;  /* 0x000000ffff04b224 */ /* 0x000fe200078e0a04 */
[----:B------:R-:W-:Y:S01]  /*d980*/  ISETP.GE.AND P3, PT, R238, RZ, PT ;  /* 0x000000ffee00720c */ /* 0x000fe20003f66270 */
[----:B------:R-:W-:Y:S01]  /*d990*/  @!P6 IMAD.MOV R5, RZ, RZ, -R5 ;  /* 0x000000ffff05e224 */ /* 0x000fe200078e0a05 */
[----:B------:R-:W-:Y:S01]  /*d9a0*/  ISETP.GT.U32.AND P6, PT, R168, R247, PT ;  /* 0x000000f7a800720c */ /* 0x000fe20003fc4070 */
[----:B------:R-:W-:Y:S01]  /*d9b0*/  @!P2 IMAD.IADD R240, R240, 0x1, -R168 ;  /* 0x00000001f0f0a824 */ /* 0x000fe200078e0aa8 */
[----:B------:R0:W-:Y:S01]  /*d9c0*/  STL [R1+0x780], R4 ;  /* 0x0007800401007387 */ /* 0x0001e20000100800 */
[----:B------:R-:W-:-:S02]  /*d9d0*/  VIADD R243, R2, 0xde ;  /* 0x000000de02f37836 */ /* 0x000fc40000000000 */
[----:B------:R-:W-:Y:S01]  /*d9e0*/  VIADD R242, R2, 0xdd ;  /* 0x000000dd02f27836 */ /* 0x000fe20000000000 */
[----:B------:R-:W-:Y:S01]  /*d9f0*/  ISETP.GT.U32.AND P2, PT, R168, R240, PT ;  /* 0x000000f0a800720c */ /* 0x000fe20003f44070 */
[--C-:B------:R-:W-:Y:S01]  /*da00*/  @!P0 IMAD.IADD R244, R244, 0x1, -R168.reuse ;  /* 0x00000001f4f48824 */ /* 0x100fe200078e0aa8 */
[----:B------:R-:W-:Y:S01]  /*da10*/  IABS R239, R243 ;  /* 0x000000f300ef7213 */ /* 0x000fe20000000000 */
[----:B------:R-:W-:Y:S01]  /*da20*/  STL [R1+0x794], R5 ;  /* 0x0007940501007387 */ /* 0x000fe20000100800 */
[----:B------:R-:W-:Y:S01]  /*da30*/  IABS R241, R242 ;  /* 0x000000f200f17213 */ /* 0x000fe20000000000 */
[----:B------:R-:W-:Y:S01]  /*da40*/  VIADD R238, R2, 0xdc ;  /* 0x000000dc02ee7836 */ /* 0x000fe20000000000 */
[----:B------:R-:W-:Y:S01]  /*da50*/  ISETP.GE.AND P0, PT, R242, RZ, PT ;  /* 0x000000fff200720c */ /* 0x000fe20003f06270 */
[----:B0-----:R-:W-:Y:S02]  /*da60*/  IMAD.MOV.U32 R4, RZ, RZ, R245 ;  /* 0x000000ffff047224 */ /* 0x001fe400078e00f5 */
[----:B------:R-:W-:Y:S01]  /*da70*/  @!P6 IMAD.IADD R247, R247, 0x1, -R168 ;  /* 0x00000001f7f7e824 */ /* 0x000fe200078e0aa8 */
[----:B------:R-:W-:Y:S01]  /*da80*/  IABS R3, R238 ;  /* 0x000000ee00037213 */ /* 0x000fe20000000000 */
[----:B------:R-:W-:Y:S01]  /*da90*/  @!P4 IMAD.MOV R4, RZ, RZ, -R4 ;  /* 0x000000ffff04c224 */ /* 0x000fe200078e0a04 */
[----:B------:R-:W-:Y:S01]  /*daa0*/  ISETP.GE.AND P4, PT, R243, RZ, PT ;  /* 0x000000fff300720c */ /* 0x000fe20003f86270 */
[----:B------:R-:W-:Y:S01]  /*dab0*/  IMAD.HI.U32 R245, R0, R239, RZ ;  /* 0x000000ef00f57227 */ /* 0x000fe200078e00ff */
[----:B------:R-:W-:-:S02]  /*dac0*/  ISETP.GT.U32.AND P6, PT, R168, R247, PT ;  /* 0x000000f7a800720c */ /* 0x000fc40003fc4070 */
[----:B------:R0:W-:Y:S01]  /*dad0*/  STL [R1+0x790], R4 ;  /* 0x0007900401007387 */ /* 0x0001e20000100800 */
[----:B------:R-:W-:-:S04]  /*dae0*/  IMAD.HI.U32 R242, R0, R241, RZ ;  /* 0x000000f100f27227 */ /* 0x000fc800078e00ff */
[----:B------:R-:W-:Y:S02]  /*daf0*/  IMAD.MOV R245, RZ, RZ, -R245 ;  /* 0x000000fffff57224 */ /* 0x000fe400078e0af5 */
[----:B------:R-:W-:Y:S02]  /*db00*/  IMAD.MOV R242, RZ, RZ, -R242 ;  /* 0x000000fffff27224 */ /* 0x000fe400078e0af2 */
[----:B------:R-:W-:Y:S02]  /*db10*/  @!P2 IMAD.IADD R240, R240, 0x1, -R168 ;  /* 0x00000001f0f0a824 */ /* 0x000fe400078e0aa8 */
[----:B0-----:R-:W-:Y:S02]  /*db20*/  IMAD.MOV.U32 R4, RZ, RZ, R244 ;  /* 0x000000ffff047224 */ /* 0x001fe400078e00f4 */
[----:B------:R-:W-:Y:S02]  /*db30*/  IMAD R239, R168, R245, R239 ;  /* 0x000000f5a8ef7224 */ /* 0x000fe400078e02ef */
[----:B------:R-:W-:Y:S01]  /*db40*/  @!P1 IMAD.MOV R4, RZ, RZ, -R4 ;  /* 0x000000ffff049224 */ /* 0x000fe200078e0a04 */
[----:B------:R-:W-:Y:S01]  /*db50*/  ISETP.GE.AND P1, PT, R238, RZ, PT ;  /* 0x000000ffee00720c */ /* 0x000fe20003f26270 */
[C---:B------:R-:W-:Y:S01]  /*db60*/  IMAD R238, R168.reuse, R242, R241 ;  /* 0x000000f2a8ee7224 */ /* 0x040fe200078e02f1 */
[----:B------:R-:W-:Y:S01]  /*db70*/  ISETP.GT.U32.AND P2, PT, R168, R239, PT ;  /* 0x000000efa800720c */ /* 0x000fe20003f44070 */
[----:B------:R-:W-:Y:S01]  /*db80*/  IMAD.HI.U32 R243, R0, R3, RZ ;  /* 0x0000000300f37227 */ /* 0x000fe200078e00ff */
[----:B------:R0:W-:Y:S03]  /*db90*/  STL [R1+0x788], R4 ;  /* 0x0007880401007387 */ /* 0x0001e60000100800 */
[----:B------:R-:W-:-:S02]  /*dba0*/  IMAD.MOV R243, RZ, RZ, -R243 ;  /* 0x000000fffff37224 */ /* 0x000fc400078e0af3 */
[----:B------:R-:W-:Y:S02]  /*dbb0*/  @!P6 IMAD.IADD R247, R247, 0x1, -R168 ;  /* 0x00000001f7f7e824 */ /* 0x000fe400078e0aa8 */
[----:B------:R-:W-:Y:S02]  /*dbc0*/  IMAD R3, R168, R243, R3 ;  /* 0x000000f3a8037224 */ /* 0x000fe400078e0203 */
[----:B------:R-:W-:Y:S02]  /*dbd0*/  VIADD R243, R2, 0xdb ;  /* 0x000000db02f37836 */ /* 0x000fe40000000000 */
[----:B0-----:R-:W-:Y:S02]  /*dbe0*/  IMAD.MOV.U32 R4, RZ, RZ, R240 ;  /* 0x000000ffff047224 */ /* 0x001fe400078e00f0 */
[----:B------:R-:W-:Y:S01]  /*dbf0*/  @!P2 IMAD.IADD R239, R239, 0x1, -R168 ;  /* 0x00000001efefa824 */ /* 0x000fe200078e0aa8 */
[----:B------:R-:W-:Y:S01]  /*dc00*/  ISETP.GE.AND P6, PT, R243, RZ, PT ;  /* 0x000000fff300720c */ /* 0x000fe20003fc6270 */
[----:B------:R-:W-:Y:S01]  /*dc10*/  @!P3 IMAD.MOV R4, RZ, RZ, -R4 ;  /* 0x000000ffff04b224 */ /* 0x000fe200078e0a04 */
[----:B------:R-:W-:Y:S01]  /*dc20*/  ISETP.GT.U32.AND P3, PT, R168, R238, PT ;  /* 0x000000eea800720c */ /* 0x000fe20003f64070 */
[----:B------:R-:W-:Y:S01]  /*dc30*/  VIADD R240, R2, 0xda ;  /* 0x000000da02f07836 */ /* 0x000fe20000000000 */
[----:B------:R-:W-:Y:S01]  /*dc40*/  ISETP.GT.U32.AND P2, PT, R168, R239, PT ;  /* 0x000000efa800720c */ /* 0x000fe20003f44070 */
[C---:B------:R-:W-:Y:S01]  /*dc50*/  VIADD R242, R2.reuse, 0xd8 ;  /* 0x000000d802f27836 */ /* 0x040fe20000000000 */
[----:B------:R0:W-:Y:S01]  /*dc60*/  STL [R1+0x78c], R4 ;  /* 0x00078c0401007387 */ /* 0x0001e20000100800 */
[----:B------:R-:W-:Y:S01]  /*dc70*/  IABS R243, R243 ;  /* 0x000000f300f37213 */ /* 0x000fe20000000000 */
[C---:B------:R-:W-:Y:S01]  /*dc80*/  VIADD R241, R2.reuse, 0xd9 ;  /* 0x000000d902f17836 */ /* 0x040fe20000000000 */
[----:B------:R-:W-:Y:S01]  /*dc90*/  IABS R244, R240 ;  /* 0x000000f000f47213 */ /* 0x000fe20000000000 */
[----:B------:R-:W-:Y:S01]  /*dca0*/  VIADD R251, R2, 0xcd ;  /* 0x000000cd02fb7836 */ /* 0x000fe20000000000 */
[----:B------:R-:W-:-:S02]  /*dcb0*/  IABS R246, R242 ;  /* 0x000000f200f67213 */ /* 0x000fc40000000000 */
[----:B------:R-:W-:Y:S01]  /*dcc0*/  IABS R245, R241 ;  /* 0x000000f100f57213 */ /* 0x000fe20000000000 */
[----:B------:R-:W-:-:S04]  /*dcd0*/  IMAD.HI.U32 R248, R0, R244, RZ ;  /* 0x000000f400f87227 */ /* 0x000fc800078e00ff */
[----:B0-----:R-:W-:Y:S02]  /*dce0*/  IMAD.MOV.U32 R4, RZ, RZ, R247 ;  /* 0x000000ffff047224 */ /* 0x001fe400078e00f7 */
[----:B------:R-:W-:Y:S02]  /*dcf0*/  @!P3 IMAD.IADD R238, R238, 0x1, -R168 ;  /* 0x00000001eeeeb824 */ /* 0x000fe400078e0aa8 */
[----:B------:R-:W-:Y:S01]  /*dd00*/  @!P5 IMAD.MOV R4, RZ, RZ, -R4 ;  /* 0x000000ffff04d224 */ /* 0x000fe200078e0a04 */
[----:B------:R-:W-:Y:S01]  /*dd10*/  ISETP.GT.U32.AND P5, PT, R168, R3, PT ;  /* 0x00000003a800720c */ /* 0x000fe20003fa4070 */
[----:B------:R-:W-:Y:S01]  /*dd20*/  IMAD.HI.U32 R247, R0, R243, RZ ;  /* 0x000000f300f77227 */ /* 0x000fe200078e00ff */
[----:B------:R-:W-:Y:S02]  /*dd30*/  ISETP.GT.U32.AND P3, PT, R168, R238, PT ;  /* 0x000000eea800720c */ /* 0x000fe40003f64070 */
[----:B------:R0:W-:Y:S01]  /*dd40*/  STL [R1+0x784], R4 ;  /* 0x0007840401007387 */ /* 0x0001e20000100800 */
[----:B------:R-:W-:-:S02]  /*dd50*/  IMAD.MOV R247, RZ, RZ, -R247 ;  /* 0x000000fffff77224 */ /* 0x000fc400078e0af7 */
[--C-:B------:R-:W-:Y:S01]  /*dd60*/  @!P2 IMAD.IADD R239, R239, 0x1, -R168.reuse ;  /* 0x00000001efefa824 */ /* 0x100fe200078e0aa8 */
[----:B------:R-:W-:Y:S01]  /*dd70*/  ISETP.GE.AND P2, PT, R240, RZ, PT ;  /* 0x000000fff000720c */ /* 0x000fe20003f46270 */
[----:B------:R-:W-:Y:S02]  /*dd80*/  IMAD R247, R168, R247, R243 ;  /* 0x000000f7a8f77224 */ /* 0x000fe400078e02f3 */
[----:B------:R-:W-:Y:S02]  /*dd90*/  IMAD.MOV.U32 R5, RZ, RZ, R239 ;  /* 0x000000ffff057224 */ /* 0x000fe400078e00ef */
[--C-:B------:R-:W-:Y:S02]  /*dda0*/  @!P5 IMAD.IADD R3, R3, 0x1, -R168.reuse ;  /* 0x000000010303d824 */ /* 0x100fe400078e0aa8 */
[----:B------:R-:W-:Y:S01]  /*ddb0*/  @!P3 IMAD.IADD R238, R238, 0x1, -R168 ;  /* 0x00000001eeeeb824 */ /* 0x000fe200078e0aa8 */
[----:B------:R-:W-:Y:S01]  /*ddc0*/  ISETP.GT.U32.AND P3, PT, R168, R247, PT ;  /* 0x000000f7a800720c */ /* 0x000fe20003f64070 */
[----:B------:R-:W-:Y:S01]  /*ddd0*/  IMAD.HI.U32 R240, R0, R246, RZ ;  /* 0x000000f600f07227 */ /* 0x000fe200078e00ff */
[----:B------:R-:W-:-:S03]  /*dde0*/  ISETP.GT.U32.AND P5, PT, R168, R3, PT ;  /* 0x00000003a800720c */ /* 0x000fc60003fa4070 */
[----:B0-----:R-:W-:Y:S02]  /*ddf0*/  IMAD.MOV.U32 R4, RZ, RZ, R238 ;  /* 0x000000ffff047224 */ /* 0x001fe400078e00ee */
[----:B------:R-:W-:Y:S02]  /*de00*/  @!P4 IMAD.MOV R5, RZ, RZ, -R5 ;  /* 0x000000ffff05c224 */ /* 0x000fe400078e0a05 */
[----:B------:R-:W-:Y:S01]  /*de10*/  @!P0 IMAD.MOV R4, RZ, RZ, -R4 ;  /* 0x000000ffff048224 */ /* 0x000fe200078e0a04 */
[----:B------:R-:W-:Y:S01]  /*de20*/  ISETP.GE.AND P0, PT, R241, RZ, PT ;  /* 0x000000fff100720c */ /* 0x000fe20003f06270 */
[----:B------:R-:W-:Y:S01]  /*de30*/  IMAD.MOV R248, RZ, RZ, -R248 ;  /* 0x000000fffff87224 */ /* 0x000fe200078e0af8 */
[----:B------:R-:W-:Y:S01]  /*de40*/  STL [R1+0x778], R5 ;  /* 0x0007780501007387 */ /* 0x000fe20000100800 */
[----:B------:R-:W-:Y:S02]  /*de50*/  IMAD.MOV R239, RZ, RZ, -R240 ;  /* 0x000000ffffef7224 */ /* 0x000fe400078e0af0 */
[----:B------:R-:W-:Y:S01]  /*de60*/  @!P5 IMAD.IADD R3, R3, 0x1, -R168 ;  /* 0x000000010303d824 */ /* 0x000fe200078e0aa8 */
[----:B------:R0:W-:Y:S01]  /*de70*/  STL [R1+0x774], R4 ;  /* 0x0007740401007387 */ /* 0x0001e20000100800 */
[----:B------:R-:W-:-:S02]  /*de80*/  IMAD R244, R168, R248, R244 ;  /* 0x000000f8a8f47224 */ /* 0x000fc400078e02f4 */
[----:B------:R-:W-:Y:S02]  /*de90*/  IMAD R246, R168, R239, R246 ;  /* 0x000000efa8f67224 */ /* 0x000fe400078e02f6 */
[----:B------:R-:W-:Y:S01]  /*dea0*/  IMAD.HI.U32 R249, R0, R245, RZ ;  /* 0x000000f500f97227 */ /* 0x000fe200078e00ff */
[----:B------:R-:W-:-:S03]  /*deb0*/  ISETP.GT.U32.AND P4, PT, R168, R244, PT ;  /* 0x000000f4a800720c */ /* 0x000fc60003f84070 */
[----:B------:R-:W-:Y:S02]  /*dec0*/  @!P3 IMAD.IADD R247, R247, 0x1, -R168 ;  /* 0x00000001f7f7b824 */ /* 0x000fe400078e0aa8 */
[----:B0-----:R-:W-:Y:S02]  /*ded0*/  IMAD.MOV.U32 R4, RZ, RZ, R3 ;  /* 0x000000ffff047224 */ /* 0x001fe400078e0003 */
[----:B------:R-:W-:Y:S01]  /*dee0*/  IMAD.MOV R249, RZ, RZ, -R249 ;  /* 0x000000fffff97224 */ /* 0x000fe200078e0af9 */
[C---:B------:R-:W-:Y:S01]  /*def0*/  ISETP.GT.U32.AND P3, PT, R168.reuse, R247, PT ;  /* 0x000000f7a800720c */ /* 0x040fe20003f64070 */
[----:B------:R-:W-:Y:S01]  /*df00*/  @!P1 IMAD.MOV R4, RZ, RZ, -R4 ;  /* 0x000000ffff049224 */ /* 0x000fe200078e0a04 */
[C---:B------:R-:W-:Y:S01]  /*df10*/  ISETP.GT.U32.AND P1, PT, R168.reuse, R246, PT ;  /* 0x000000f6a800720c */ /* 0x040fe20003f24070 */
[----:B------:R-:W-:Y:S02]  /*df20*/  IMAD R245, R168, R249, R245 ;  /* 0x000000f9a8f57224 */ /* 0x000fe400078e02f5 */
[C---:B------:R-:W-:Y:S01]  /*df30*/  VIADD R238, R2.reuse, 0xd7 ;  /* 0x000000d702ee7836 */ /* 0x040fe20000000000 */
[----:B------:R0:W-:Y:S01]  /*df40*/  STL [R1+0x770], R4 ;  /* 0x0007700401007387 */ /* 0x0001e20000100800 */
[----:B------:R-:W-:Y:S01]  /*df50*/  VIADD R239, R2, 0xd6 ;  /* 0x000000d602ef7836 */ /* 0x000fe20000000000 */
[----:B------:R-:W-:Y:S01]  /*df60*/  ISETP.GT.U32.AND P5, PT, R168, R245, PT ;  /* 0x000000f5a800720c */ /* 0x000fe20003fa4070 */
[--C-:B------:R-:W-:Y:S01]  /*df70*/  @!P4 IMAD.IADD R244, R244, 0x1, -R168.reuse ;  /* 0x00000001f4f4c824 */ /* 0x100fe200078e0aa8 */
[----:B------:R-:W-:Y:S01]  /*df80*/  IABS R243, R238 ;  /* 0x000000ee00f37213 */ /* 0x000fe20000000000 */
[----:B------:R-:W-:Y:S01]  /*df90*/  VIADD R240, R2, 0xd5 ;  /* 0x000000d502f07836 */ /* 0x000fe20000000000 */
[----:B------:R-:W-:Y:S01]  /*dfa0*/  IABS R241, R239 ;  /* 0x000000ef00f17213 */ /* 0x000fe20000000000 */
[--C-:B------:R-:W-:Y:S01]  /*dfb0*/  @!P3 IMAD.IADD R247, R247, 0x1, -R168.reuse ;  /* 0x00000001f7f7b824 */ /* 0x100fe200078e0aa8 */
[----:B------:R-:W-:Y:S01]  /*dfc0*/  ISETP.GT.U32.AND P4, PT, R168, R244, PT ;  /* 0x000000f4a800720c */ /* 0x000fe20003f84070 */
[----:B------:R-:W-:Y:S01]  /*dfd0*/  @!P1 IMAD.IADD R246, R246, 0x1, -R168 ;  /* 0x00000001f6f69824 */ /* 0x000fe200078e0aa8 */
[----:B------:R-:W-:Y:S01]  /*dfe0*/  ISETP.GE.AND P3, PT, R242, RZ, PT ;  /* 0x000000fff200720c */ /* 0x000fe20003f66270 */
[----:B------:R-:W-:Y:S01]  /*dff0*/  IMAD.HI.U32 R248, R0, R243, RZ ;  /* 0x000000f300f87227 */ /* 0x000fe200078e00ff */
[----:B------:R-:W-:-:S02]  /*e000*/  IABS R3, R240 ;  /* 0x000000f000037213 */ /* 0x000fc40000000000 */
[----:B------:R-:W-:Y:S01]  /*e010*/  ISETP.GT.U32.AND P1, PT, R168, R246, PT ;  /* 0x000000f6a800720c */ /* 0x000fe20003f24070 */
[----:B------:R-:W-:-:S04]  /*e020*/  IMAD.HI.U32 R242, R0, R241, RZ ;  /* 0x000000f100f27227 */ /* 0x000fc800078e00ff */
[----:B------:R-:W-:Y:S02]  /*e030*/  IMAD.MOV R248, RZ, RZ, -R248 ;  /* 0x000000fffff87224 */ /* 0x000fe400078e0af8 */
[----:B------:R-:W-:Y:S02]  /*e040*/  @!P5 IMAD.IADD R245, R245, 0x1, -R168 ;  /* 0x00000001f5f5d824 */ /* 0x000fe400078e0aa8 */
[----:B------:R-:W-:Y:S02]  /*e050*/  IMAD.MOV R242, RZ, RZ, -R242 ;  /* 0x000000fffff27224 */ /* 0x000fe400078e0af2 */
[C---:B------:R-:W-:Y:S01]  /*e060*/  IMAD R243, R168.reuse, R248, R243 ;  /* 0x000000f8a8f37224 */ /* 0x040fe200078e02f3 */
[C---:B------:R-:W-:Y:S01]  /*e070*/  ISETP.GT.U32.AND P5, PT, R168.reuse, R245, PT ;  /* 0x000000f5a800720c */ /* 0x040fe20003fa4070 */
[----:B------:R-:W-:Y:S02]  /*e080*/  IMAD R241, R168, R242, R241 ;  /* 0x000000f2a8f17224 */ /* 0x000fe400078e02f1 */
[----:B------:R-:W-:Y:S01]  /*e090*/  @!P4 IMAD.IADD R244, R244, 0x1, -R168 ;  /* 0x00000001f4f4c824 */ /* 0x000fe200078e0aa8 */
[----:B------:R-:W-:Y:S01]  /*e0a0*/  ISETP.GT.U32.AND P4, PT, R168, R243, PT ;  /* 0x000000f3a800720c */ /* 0x000fe20003f84070 */
[----:B------:R-:W-:-:S02]  /*e0b0*/  IMAD.MOV.U32 R5, RZ, RZ, R247 ;  /* 0x000000ffff057224 */ /* 0x000fc400078e00f7 */
[----:B------:R-:W-:Y:S01]  /*e0c0*/  @!P1 IMAD.IADD R246, R246, 0x1, -R168 ;  /* 0x00000001f6f69824 */ /* 0x000fe200078e0aa8 */
[----:B------:R-:W-:Y:S01]  /*e0d0*/  ISETP.GT.U32.AND P1, PT, R168, R241, PT ;  /* 0x000000f1a800720c */ /* 0x000fe20003f24070 */
[----:B------:R-:W-:-:S04]  /*e0e0*/  IMAD.HI.U32 R247, R0, R3, RZ ;  /* 0x0000000300f77227 */ /* 0x000fc800078e00ff */
[----:B------:R-:W-:Y:S02]  /*e0f0*/  IMAD.MOV R247, RZ, RZ, -R247 ;  /* 0x000000fffff77224 */ /* 0x000fe400078e0af7 */
[----:B0-----:R-:W-:Y:S02]  /*e100*/  IMAD.MOV.U32 R4, RZ, RZ, R244 ;  /* 0x000000ffff047224 */ /* 0x001fe400078e00f4 */
[----:B------:R-:W-:Y:S01]  /*e110*/  @!P6 IMAD.MOV R5, RZ, RZ, -R5 ;  /* 0x000000ffff05e224 */ /* 0x000fe200078e0a05 */
[----:B------:R-:W-:Y:S01]  /*e120*/  ISETP.GE.AND P6, PT, R238, RZ, PT ;  /* 0x000000ffee00720c */ /* 0x000fe20003fc6270 */
[----:B------:R-:W-:Y:S02]  /*e130*/  IMAD R244, R168, R247, R3 ;  /* 0x000000f7a8f47224 */ /* 0x000fe400078e0203 */
[--C-:B------:R-:W-:Y:S01]  /*e140*/  @!P5 IMAD.IADD R245, R245, 0x1, -R168.reuse ;  /* 0x00000001f5f5d824 */ /* 0x100fe200078e0aa8 */
[----:B------:R0:W-:Y:S01]  /*e150*/  STL [R1+0x76c], R5 ;  /* 0x00076c0501007387 */ /* 0x0001e20000100800 */
[----:B------:R-:W-:Y:S01]  /*e160*/  VIADD R3, R2, 0xd4 ;  /* 0x000000d402037836 */ /* 0x000fe20000000000 */
[----:B------:R-:W-:Y:S01]  /*e170*/  ISETP.GE.AND P5, PT, R240, RZ, PT ;  /* 0x000000fff000720c */ /* 0x000fe20003fa6270 */
[----:B------:R-:W-:-:S02]  /*e180*/  @!P4 IMAD.IADD R243, R243, 0x1, -R168 ;  /* 0x00000001f3f3c824 */ /* 0x000fc400078e0aa8 */
[----:B------:R-:W-:Y:S02]  /*e190*/  @!P1 IMAD.IADD R241, R241, 0x1, -R168 ;  /* 0x00000001f1f19824 */ /* 0x000fe400078e0aa8 */
[----:B------:R-:W-:Y:S01]  /*e1a0*/  VIADD R238, R2, 0xd3 ;  /* 0x000000d302ee7836 */ /* 0x000fe20000000000 */
[C---:B------:R-:W-:Y:S01]  /*e1b0*/  ISETP.GT.U32.AND P4, PT, R168.reuse, R243, PT ;  /* 0x000000f3a800720c */ /* 0x040fe20003f84070 */
[----:B------:R-:W-:Y:S01]  /*e1c0*/  @!P2 IMAD.MOV R4, RZ, RZ, -R4 ;  /* 0x000000ffff04a224 */ /* 0x000fe200078e0a04 */
[----:B------:R-:W-:Y:S01]  /*e1d0*/  ISETP.GT.U32.AND P1, PT, R168, R241, PT ;  /* 0x000000f1a800720c */ /* 0x000fe20003f24070 */
[----:B0-----:R-:W-:Y:S01]  /*e1e0*/  IMAD.MOV.U32 R5, RZ, RZ, R245 ;  /* 0x000000ffff057224 */ /* 0x001fe200078e00f5 */
[----:B------:R-:W-:Y:S01]  /*e1f0*/  IABS R245, R3 ;  /* 0x0000000300f57213 */ /* 0x000fe20000000000 */
[----:B------:R-:W-:Y:S01]  /*e200*/  VIADD R249, R2, 0xcf ;  /* 0x000000cf02f97836 */ /* 0x000fe20000000000 */
[----:B------:R-:W-:Y:S01]  /*e210*/  IABS R250, R238 ;  /* 0x000000ee00fa7213 */ /* 0x000fe20000000000 */
[----:B------:R-:W-:Y:S01]  /*e220*/  @!P0 IMAD.MOV R5, RZ, RZ, -R5 ;  /* 0x000000ffff058224 */ /* 0x000fe200078e0a05 */
[----:B------:R-:W-:Y:S01]  /*e230*/  ISETP.GE.AND P0, PT, R3, RZ, PT ;  /* 0x000000ff0300720c */ /* 0x000fe20003f06270 */
[----:B------:R-:W-:Y:S01]  /*e240*/  IMAD.HI.U32 R240, R0, R245, RZ ;  /* 0x000000f500f07227 */ /* 0x000fe200078e00ff */
[----:B------:R0:W-:Y:S01]  /*e250*/  STL [R1+0x758], R4 ;  /* 0x0007580401007387 */ /* 0x0001e20000100800 */
[----:B------:R-:W-:-:S02]  /*e260*/  ISETP.GE.AND P2, PT, R239, RZ, PT ;  /* 0x000000ffef00720c */ /* 0x000fc40003f46270 */
[----:B------:R-:W-:Y:S01]  /*e270*/  IMAD.MOV R240, RZ, RZ, -R240 ;  /* 0x000000fffff07224 */ /* 0x000fe200078e0af0 */
[----:B------:R1:W-:Y:S01]  /*e280*/  STL [R1+0x764], R5 ;  /* 0x0007640501007387 */ /* 0x0003e20000100800 */
[----:B------:R-:W-:-:S04]  /*e290*/  IMAD.HI.U32 R3, R0, R250, RZ ;  /* 0x000000fa00037227 */ /* 0x000fc800078e00ff */
[C---:B------:R-:W-:Y:S02]  /*e2a0*/  IMAD R245, R168.reuse, R240, R245 ;  /* 0x000000f0a8f57224 */ /* 0x040fe400078e02f5 */
[--C-:B------:R-:W-:Y:S01]  /*e2b0*/  @!P4 IMAD.IADD R243, R243, 0x1, -R168.reuse ;  /* 0x00000001f3f3c824 */ /* 0x100fe200078e0aa8 */
[C---:B------:R-:W-:Y:S01]  /*e2c0*/  ISETP.GT.U32.AND P4, PT, R168.reuse, R244, PT ;  /* 0x000000f4a800720c */ /* 0x040fe20003f84070 */
[----:B------:R-:W-:Y:S02]  /*e2d0*/  IMAD.MOV R3, RZ, RZ, -R3 ;  /* 0x000000ffff037224 */ /* 0x000fe400078e0a03 */
[----:B------:R-:W-:Y:S01]  /*e2e0*/  @!P1 IMAD.IADD R241, R241, 0x1, -R168 ;  /* 0x00000001f1f19824 */ /* 0x000fe200078e0aa8 */
[C---:B------:R-:W-:Y:S01]  /*e2f0*/  ISETP.GT.U32.AND P1, PT, R168.reuse, R245, PT ;  /* 0x000000f5a800720c */ /* 0x040fe20003f24070 */
[----:B0-----:R-:W-:Y:S02]  /*e300*/  IMAD.MOV.U32 R4, RZ, RZ, R246 ;  /* 0x000000ffff047224 */ /* 0x001fe400078e00f6 */
[----:B------:R-:W-:-:S02]  /*e310*/  IMAD R250, R168, R3, R250 ;  /* 0x00000003a8fa7224 */ /* 0x000fc400078e02fa */
[----:B-1----:R-:W-:Y:S02]  /*e320*/  IMAD.MOV.U32 R5, RZ, RZ, R243 ;  /* 0x000000ffff057224 */ /* 0x002fe400078e00f3 */
[----:B------:R-:W-:Y:S01]  /*e330*/  @!P3 IMAD.MOV R4, RZ, RZ, -R4 ;  /* 0x000000ffff04b224 */ /* 0x000fe200078e0a04 */
[----:B------:R-:W-:Y:S01]  /*e340*/  ISETP.GE.AND P3, PT, R238, RZ, PT ;  /* 0x000000ffee00720c */ /* 0x000fe20003f66270 */
[----:B------:R-:W-:Y:S01]  /*e350*/  @!P6 IMAD.MOV R5, RZ, RZ, -R5 ;  /* 0x000000ffff05e224 */ /* 0x000fe200078e0a05 */
[----:B------:R-:W-:Y:S01]  /*e360*/  ISETP.GT.U32.AND P6, PT, R168, R250, PT ;  /* 0x000000faa800720c */ /* 0x000fe20003fc4070 */
[C---:B------:R-:W-:Y:S01]  /*e370*/  VIADD R238, R2.reuse, 0xd2 ;  /* 0x000000d202ee7836 */ /* 0x040fe20000000000 */
[----:B------:R0:W-:Y:S01]  /*e380*/  STL [R1+0x768], R4 ;  /* 0x0007680401007387 */ /* 0x0001e20000100800 */
[----:B------:R-:W-:Y:S02]  /*e390*/  VIADD R239, R2, 0xd1 ;  /* 0x000000d102ef7836 */ /* 0x000fe40000000000 */
[--C-:B------:R-:W-:Y:S01]  /*e3a0*/  @!P1 IMAD.IADD R245, R245, 0x1, -R168.reuse ;  /* 0x00000001f5f59824 */ /* 0x100fe200078e0aa8 */
[----:B------:R-:W-:Y:S01]  /*e3b0*/  IABS R247, R238 ;  /* 0x000000ee00f77213 */ /* 0x000fe20000000000 */
[----:B------:R-:W-:Y:S01]  /*e3c0*/  @!P4 IMAD.IADD R244, R244, 0x1, -R168 ;  /* 0x00000001f4f4c824 */ /* 0x000fe200078e0aa8 */
[----:B------:R-:W-:Y:S01]  /*e3d0*/  IABS R242, R239 ;  /* 0x000000ef00f27213 */ /* 0x000fe20000000000 */
[----:B------:R-:W-:Y:S01]  /*e3e0*/  STL [R1+0x75c], R5 ;  /* 0x00075c0501007387 */ /* 0x000fe20000100800 */
[----:B------:R-:W-:Y:S01]  /*e3f0*/  ISETP.GT.U32.AND P1, PT, R168, R245, PT ;  /* 0x000000f5a800720c */ /* 0x000fe20003f24070 */
[----:B------:R-:W-:Y:S01]  /*e400*/  IMAD.HI.U32 R240, R0, R247, RZ ;  /* 0x000000f700f07227 */ /* 0x000fe200078e00ff */
[----:B------:R-:W-:-:S03]  /*e410*/  ISETP.GT.U32.AND P4, PT, R168, R244, PT ;  /* 0x000000f4a800720c */ /* 0x000fc60003f84070 */
[----:B0-----:R-:W-:Y:S02]  /*e420*/  IMAD.MOV.U32 R4, RZ, RZ, R241 ;  /* 0x000000ffff047224 */ /* 0x001fe400078e00f1 */
[----:B------:R-:W-:-:S04]  /*e430*/  IMAD.HI.U32 R3, R0, R242, RZ ;  /* 0x000000f200037227 */ /* 0x000fc800078e00ff */
[----:B------:R-:W-:Y:S02]  /*e440*/  @!P6 IMAD.IADD R250, R250, 0x1, -R168 ;  /* 0x00000001fafae824 */ /* 0x000fe400078e0aa8 */
[----:B------:R-:W-:Y:S02]  /*e450*/  IMAD.MOV R240, RZ, RZ, -R240 ;  /* 0x000000fffff07224 */ /* 0x000fe400078e0af0 */
[----:B------:R-:W-:Y:S01]  /*e460*/  @!P2 IMAD.MOV R4, RZ, RZ, -R4 ;  /* 0x000000ffff04a224 */ /* 0x000fe200078e0a04 */
[----:B------:R-:W-:Y:S01]  /*e470*/  ISETP.GE.AND P2, PT, R238, RZ, PT ;  /* 0x000000ffee00720c */ /* 0x000fe20003f46270 */
[----:B------:R-:W-:Y:S01]  /*e480*/  IMAD.MOV R3, RZ, RZ, -R3 ;  /* 0x000000ffff037224 */ /* 0x000fe200078e0a03 */
[----:B------:R-:W-:Y:S01]  /*e490*/  IABS R238, R252 ;  /* 0x000000fc00ee7213 */ /* 0x000fe20000000000 */
[C---:B------:R-:W-:Y:S01]  /*e4a0*/  IMAD R247, R168.reuse, R240, R247 ;  /* 0x000000f0a8f77224 */ /* 0x040fe200078e02f7 */
[C---:B------:R-:W-:Y:S01]  /*e4b0*/  ISETP.GT.U32.AND P6, PT, R168.reuse, R250, PT ;  /* 0x000000faa800720c */ /* 0x040fe20003fc4070 */
[----:B------:R-:W-:Y:S01]  /*e4c0*/  IMAD R242, R168, R3, R242 ;  /* 0x00000003a8f27224 */ /* 0x000fe200078e02f2 */
[----:B------:R-:W-:Y:S01]  /*e4d0*/  IABS R3, R249 ;  /* 0x000000f900037213 */ /* 0x000fe20000000000 */
[----:B------:R-:W-:Y:S01]  /*e4e0*/  VIADD R241, R2, 0xcc ;  /* 0x000000cc02f17836 */ /* 0x000fe20000000000 */
[----:B------:R0:W-:Y:S01]  /*e4f0*/  STL [R1+0x760], R4 ;  /* 0x0007600401007387 */ /* 0x0001e20000100800 */
[----:B------:R-:W-:-:S03]  /*e500*/  IMAD.HI.U32 R240, R0, R238, RZ ;  /* 0x000000ee00f07227 */ /* 0x000fc600078e00ff */
[----:B------:R-:W-:Y:S01]  /*e510*/  IABS R246, R241 ;  /* 0x000000f100f67213 */ /* 0x000fe20000000000 */
[----:B------:R-:W-:Y:S01]  /*e520*/  @!P1 IMAD.IADD R245, R245, 0x1, -R168 ;  /* 0x00000001f5f59824 */ /* 0x000fe200078e0aa8 */
[----:B------:R-:W-:Y:S01]  /*e530*/  ISETP.GT.U32.AND P1, PT, R168, R247, PT ;  /* 0x000000f7a800720c */ /* 0x000fe20003f24070 */
[----:B------:R-:W-:Y:S02]  /*e540*/  IMAD.MOV R240, RZ, RZ, -R240 ;  /* 0x000000fffff07224 */ /* 0x000fe400078e0af0 */
[----:B------:R-:W-:Y:S01]  /*e550*/  @!P6 IMAD.IADD R250, R250, 0x1, -R168 ;  /* 0x00000001fafae824 */ /* 0x000fe200078e0aa8 */
[----:B------:R-:W-:Y:S01]  /*e560*/  ISETP.GT.U32.AND P6, PT, R168, R242, PT ;  /* 0x000000f2a800720c */ /* 0x000fe20003fc4070 */
[----:B0-----:R-:W-:-:S04]  /*e570*/  IMAD.HI.U32 R4, R0, R3, RZ ;  /* 0x0000000300047227 */ /* 0x001fc800078e00ff */
[----:B------:R-:W-:Y:S02]  /*e580*/  IMAD R238, R168, R240, R238 ;  /* 0x000000f0a8ee7224 */ /* 0x000fe400078e02ee */
[----:B------:R-:W-:Y:S02]  /*e590*/  IMAD.MOV R240, RZ, RZ, -R4 ;  /* 0x000000fffff07224 */ /* 0x000fe400078e0a04 */
[----:B------:R-:W-:-:S04]  /*e5a0*/  IMAD.HI.U32 R4, R0, R246, RZ ;  /* 0x000000f600047227 */ /* 0x000fc800078e00ff */
[----:B------:R-:W-:Y:S02]  /*e5b0*/  IMAD.MOV R4, RZ, RZ, -R4 ;  /* 0x000000ffff047224 */ /* 0x000fe400078e0a04 */
[--C-:B------:R-:W-:Y:S01]  /*e5c0*/  @!P4 IMAD.IADD R244, R244, 0x1, -R168.reuse ;  /* 0x00000001f4f4c824 */ /* 0x100fe200078e0aa8 */
[----:B------:R-:W-:Y:S01]  /*e5d0*/  ISETP.GE.AND P4, PT, R239, RZ, PT ;  /* 0x000000ffef00720c */ /* 0x000fe20003f86270 */
[----:B------:R-:W-:Y:S01]  /*e5e0*/  @!P1 IMAD.IADD R247, R247, 0x1, -R168 ;  /* 0x00000001f7f79824 */ /* 0x000fe200078e0aa8 */
[C---:B------:R-:W-:Y:S01]  /*e5f0*/  ISETP.GT.U32.AND P1, PT, R168.reuse, R238, PT ;  /* 0x000000eea800720c */ /* 0x040fe20003f24070 */
[C---:B------:R-:W-:Y:S01]  /*e600*/  IMAD R246, R168.reuse, R4, R246 ;  /* 0x00000004a8f67224 */ /* 0x040fe200078e02f6 */
[----:B------:R-:W-:Y:S01]  /*e610*/  IABS R239, R251 ;  /* 0x000000fb00ef7213 */ /* 0x000fe20000000000 */
[----:B------:R-:W-:Y:S02]  /*e620*/  IMAD R3, R168, R240, R3 ;  /* 0x000000f0a8037224 */ /* 0x000fe400078e0203 */
[----:B------:R-:W-:-:S02]  /*e630*/  IMAD.MOV.U32 R4, RZ, RZ, R244 ;  /* 0x000000ffff047224 */ /* 0x000fc400078e00f4 */
[----:B------:R-:W-:Y:S02]  /*e640*/  VIADD R248, R2, 0xce ;  /* 0x000000ce02f87836 */ /* 0x000fe40000000000 */
[----:B------:R-:W-:Y:S01]  /*e650*/  @!P6 IMAD.IADD R242, R242, 0x1, -R168 ;  /* 0x00000001f2f2e824 */ /* 0x000fe200078e0aa8 */
[----:B------:R-:W-:Y:S01]  /*e660*/  ISETP.GT.U32.AND P6, PT, R168, R3, PT ;  /* 0x00000003a800720c */ /* 0x000fe20003fc4070 */
[----:B------:R-:W-:Y:S01]  /*e670*/  @!P5 IMAD.MOV R4, RZ, RZ, -R4 ;  /* 0x000000ffff04d224 */ /* 0x000fe200078e0a04 */
[----:B------:R-:W-:Y:S01]  /*e680*/  IABS R243, R248 ;  /* 0x000000f800f37213 */ /* 0x000fe20000000000 */
[----:B------:R-:W-:Y:S01]  /*e690*/  @!P1 IMAD.IADD R238, R238, 0x1, -R168 ;  /* 0x00000001eeee9824 */ /* 0x000fe200078e0aa8 */
[----:B------:R-:W-:Y:S01]  /*e6a0*/  ISETP.GT.U32.AND P5, PT, R168, R247, PT ;  /* 0x000000f7a800720c */ /* 0x000fe20003fa4070 */
[----:B------:R-:W-:Y:S01]  /*e6b0*/  IMAD.HI.U32 R6, R0, R239, RZ ;  /* 0x000000ef00067227 */ /* 0x000fe200078e00ff */
[----:B------:R0:W-:Y:S01]  /*e6c0*/  STL [R1+0x750], R4 ;  /* 0x0007500401007387 */ /* 0x0001e20000100800 */
[----:B------:R-:W-:-:S02]  /*e6d0*/  ISETP.GT.U32.AND P1, PT, R168, R242, PT ;  /* 0x000000f2a800720c */ /* 0x000fc40003f24070 */
[----:B------:R-:W-:-:S04]  /*e6e0*/  IMAD.HI.U32 R5, R0, R243, RZ ;  /* 0x000000f300057227 */ /* 0x000fc800078e00ff */
[----:B------:R-:W-:Y:S02]  /*e6f0*/  IMAD.MOV R240, RZ, RZ, -R6 ;  /* 0x000000fffff07224 */ /* 0x000fe400078e0a06 */
[----:B------:R-:W-:Y:S02]  /*e700*/  IMAD.MOV R5, RZ, RZ, -R5 ;  /* 0x000000ffff057224 */ /* 0x000fe400078e0a05 */
[----:B0-----:R-:W-:Y:S02]  /*e710*/  IMAD.MOV.U32 R4, RZ, RZ, R245 ;  /* 0x000000ffff047224 */ /* 0x001fe400078e00f5 */
[----:B------:R-:W-:Y:S02]  /*e720*/  @!P6 IMAD.IADD R3, R3, 0x1, -R168 ;  /* 0x000000010303e824 */ /* 0x000fe400078e0aa8 */
[----:B------:R-:W-:Y:S01]  /*e730*/  @!P0 IMAD.MOV R4, RZ, RZ, -R4 ;  /* 0x000000ffff048224 */ /* 0x000fe200078e0a04 */
[C---:B------:R-:W-:Y:S01]  /*e740*/  ISETP.GT.U32.AND P0, PT, R168.reuse, R238, PT ;  /* 0x000000eea800720c */ /* 0x040fe20003f04070 */
[C---:B------:R-:W-:Y:S01]  /*e750*/  IMAD R239, R168.reuse, R240, R239 ;  /* 0x000000f0a8ef7224 */ /* 0x040fe200078e02ef */
[C---:B------:R-:W-:Y:S01]  /*e760*/  ISETP.GT.U32.AND P6, PT, R168.reuse, R3, PT ;  /* 0x00000003a800720c */ /* 0x040fe20003fc4070 */
[----:B------:R-:W-:Y:S01]  /*e770*/  IMAD R243, R168, R5, R243 ;  /* 0x00000005a8f37224 */ /* 0x000fe200078e02f3 */
[----:B------:R0:W-:Y:S01]  /*e780*/  STL [R1+0x74c], R4 ;  /* 0x00074c0401007387 */ /* 0x0001e20000100800 */
[----:B------:R-:W-:-:S02]  /*e790*/  VIADD R240, R2, 0xcb ;  /* 0x000000cb02f07836 */ /* 0x000fc40000000000 */
[--C-:B------:R-:W-:Y:S01]  /*e7a0*/  @!P5 IMAD.IADD R247, R247, 0x1, -R168.reuse ;  /* 0x00000001f7f7d824 */ /* 0x100fe200078e0aa8 */
[----:B------:R-:W-:Y:S01]  /*e7b0*/  ISETP.GT.U32.AND P5, PT, R168, R239, PT ;  /* 0x000000efa800720c */ /* 0x000fe20003fa4070 */
[----:B------:R-:W-:Y:S01]  /*e7c0*/  VIADD R244, R2, 0xca ;  /* 0x000000ca02f47836 */ /* 0x000fe20000000000 */
[----:B------:R-:W-:Y:S01]  /*e7d0*/  IABS R5, R240 ;  /* 0x000000f000057213 */ /* 0x000fe20000000000 */
[--C-:B------:R-:W-:Y:S01]  /*e7e0*/  @!P1 IMAD.IADD R242, R242, 0x1, -R168.reuse ;  /* 0x00000001f2f29824 */ /* 0x100fe200078e0aa8 */
[----:B------:R-:W-:Y:S01]  /*e7f0*/  ISETP.GE.AND P1, PT, R252, RZ, PT ;  /* 0x000000fffc00720c */ /* 0x000fe20003f26270 */
[----:B------:R-:W-:Y:S01]  /*e800*/  @!P0 IMAD.IADD R238, R238, 0x1, -R168 ;  /* 0x00000001eeee8824 */ /* 0x000fe200078e0aa8 */
[----:B------:R-:W-:Y:S01]  /*e810*/  ISETP.GT.U32.AND P0, PT, R168, R246, PT ;  /* 0x000000f6a800720c */ /* 0x000fe20003f04070 */
[----:B0-----:R-:W-:Y:S01]  /*e820*/  IMAD.MOV.U32 R4, RZ, RZ, R250 ;  /* 0x000000ffff047224 */ /* 0x001fe200078e00fa */
[----:B------:R-:W-:Y:S01]  /*e830*/  IABS R245, R244 ;  /* 0x000000f400f57213 */ /* 0x000fe20000000000 */
[----:B------:R-:W-:-:S02]  /*e840*/  IMAD.MOV.U32 R250, RZ, RZ, R5 ;  /* 0x000000fffffa7224 */ /* 0x000fc400078e0005 */
[----:B------:R-:W-:Y:S01]  /*e850*/  @!P3 IMAD.MOV R4, RZ, RZ, -R4 ;  /* 0x000000ffff04b224 */ /* 0x000fe200078e0a04 */
[----:B------:R-:W-:Y:S01]  /*e860*/  ISETP.GT.U32.AND P3, PT, R168, R243, PT ;  /* 0x000000f3a800720c */ /* 0x000fe20003f64070 */
[--C-:B------:R-:W-:Y:S01]  /*e870*/  @!P6 IMAD.IADD R3, R3, 0x1, -R168.reuse ;  /* 0x000000010303e824 */ /* 0x100fe200078e0aa8 */
[----:B------:R-:W-:Y:S01]  /*e880*/  ISETP.GE.AND P6, PT, R249, RZ, PT ;  /* 0x000000fff900720c */ /* 0x000fe20003fc6270 */
[----:B------:R-:W-:Y:S01]  /*e890*/  IMAD.MOV.U32 R5, RZ, RZ, R247 ;  /* 0x000000ffff057224 */ /* 0x000fe200078e00f7 */
[----:B------:R0:W-:Y:S01]  /*e8a0*/  STL [R1+0x748], R4 ;  /* 0x0007480401007387 */ /* 0x0001e20000100800 */
[--C-:B------:R-:W-:Y:S01]  /*e8b0*/  @!P5 IMAD.IADD R239, R239, 0x1, -R168.reuse ;  /* 0x00000001efefd824 */ /* 0x100fe200078e0aa8 */
[----:B------:R-:W-:Y:S01]  /*e8c0*/  ISETP.GE.AND P5, PT, R251, RZ, PT ;  /* 0x000000fffb00720c */ /* 0x000fe20003fa6270 */
[----:B------:R-:W-:Y:S02]  /*e8d0*/  @!P0 IMAD.IADD R246, R246, 0x1, -R168 ;  /* 0x00000001f6f68824 */ /* 0x000fe400078e0aa8 */
[----:B------:R-:W-:-:S02]  /*e8e0*/  @!P2 IMAD.MOV R5, RZ, RZ, -R5 ;  /* 0x000000ffff05a224 */ /* 0x000fc400078e0a05 */
[----:B------:R-:W-:Y:S01]  /*e8f0*/  IMAD.HI.U32 R252, R0, R245, RZ ;  /* 0x000000f500fc7227 */ /* 0x000fe200078e00ff */
[----:B------:R-:W-:Y:S02]  /*e900*/  ISETP.GT.U32.AND P2, PT, R168, R246, PT ;  /* 0x000000f6a800720c */ /* 0x000fe40003f44070 */
[----:B------:R-:W-:Y:S01]  /*e910*/  STL [R1+0x73c], R5 ;  /* 0x00073c0501007387 */ /* 0x000fe20000100800 */
[----:B0-----:R-:W-:-:S04]  /*e920*/  IMAD.HI.U32 R4, R0, R250, RZ ;  /* 0x000000fa00047227 */ /* 0x001fc800078e00ff */
[----:B------:R-:W-:Y:S02]  /*e930*/  IMAD.MOV R249, RZ, RZ, -R4 ;  /* 0x000000fffff97224 */ /* 0x000fe400078e0a04 */
[----:B------:R-:W-:Y:S01]  /*e940*/  @!P3 IMAD.IADD R243, R243, 0x1, -R168 ;  /* 0x00000001f3f3b824 */ /* 0x000fe200078e0aa8 */
[----:B------:R-:W-:Y:S01]  /*e950*/  ISETP.GE.AND P3, PT, R248, RZ, PT ;  /* 0x000000fff800720c */ /* 0x000fe20003f66270 */
[----:B------:R-:W-:Y:S02]  /*e960*/  IMAD.MOV.U32 R4, RZ, RZ, R242 ;  /* 0x000000ffff047224 */ /* 0x000fe400078e00f2 */
[----:B------:R-:W-:Y:S01]  /*e970*/  IMAD.MOV R252, RZ, RZ, -R252 ;  /* 0x000000fffffc7224 */ /* 0x000fe200078e0afc */
[C---:B------:R-:W-:Y:S01]  /*e980*/  ISETP.GT.U32.AND P0, PT, R168.reuse, R243, PT ;  /* 0x000000f3a800720c */ /* 0x040fe20003f04070 */
[----:B------:R-:W-:Y:S01]  /*e990*/  @!P4 IMAD.MOV R4, RZ, RZ, -R4 ;  /* 0x000000ffff04c224 */ /* 0x000fe200078e0a04 */
[C---:B------:R-:W-:Y:S01]  /*e9a0*/  ISETP.GT.U32.AND P4, PT, R168.reuse, R239, PT ;  /* 0x000000efa800720c */ /* 0x040fe20003f84070 */
[----:B------:R-:W-:-:S02]  /*e9b0*/  IMAD R250, R168, R249, R250 ;  /* 0x000000f9a8fa7224 */ /* 0x000fc400078e02fa */
[----:B------:R-:W-:Y:S01]  /*e9c0*/  IMAD R245, R168, R252, R245 ;  /* 0x000000fca8f57224 */ /* 0x000fe200078e02f5 */
[----:B------:R0:W-:Y:S01]  /*e9d0*/  STL [R1+0x738], R4 ;  /* 0x0007380401007387 */ /* 0x0001e20000100800 */
[----:B------:R-:W-:Y:S02]  /*e9e0*/  VIADD R247, R2, 0xc9 ;  /* 0x000000c902f77836 */ /* 0x000fe40000000000 */
[----:B------:R-:W-:Y:S01]  /*e9f0*/  @!P6 IMAD.MOV R3, RZ, RZ, -R3 ;  /* 0x000000ffff03e224 */ /* 0x000fe200078e0a03 */
[----:B------:R-:W-:Y:S01]  /*ea00*/  ISETP.GE.AND P6, PT, R241, RZ, PT ;  /* 0x000000fff100720c */ /* 0x000fe20003fc6270 */
[--C-:B------:R-:W-:Y:S01]  /*ea10*/  @!P2 IMAD.IADD R246, R246, 0x1, -R168.reuse ;  /* 0x00000001f6f6a824 */ /* 0x100fe200078e0aa8 */
[----:B------:R-:W-:Y:S01]  /*ea20*/  IABS R248, R247 ;  /* 0x000000f700f87213 */ /* 0x000fe20000000000 */
[--C-:B------:R-:W-:Y:S01]  /*ea30*/  @!P0 IMAD.IADD R243, R243, 0x1, -R168.reuse ;  /* 0x00000001f3f38824 */ /* 0x100fe200078e0aa8 */
[----:B------:R-:W-:Y:S01]  /*ea40*/  ISETP.GT.U32.AND P0, PT, R168, R245, PT ;  /* 0x000000f5a800720c */ /* 0x000fe20003f04070 */
[----:B------:R-:W-:Y:S01]  /*ea50*/  @!P4 IMAD.IADD R239, R239, 0x1, -R168 ;  /* 0x00000001efefc824 */ /* 0x000fe200078e0aa8 */
[----:B------:R-:W-:Y:S01]  /*ea60*/  ISETP.GE.AND P4, PT, R240, RZ, PT ;  /* 0x000000fff000720c */ /* 0x000fe20003f86270 */
[----:B0-----:R-:W-:Y:S01]  /*ea70*/  IMAD.MOV.U32 R4, RZ, RZ, R238 ;  /* 0x000000ffff047224 */ /* 0x001fe200078e00ee */
[----:B------:R-:W-:Y:S01]  /*ea80*/  ISETP.GE.AND P2, PT, R244, RZ, PT ;  /* 0x000000fff400720c */ /* 0x000fe20003f46270 */
[----:B------:R-:W-:-:S02]  /*ea90*/  IMAD.MOV.U32 R5, RZ, RZ, R243 ;  /* 0x000000ffff057224 */ /* 0x000fc400078e00f3 */
[----:B------:R-:W-:Y:S01]  /*eaa0*/  @!P1 IMAD.MOV R4, RZ, RZ, -R4 ;  /* 0x000000ffff049224 */ /* 0x000fe200078e0a04 */
[----:B------:R-:W-:Y:S01]  /*eab0*/  ISETP.GT.U32.AND P1, PT, R168, R250, PT ;  /* 0x000000faa800720c */ /* 0x000fe20003f24070 */
[----:B------:R-:W-:-:S03]  /*eac0*/  IMAD.HI.U32 R240, R0, R248, RZ ;  /* 0x000000f800f07227 */ /* 0x000fc600078e00ff */
[----:B------:R0:W-:Y:S01]  /*ead0*/  STL [R1+0x734], R4 ;  /* 0x0007340401007387 */ /* 0x0001e20000100800 */
[----:B------:R-:W-:Y:S02]  /*eae0*/  @!P3 IMAD.MOV R5, RZ, RZ, -R5 ;  /* 0x000000ffff05b224 */ /* 0x000fe400078e0a05 */
[----:B------:R-:W-:Y:S01]  /*eaf0*/  IMAD.MOV R240, RZ, RZ, -R240 ;  /* 0x000000fffff07224 */ /* 0x000fe200078e0af0 */
[----:B------:R1:W-:Y:S01]  /*eb00*/  STL [R1+0x730], R3 ;  /* 0x0007300301007387 */ /* 0x0003e20000100800 */
[----:B------:R-:W-:Y:S02]  /*eb10*/  VIADD R238, R2, 0xc8 ;  /* 0x000000c802ee7836 */ /* 0x000fe40000000000 */
[--C-:B------:R-:W-:Y:S01]  /*eb20*/  @!P0 IMAD.IADD R245, R245, 0x1, -R168.reuse ;  /* 0x00000001f5f58824 */ /* 0x100fe200078e0aa8 */
[----:B------:R-:W-:Y:S01]  /*eb30*/  STL [R1+0x72c], R5 ;  /* 0x00072c0501007387 */ /* 0x000fe20000100800 */
[----:B------:R-:W-:Y:S01]  /*eb40*/  @!P1 IMAD.IADD R250, R250, 0x1, -R168 ;  /* 0x00000001fafa9824 */ /* 0x000fe200078e0aa8 */
[----:B------:R-:W-:Y:S01]  /*eb50*/  IABS R249, R238 ;  /* 0x000000ee00f97213 */ /* 0x000fe20000000000 */
[----:B0-----:R-:W-:Y:S01]  /*eb60*/  IMAD.MOV.U32 R4, RZ, RZ, R239 ;  /* 0x000000ffff047224 */ /* 0x001fe200078e00ef */
[----:B------:R-:W-:Y:S01]  /*eb70*/  ISETP.GE.AND P1, PT, R247, RZ, PT ;  /* 0x000000fff700720c */ /* 0x000fe20003f26270 */
[C---:B------:R-:W-:Y:S01]  /*eb80*/  IMAD R248, R168.reuse, R240, R248 ;  /* 0x000000f0a8f87224 */ /* 0x040fe200078e02f8 */
[C---:B------:R-:W-:Y:S01]  /*eb90*/  ISETP.GT.U32.AND P0, PT, R168.reuse, R250, PT ;  /* 0x000000faa800720c */ /* 0x040fe20003f04070 */
[----:B------:R-:W-:Y:S01]  /*eba0*/  @!P5 IMAD.MOV R4, RZ, RZ, -R4 ;  /* 0x000000ffff04d224 */ /* 0x000fe200078e0a04 */
[----:B------:R-:W-:Y:S01]  /*ebb0*/  ISETP.GT.U32.AND P5, PT, R168, R245, PT ;  /* 0x000000f5a800720c */ /* 0x000fe20003fa4070 */
[----:B-1----:R-:W-:Y:S01]  /*ebc0*/  IMAD.HI.U32 R3, R0, R249, RZ ;  /* 0x000000f900037227 */ /* 0x002fe200078e00ff */
[----:B------:R-:W-:-:S02]  /*ebd0*/  ISETP.GE.AND P3, PT, R238, RZ, PT ;  /* 0x000000ffee00720c */ /* 0x000fc40003f66270 */
[----:B------:R0:W-:Y:S01]  /*ebe0*/  STL [R1+0x728], R4 ;  /* 0x0007280401007387 */ /* 0x0001e20000100800 */
[----:B------:R-:W-:Y:S02]  /*ebf0*/  IMAD.MOV R3, RZ, RZ, -R3 ;  /* 0x000000ffff037224 */ /* 0x000fe400078e0a03 */
[----:B------:R-:W-:Y:S02]  /*ec00*/  VIADD R247, R2, 0xc7 ;  /* 0x000000c702f77836 */ /* 0x000fe40000000000 */
[----:B------:R-:W-:Y:S02]  /*ec10*/  IMAD R249, R168, R3, R249 ;  /* 0x00000003a8f97224 */ /* 0x000fe400078e02f9 */
[--C-:B------:R-:W-:Y:S01]  /*ec20*/  @!P0 IMAD.IADD R250, R250, 0x1, -R168.reuse ;  /* 0x00000001fafa8824 */ /* 0x100fe200078e0aa8 */
[----:B------:R-:W-:Y:S01]  /*ec30*/  ISETP.GE.AND P0, PT, R247, RZ, PT ;  /* 0x000000fff700720c */ /* 0x000fe20003f06270 */
[----:B------:R-:W-:Y:S01]  /*ec40*/  @!P5 IMAD.IADD R245, R245, 0x1, -R168 ;  /* 0x00000001f5f5d824 */ /* 0x000fe200078e0aa8 */
[----:B------:R-:W-:Y:S01]  /*ec50*/  IABS R247, R247 ;  /* 0x000000f700f77213 */ /* 0x000fe20000000000 */
[----:B0-----:R-:W-:Y:S01]  /*ec60*/  IMAD.MOV.U32 R4, RZ, RZ, R246 ;  /* 0x000000ffff047224 */ /* 0x001fe200078e00f6 */
[----:B------:R-:W-:Y:S01]  /*ec70*/  ISETP.GT.U32.AND P5, PT, R168, R249, PT ;  /* 0x000000f9a800720c */ /* 0x000fe20003fa4070 */
[----:B------:R-:W-:-:S02]  /*ec80*/  VIADD R3, R2, 0xc5 ;  /* 0x000000c502037836 */ /* 0x000fc40000000000 */
[----:B------:R-:W-:Y:S01]  /*ec90*/  @!P6 IMAD.MOV R4, RZ, RZ, -R4 ;  /* 0x000000ffff04e224 */ /* 0x000fe200078e0a04 */
[----:B------:R-:W-:Y:S01]  /*eca0*/  ISETP.GT.U32.AND P6, PT, R168, R248, PT ;  /* 0x000000f8a800720c */ /* 0x000fe20003fc4070 */
[----:B------:R-:W-:Y:S01]  /*ecb0*/  IMAD.HI.U32 R240, R0, R247, RZ ;  /* 0x000000f700f07227 */ /* 0x000fe200078e00ff */
[----:B------:R-:W-:Y:S02]  /*ecc0*/  IABS R242, R3 ;  /* 0x0000000300f27213 */ /* 0x000fe40000000000 */
[----:B------:R0:W-:Y:S01]  /*ecd0*/  STL [R1+0x724], R4 ;  /* 0x0007240401007387 */ /* 0x0001e20000100800 */
[----:B------:R-:W-:Y:S02]  /*ece0*/  IMAD.MOV R240, RZ, RZ, -R240 ;  /* 0x000000fffff07224 */ /* 0x000fe400078e0af0 */
[----:B------:R-:W-:Y:S02]  /*ecf0*/  VIADD R238, R2, 0xc6 ;  /* 0x000000c602ee7836 */ /* 0x000fe40000000000 */
[----:B------:R-:W-:-:S02]  /*ed00*/  IMAD R247, R168, R240, R247 ;  /* 0x000000f0a8f77224 */ /* 0x000fc400078e02f7 */
[--C-:B------:R-:W-:Y:S01]  /*ed10*/  @!P5 IMAD.IADD R249, R249, 0x1, -R168.reuse ;  /* 0x00000001f9f9d824 */ /* 0x100fe200078e0aa8 */
[----:B------:R-:W-:Y:S01]  /*ed20*/  IABS R243, R238 ;  /* 0x000000ee00f37213 */ /* 0x000fe20000000000 */
[----:B------:R-:W-:Y:S01]  /*ed30*/  @!P6 IMAD.IADD R248, R248, 0x1, -R168 ;  /* 0x00000001f8f8e824 */ /* 0x000fe200078e0aa8 */
[----:B------:R-:W-:Y:S01]  /*ed40*/  ISETP.GE.AND P6, PT, R238, RZ, PT ;  /* 0x000000ffee00720c */ /* 0x000fe20003fc6270 */
[----:B0-----:R-:W-:Y:S01]  /*ed50*/  IMAD.MOV.U32 R4, RZ, RZ, R250 ;  /* 0x000000ffff047224 */ /* 0x001fe200078e00fa */
[----:B------:R-:W-:Y:S01]  /*ed60*/  ISETP.GT.U32.AND P5, PT, R168, R249, PT ;  /* 0x000000f9a800720c */ /* 0x000fe20003fa4070 */
[----:B------:R-:W-:-:S04]  /*ed70*/  IMAD.HI.U32 R238, R0, R242, RZ ;  /* 0x000000f200ee7227 */ /* 0x000fc800078e00ff */
[----:B------:R-:W-:Y:S01]  /*ed80*/  @!P4 IMAD.MOV R4, RZ, RZ, -R4 ;  /* 0x000000ffff04c224 */ /* 0x000fe200078e0a04 */
[----:B------:R-:W-:Y:S01]  /*ed90*/  ISETP.GT.U32.AND P4, PT, R168, R248, PT ;  /* 0x000000f8a800720c */ /* 0x000fe20003f84070 */
[----:B------:R-:W-:-:S03]  /*eda0*/  IMAD.HI.U32 R239, R0, R243, RZ ;  /* 0x000000f300ef7227 */ /* 0x000fc600078e00ff */
[----:B------:R0:W-:Y:S01]  /*edb0*/  STL [R1+0x618], R4 ;  /* 0x0006180401007387 */ /* 0x0001e20000100800 */
[----:B------:R-:W-:Y:S02]  /*edc0*/  IMAD.MOV R238, RZ, RZ, -R238 ;  /* 0x000000ffffee7224 */ /* 0x000fe400078e0aee */
[----:B------:R-:W-:Y:S02]  /*edd0*/  IMAD.MOV R239, RZ, RZ, -R239 ;  /* 0x000000ffffef7224 */ /* 0x000fe400078e0aef */
[----:B------:R-:W-:Y:S02]  /*ede0*/  IMAD R242, R168, R238, R242 ;  /* 0x000000eea8f27224 */ /* 0x000fe400078e02f2 */
[----:B------:R-:W-:Y:S02]  /*edf0*/  VIADD R244, R2, 0xc3 ;  /* 0x000000c302f47836 */ /* 0x000fe40000000000 */
[----:B------:R-:W-:Y:S01]  /*ee00*/  @!P4 IMAD.IADD R248, R248, 0x1, -R168 ;  /* 0x00000001f8f8c824 */ /* 0x000fe200078e0aa8 */
[C---:B------:R-:W-:Y:S01]  /*ee10*/  ISETP.GT.U32.AND P4, PT, R168.reuse, R247, PT ;  /* 0x000000f7a800720c */ /* 0x040fe20003f84070 */
[----:B0-----:R-:W-:Y:S01]  /*ee20*/  IMAD.MOV.U32 R4, RZ, RZ, R245 ;  /* 0x000000ffff047224 */ /* 0x001fe200078e00f5 */
[----:B------:R-:W-:Y:S01]  /*ee30*/  IABS R246, R244 ;  /* 0x000000f400f67213 */ /* 0x000fe20000000000 */
[----:B------:R-:W-:-:S02]  /*ee40*/  IMAD R243, R168, R239, R243 ;  /* 0x000000efa8f37224 */ /* 0x000fc400078e02f3 */
[----:B------:R-:W-:Y:S01]  /*ee50*/  @!P2 IMAD.MOV R4, RZ, RZ, -R4 ;  /* 0x000000ffff04a224 */ /* 0x000fe200078e0a04 */
[----:B------:R-:W-:Y:S01]  /*ee60*/  ISETP.GE.AND P2, PT, R3, RZ, PT ;  /* 0x000000ff0300720c */ /* 0x000fe20003f46270 */
[----:B------:R-:W-:Y:S02]  /*ee70*/  VIADD R3, R2, 0xc4 ;  /* 0x000000c402037836 */ /* 0x000fe40000000000 */
[--C-:B------:R-:W-:Y:S01]  /*ee80*/  @!P5 IMAD.IADD R249, R249, 0x1, -R168.reuse ;  /* 0x00000001f9f9d824 */ /* 0x100fe200078e0aa8 */
[----:B------:R0:W-:Y:S01]  /*ee90*/  STL [R1+0x720], R4 ;  /* 0x0007200401007387 */ /* 0x0001e20000100800 */
[----:B------:R-:W-:Y:S01]  /*eea0*/  ISETP.GT.U32.AND P5, PT, R168, R243, PT ;  /* 0x000000f3a800720c */ /* 0x000fe20003fa4070 */
[----:B------:R-:W-:Y:S01]  /*eeb0*/  VIADD R238, R2, 0xc1 ;  /* 0x000000c102ee7836 */ /* 0x000fe20000000000 */
[----:B------:R-:W-:Y:S01]  /*eec0*/  IABS R239, R3 ;  /* 0x0000000300ef7213 */ /* 0x000fe20000000000 */
[----:B------:R-:W-:Y:S01]  /*eed0*/  @!P4 IMAD.IADD R247, R247, 0x1, -R168 ;  /* 0x00000001f7f7c824 */ /* 0x000fe200078e0aa8 */
[----:B------:R-:W-:Y:S01]  /*eee0*/  ISETP.GT.U32.AND P4, PT, R168, R242, PT ;  /* 0x000000f2a800720c */ /* 0x000fe20003f84070 */
[----:B------:R-:W-:Y:S01]  /*eef0*/  VIADD R241, R2, 0xc2 ;  /* 0x000000c202f17836 */ /* 0x000fe20000000000 */
[----:B------:R-:W-:Y:S01]  /*ef00*/  IABS R240, R238 ;  /* 0x000000ee00f07213 */ /* 0x000fe20000000000 */
[----:B0-----:R-:W-:-:S03]  /*ef10*/  IMAD.MOV.U32 R4, RZ, RZ, R248 ;  /* 0x000000ffff047224 */ /* 0x001fc600078e00f8 */
[----:B------:R-:W-:Y:S01]  /*ef20*/  IABS R245, R241 ;  /* 0x000000f100f57213 */ /* 0x000fe20000000000 */
[----:B------:R-:W-:Y:S02]  /*ef30*/  IMAD.MOV.U32 R248, RZ, RZ, R246 ;  /* 0x000000fffff87224 */ /* 0x000fe400078e00f6 */
[----:B------:R-:W-:Y:S01]  /*ef40*/  @!P1 IMAD.MOV R4, RZ, RZ, -R4 ;  /* 0x000000ffff049224 */ /* 0x000fe200078e0a04 */
[----:B------:R-:W-:Y:S01]  /*ef50*/  ISETP.GT.U32.AND P1, PT, R168, R247, PT ;  /* 0x000000f7a800720c */ /* 0x000fe20003f24070 */
[----:B------:R-:W-:-:S03]  /*ef60*/  IMAD.HI.U32 R246, R0, R239, RZ ;  /* 0x000000ef00f67227 */ /* 0x000fc600078e00ff */
[----:B------:R0:W-:Y:S01]  /*ef70*/  STL [R1+0x680], R4 ;  /* 0x0006800401007387 */ /* 0x0001e20000100800 */
[----:B------:R-:W-:Y:S02]  /*ef80*/  IMAD.MOV R246, RZ, RZ, -R246 ;  /* 0x000000fffff67224 */ /* 0x000fe400078e0af6 */
[--C-:B------:R-:W-:Y:S02]  /*ef90*/  @!P4 IMAD.IADD R242, R242, 0x1, -R168.reuse ;  /* 0x00000001f2f2c824 */ /* 0x100fe400078e0aa8 */
[----:B------:R-:W-:-:S03]  /*efa0*/  @!P5 IMAD.IADD R243, R243, 0x1, -R168 ;  /* 0x00000001f3f3d824 */ /* 0x000fc600078e0aa8 */
[C---:B------:R-:W-:Y:S01]  /*efb0*/  ISETP.GT.U32.AND P4, PT, R168.reuse, R242, PT ;  /* 0x000000f2a800720c */ /* 0x040fe20003f84070 */
[----:B------:R-:W-:Y:S01]  /*efc0*/  @!P1 IMAD.IADD R247, R247, 0x1, -R168 ;  /* 0x00000001f7f79824 */ /* 0x000fe200078e0aa8 */
[----:B------:R-:W-:Y:S01]  /*efd0*/  ISETP.GT.U32.AND P5, PT, R168, R243, PT ;  /* 0x000000f3a800720c */ /* 0x000fe20003fa4070 */
[----:B0-----:R-:W-:Y:S02]  /*efe0*/  IMAD.MOV.U32 R4, RZ, RZ, R249 ;  /* 0x000000ffff047224 */ /* 0x001fe400078e00f9 */
[----:B------:R-:W-:-:S04]  /*eff0*/  IMAD.HI.U32 R249, R0, R248, RZ ;  /* 0x000000f800f97227 */ /* 0x000fc800078e00ff */
[----:B------:R-:W-:Y:S01]  /*f000*/  @!P3 IMAD.MOV R4, RZ, RZ, -R4 ;  /* 0x000000ffff04b224 */ /* 0x000fe200078e0a04 */
[----:B------:R-:W-:Y:S01]  /*f010*/  ISETP.GE.AND P3, PT, R3, RZ, PT ;  /* 0x000000ff0300720c */ /* 0x000fe20003f66270 */
[----:B------:R-:W-:Y:S02]  /*f020*/  IMAD R3, R168, R246, R239 ;  /* 0x000000f6a8037224 */ /* 0x000fe400078e02ef */
[----:B------:R-:W-:Y:S01]  /*f030*/  IMAD.HI.U32 R246, R0, R240, RZ ;  /* 0x000000f000f67227 */ /* 0x000fe200078e00ff */
[----:B------:R0:W-:Y:S02]  /*f040*/  STL [R1+0x71c], R4 ;  /* 0x00071c0401007387 */ /* 0x0001e40000100800 */
[----:B------:R-:W-:Y:S01]  /*f050*/  ISETP.GT.U32.AND P1, PT, R168, R3, PT ;  /* 0x00000003a800720c */ /* 0x000fe20003f24070 */
[----:B------:R-:W-:-:S04]  /*f060*/  IMAD.HI.U32 R239, R0, R245, RZ ;  /* 0x000000f500ef7227 */ /* 0x000fc800078e00ff */
[----:B------:R-:W-:Y:S02]  /*f070*/  IMAD.MOV R246, RZ, RZ, -R246 ;  /* 0x000000fffff67224 */ /* 0x000fe400078e0af6 */
[----:B------:R-:W-:Y:S02]  /*f080*/  @!P4 IMAD.IADD R242, R242, 0x1, -R168 ;  /* 0x00000001f2f2c824 */ /* 0x000fe400078e0aa8 */
[----:B0-----:R-:W-:Y:S02]  /*f090*/  IMAD.MOV.U32 R4, RZ, RZ, R247 ;  /* 0x000000ffff047224 */ /* 0x001fe400078e00f7 */
[----:B------:R-:W-:Y:S02]  /*f0a0*/  IMAD.MOV R249, RZ, RZ, -R249 ;  /* 0x000000fffff97224 */ /* 0x000fe400078e0af9 */
[----:B------:R-:W-:Y:S02]  /*f0b0*/  @!P0 IMAD.MOV R4, RZ, RZ, -R4 ;  /* 0x000000ffff048224 */ /* 0x000fe400078e0a04 */
[----:B------:R-:W-:-:S02]  /*f0c0*/  IMAD.MOV R239, RZ, RZ, -R239 ;  /* 0x000000ffffef7224 */ /* 0x000fc400078e0aef */
[--C-:B------:R-:W-:Y:S01]  /*f0d0*/  @!P1 IMAD.IADD R3, R3, 0x1, -R168.reuse ;  /* 0x0000000103039824 */ /* 0x100fe200078e0aa8 */
[----:B------:R0:W-:Y:S01]  /*f0e0*/  STL [R1+0x700], R4 ;  /* 0x0007000401007387 */ /* 0x0001e20000100800 */
[----:B------:R-:W-:Y:S01]  /*f0f0*/  @!P5 IMAD.IADD R243, R243, 0x1, -R168 ;  /* 0x00000001f3f3d824 */ /* 0x000fe200078e0aa8 */
[----:B------:R-:W-:Y:S01]  /*f100*/  ISETP.GE.AND P5, PT, R244, RZ, PT ;  /* 0x000000fff400720c */ /* 0x000fe20003fa6270 */
[C---:B------:R-:W-:Y:S01]  /*f110*/  IMAD R240, R168.reuse, R246, R240 ;  /* 0x000000f6a8f07224 */ /* 0x040fe200078e02f0 */
[C---:B------:R-:W-:Y:S01]  /*f120*/  ISETP.GT.U32.AND P1, PT, R168.reuse, R3, PT ;  /* 0x00000003a800720c */ /* 0x040fe20003f24070 */
[C---:B------:R-:W-:Y:S02]  /*f130*/  IMAD R244, R168.reuse, R249, R248 ;  /* 0x000000f9a8f47224 */ /* 0x040fe400078e02f8 */
[----:B------:R-:W-:Y:S02]  /*f140*/  IMAD R245, R168, R239, R245 ;  /* 0x000000efa8f57224 */ /* 0x000fe400078e02f5 */
[----:B------:R-:W-:Y:S01]  /*f150*/  VIADD R239, R2, 0xc0 ;  /* 0x000000c002ef7836 */ /* 0x000fe20000000000 */
[C---:B------:R-:W-:Y:S01]  /*f160*/  ISETP.GT.U32.AND P0, PT, R168.reuse, R244, PT ;  /* 0x000000f4a800720c */ /* 0x040fe20003f04070 */
[----:B0-----:R-:W-:Y:S01]  /*f170*/  IMAD.MOV.U32 R4, RZ, RZ, R242 ;  /* 0x000000ffff047224 */ /* 0x001fe200078e00f2 */
[C---:B------:R-:W-:Y:S01]  /*f180*/  ISETP.GT.U32.AND P4, PT, R168.reuse, R245, PT ;  /* 0x000000f5a800720c */ /* 0x040fe20003f84070 */
[----:B------:R-:W-:Y:S01]  /*f190*/  IMAD.MOV.U32 R5, RZ, RZ, R243 ;  /* 0x000000ffff057224 */ /* 0x000fe200078e00f3 */
[----:B------:R-:W-:Y:S01]  /*f1a0*/  IABS R246, R239 ;  /* 0x000000ef00f67213 */ /* 0x000fe20000000000 */
[----:B------:R-:W-:Y:S01]  /*f1b0*/  @!P2 IMAD.MOV R4, RZ, RZ, -R4 ;  /* 0x000000ffff04a224 */ /* 0x000fe200078e0a04 */
[----:B------:R-:W-:Y:S01]  /*f1c0*/  ISETP.GT.U32.AND P2, PT, R168, R240, PT ;  /* 0x000000f0a800720c */ /* 0x000fe20003f44070 */
[----:B------:R-:W-:Y:S01]  /*f1d0*/  @!P6 IMAD.MOV R5, RZ, RZ, -R5 ;  /* 0x000000ffff05e224 */ /* 0x000fe200078e0a05 */
[----:B------:R-:W-:Y:S01]  /*f1e0*/  ISETP.GE.AND P6, PT, R241, RZ, PT ;  /* 0x000000fff100720c */ /* 0x000fe20003fc6270 */
[----:B------:R-:W-:-:S02]  /*f1f0*/  IMAD.MOV.U32 R243, RZ, RZ, R246 ;  /* 0x000000fffff37224 */ /* 0x000fc400078e00f6 */
[----:B------:R-:W-:Y:S01]  /*f200*/  VIADD R241, R2, 0xbf ;  /* 0x000000bf02f17836 */ /* 0x000fe20000000000 */
[----:B------:R-:W-:Y:S01]  /*f210*/  STL [R1+0x710], R5 ;  /* 0x0007100501007387 */ /* 0x000fe20000100800 */
[--C-:B------:R-:W-:Y:S01]  /*f220*/  @!P1 IMAD.IADD R3, R3, 0x1, -R168.reuse ;  /* 0x0000000103039824 */ /* 0x100fe200078e0aa8 */
[----:B------:R-:W-:Y:S01]  /*f230*/  ISETP.GE.AND P1, PT, R238, RZ, PT ;  /* 0x000000ffee00720c */ /* 0x000fe20003f26270 */
[----:B------:R-:W-:Y:S01]  /*f240*/  IMAD.HI.U32 R242, R0, R243, RZ ;  /* 0x000000f300f27227 */ /* 0x000fe200078e00ff */
[----:B------:R0:W-:Y:S01]  /*f250*/  STL [R1+0x714], R4 ;  /* 0x0007140401007387 */ /* 0x0001e20000100800 */
[----:B------:R-:W-:Y:S02]  /*f260*/  IABS R246, R241 ;  /* 0x000000f100f67213 */ /* 0x000fe40000000000 */
[--C-:B------:R-:W-:Y:S02]  /*f270*/  @!P2 IMAD.IADD R240, R240, 0x1, -R168.reuse ;  /* 0x00000001f0f0a824 */ /* 0x100fe400078e0aa8 */
[--C-:B------:R-:W-:Y:S01]  /*f280*/  @!P0 IMAD.IADD R244, R244, 0x1, -R168.reuse ;  /* 0x00000001f4f48824 */ /* 0x100fe200078e0aa8 */
[----:B------:R-:W-:Y:S01]  /*f290*/  ISETP.GE.AND P0, PT, R239, RZ, PT ;  /* 0x000000ffef00720c */ /* 0x000fe20003f06270 */
[----:B------:R-:W-:Y:S01]  /*f2a0*/  @!P4 IMAD.IADD R245, R245, 0x1, -R168 ;  /* 0x00000001f5f5c824 */ /* 0x000fe200078e0aa8 */
[C---:B------:R-:W-:Y:S01]  /*f2b0*/  ISETP.GT.U32.AND P2, PT, R168.reuse, R240, PT ;  /* 0x000000f0a800720c */ /* 0x040fe20003f44070 */
[----:B------:R-:W-:Y:S01]  /*f2c0*/  IMAD.MOV R242, RZ, RZ, -R242 ;  /* 0x000000fffff27224 */ /* 0x000fe200078e0af2 */
[----:B------:R-:W-:Y:S01]  /*f2d0*/  ISETP.GT.U32.AND P4, PT, R168, R244, PT ;  /* 0x000000f4a800720c */ /* 0x000fe20003f84070 */
[----:B0-----:R-:W-:-:S02]  /*f2e0*/  IMAD.MOV.U32 R4, RZ, RZ, R3 ;  /* 0x000000ffff047224 */ /* 0x001fc400078e0003 */
[----:B------:R-:W-:-:S04]  /*f2f0*/  IMAD.HI.U32 R239, R0, R246, RZ ;  /* 0x000000f600ef7227 */ /* 0x000fc800078e00ff */
[----:B------:R-:W-:Y:S01]  /*f300*/  @!P3 IMAD.MOV R4, RZ, RZ, -R4 ;  /* 0x000000ffff04b224 */ /* 0x000fe200078e0a04 */
[C---:B------:R-:W-:Y:S01]  /*f310*/  ISETP.GT.U32.AND P3, PT, R168.reuse, R245, PT ;  /* 0x000000f5a800720c */ /* 0x040fe20003f64070 */
[----:B------:R-:W-:Y:S02]  /*f320*/  IMAD R243, R168, R242, R243 ;  /* 0x000000f2a8f37224 */ /* 0x000fe400078e02f3 */
[C---:B------:R-:W-:Y:S01]  /*f330*/  VIADD R242, R2.reuse, 0xbc ;  /* 0x000000bc02f27836 */ /* 0x040fe20000000000 */
[----:B------:R0:W-:Y:S01]  /*f340*/  STL [R1+0x718], R4 ;  /* 0x0007180401007387 */ /* 0x0001e20000100800 */
[C---:B------:R-:W-:Y:S02]  /*f350*/  VIADD R238, R2.reuse, 0xbe ;  /* 0x000000be02ee7836 */ /* 0x040fe40000000000 */
[----:B------:R-:W-:Y:S01]  /*f360*/  IMAD.MOV R239, RZ, RZ, -R239 ;  /* 0x000000ffffef7224 */ /* 0x000fe200078e0aef */
[----:B------:R-:W-:Y:S01]  /*f370*/  IABS R248, R242 ;  /* 0x000000f200f87213 */ /* 0x000fe20000000000 */
[----:B------:R-:W-:Y:S01]  /*f380*/  VIADD R3, R2, 0xbd ;  /* 0x000000bd02037836 */ /* 0x000fe20000000000 */
[----:B------:R-:W-:Y:S01]  /*f390*/  IABS R247, R238 ;  /* 0x000000ee00f77213 */ /* 0x000fe20000000000 */
[----:B------:R-:W-:-:S02]  /*f3a0*/  IMAD R246, R168, R239, R246 ;  /* 0x000000efa8f67224 */ /* 0x000fc400078e02f6 */
[--C-:B------:R-:W-:Y:S01]  /*f3b0*/  @!P2 IMAD.IADD R240, R240, 0x1, -R168.reuse ;  /* 0x00000001f0f0a824 */ /* 0x100fe200078e0aa8 */
[----:B------:R-:W-:Y:S01]  /*f3c0*/  ISETP.GE.AND P2, PT, R241, RZ, PT ;  /* 0x000000fff100720c */ /* 0x000fe20003f46270 */
[--C-:B------:R-:W-:Y:S01]  /*f3d0*/  @!P4 IMAD.IADD R244, R244, 0x1, -R168.reuse ;  /* 0x00000001f4f4c824 */ /* 0x100fe200078e0aa8 */
[----:B------:R-:W-:Y:S01]  /*f3e0*/  IABS R239, R3 ;  /* 0x0000000300ef7213 */ /* 0x000fe20000000000 */
[----:B------:R-:W-:Y:S01]  /*f3f0*/  @!P3 IMAD.IADD R245, R245, 0x1, -R168 ;  /* 0x00000001f5f5b824 */ /* 0x000fe200078e0aa8 */
[C---:B------:R-:W-:Y:S01]  /*f400*/  ISETP.GT.U32.AND P3, PT, R168.reuse, R246, PT ;  /* 0x000000f6a800720c */ /* 0x040fe20003f64070 */
[----:B------:R-:W-:Y:S01]  /*f410*/  IMAD.MOV.U32 R241, RZ, RZ, R248 ;  /* 0x000000fffff17224 */ /* 0x000fe200078e00f8 */
[----:B------:R-:W-:Y:S01]  /*f420*/  ISETP.GT.U32.AND P4, PT, R168, R243, PT ;  /* 0x000000f3a800720c */ /* 0x000fe20003f84070 */
[----:B------:R-:W-:-:S04]  /*f430*/  IMAD.HI.U32 R248, R0, R247, RZ ;  /* 0x000000f700f87227 */ /* 0x000fc800078e00ff */
[----:B0-----:R-:W-:Y:S02]  /*f440*/  IMAD.MOV.U32 R4, RZ, RZ, R244 ;  /* 0x000000ffff047224 */ /* 0x001fe400078e00f4 */
[----:B------:R-:W-:-:S04]  /*f450*/  IMAD.HI.U32 R249, R0, R239, RZ ;  /* 0x000000ef00f97227 */ /* 0x000fc800078e00ff */
[----:B------:R-:W-:Y:S02]  /*f460*/  IMAD.MOV R248, RZ, RZ, -R248 ;  /* 0x000000fffff87224 */ /* 0x000fe400078e0af8 */
[----:B------:R-:W-:Y:S02]  /*f470*/  @!P5 IMAD.MOV R4, RZ, RZ, -R4 ;  /* 0x000000ffff04d224 */ /* 0x000fe400078e0a04 */
[----:B------:R-:W-:Y:S02]  /*f480*/  IMAD.MOV R244, RZ, RZ, -R249 ;  /* 0x000000fffff47224 */ /* 0x000fe400078e0af9 */
[----:B------:R-:W-:Y:S01]  /*f490*/  IMAD R247, R168, R248, R247 ;  /* 0x000000f8a8f77224 */ /* 0x000fe200078e02f7 */
[----:B------:R0:W-:Y:S01]  /*f4a0*/  STL [R1+0x708], R4 ;  /* 0x0007080401007387 */ /* 0x0001e20000100800 */
[----:B------:R-:W-:Y:S02]  /*f4b0*/  IMAD.MOV.U32 R5, RZ, RZ, R245 ;  /* 0x000000ffff057224 */ /* 0x000fe400078e00f5 */
[----:B------:R-:W-:-:S02]  /*f4c0*/  @!P3 IMAD.IADD R246, R246, 0x1, -R168 ;  /* 0x00000001f6f6b824 */ /* 0x000fc400078e0aa8 */
[C---:B------:R-:W-:Y:S02]  /*f4d0*/  IMAD R239, R168.reuse, R244, R239 ;  /* 0x000000f4a8ef7224 */ /* 0x040fe400078e02ef */
[----:B------:R-:W-:Y:S01]  /*f4e0*/  @!P6 IMAD.MOV R5, RZ, RZ, -R5 ;  /* 0x000000ffff05e224 */ /* 0x000fe200078e0a05 */
[----:B------:R-:W-:Y:S01]  /*f4f0*/  ISETP.GT.U32.AND P6, PT, R168, R247, PT ;  /* 0x000000f7a800720c */ /* 0x000fe20003fc4070 */
[----:B------:R-:W-:Y:S01]  /*f500*/  @!P4 IMAD.IADD R243, R243, 0x1, -R168 ;  /* 0x00000001f3f3c824 */ /* 0x000fe200078e0aa8 */
[----:B------:R-:W-:Y:S01]  /*f510*/  ISETP.GE.AND P4, PT, R238, RZ, PT ;  /* 0x000000ffee00720c */ /* 0x000fe20003f86270 */
[----:B0-----:R-:W-:Y:S01]  /*f520*/  IMAD.MOV.U32 R4, RZ, RZ, R240 ;  /* 0x000000ffff047224 */ /* 0x001fe200078e00f0 */
[----:B------:R-:W-:Y:S01]  /*f530*/  ISETP.GT.U32.AND P3, PT, R168, R246, PT ;  /* 0x000000f6a800720c */ /* 0x000fe20003f64070 */
[----:B------:R-:W-:Y:S01]  /*f540*/  IMAD.HI.U32 R238, R0, R241, RZ ;  /* 0x000000f100ee7227 */ /* 0x000fe200078e00ff */
[C---:B------:R-:W-:Y:S01]  /*f550*/  ISETP.GT.U32.AND P5, PT, R168.reuse, R243, PT ;  /* 0x000000f3a800720c */ /* 0x040fe20003fa4070 */
[----:B------:R-:W-:Y:S02]  /*f560*/  STL [R1+0x6b8], R5 ;  /* 0x0006b80501007387 */ /* 0x000fe40000100800 */
[----:B------:R-:W-:Y:S01]  /*f570*/  @!P1 IMAD.MOV R4, RZ, RZ, -R4 ;  /* 0x000000ffff049224 */ /* 0x000fe200078e0a04 */
[----:B------:R-:W-:Y:S01]  /*f580*/  ISETP.GT.U32.AND P1, PT, R168, R239, PT ;  /* 0x000000efa800720c */ /* 0x000fe20003f24070 */
[----:B------:R-:W-:-:S02]  /*f590*/  IMAD.MOV R238, RZ, RZ, -R238 ;  /* 0x000000ffffee7224 */ /* 0x000fc400078e0aee */
[----:B------:R-:W-:Y:S01]  /*f5a0*/  VIADD R248, R2, 0xbb ;  /* 0x000000bb02f87836 */ /* 0x000fe20000000000 */
[----:B------:R0:W-:Y:S01]  /*f5b0*/  STL [R1+0x6c8], R4 ;  /* 0x0006c80401007387 */ /* 0x0001e20000100800 */
[----:B------:R-:W-:Y:S02]  /*f5c0*/  IMAD R241, R168, R238, R241 ;  /* 0x000000eea8f17224 */ /* 0x000fe400078e02f1 */
[--C-:B------:R-:W-:Y:S01]  /*f5d0*/  @!P6 IMAD.IADD R247, R247, 0x1, -R168.reuse ;  /* 0x00000001f7f7e824 */ /* 0x100fe200078e0aa8 */
[----:B------:R-:W-:Y:S01]  /*f5e0*/  IABS R238, R248 ;  /* 0x000000f800ee7213 */ /* 0x000fe20000000000 */
[--C-:B------:R-:W-:Y:S01]  /*f5f0*/  @!P3 IMAD.IADD R246, R246, 0x1, -R168.reuse ;  /* 0x00000001f6f6b824 */ /* 0x100fe200078e0aa8 */
[C---:B------:R-:W-:Y:S01]  /*f600*/  ISETP.GT.U32.AND P3, PT, R168.reuse, R241, PT ;  /* 0x000000f1a800720c */ /* 0x040fe20003f64070 */
[--C-:B------:R-:W-:Y:S01]  /*f610*/  @!P5 IMAD.IADD R243, R243, 0x1, -R168.reuse ;  /* 0x00000001f3f3d824 */ /* 0x100fe200078e0aa8 */
[----:B------:R-:W-:Y:S01]  /*f620*/  ISETP.GE.AND P5, PT, R3, RZ, PT ;  /* 0x000000ff0300720c */ /* 0x000fe20003fa6270 */
[----:B------:R-:W-:Y:S01]  /*f630*/  @!P1 IMAD.IADD R239, R239, 0x1, -R168 ;  /* 0x00000001efef9824 */ /* 0x000fe200078e0aa8 */
[----:B------:R-:W-:Y:S01]  /*f640*/  ISETP.GT.U32.AND P1, PT, R168, R247, PT ;  /* 0x000000f7a800720c */ /* 0x000fe20003f24070 */
[----:B------:R-:W-:Y:S01]  /*f650*/  IMAD.HI.U32 R244, R0, R238, RZ ;  /* 0x000000ee00f47227 */ /* 0x000fe200078e00ff */
[----:B------:R-:W-:-:S03]  /*f660*/  ISETP.GE.AND P6, PT, R242, RZ, PT ;  /* 0x000000fff200720c */ /* 0x000fc60003fc6270 */
[----:B------:R-:W-:Y:S02]  /*f670*/  VIADD R3, R2, 0xba ;  /* 0x000000ba02037836 */ /* 0x000fe40000000000 */
[----:B------:R-:W-:Y:S02]  /*f680*/  IMAD.MOV R244, RZ, RZ, -R244 ;  /* 0x000000fffff47224 */ /* 0x000fe400078e0af4 */
[----:B------:R-:W-:Y:S01]  /*f690*/  @!P3 IMAD.IADD R241, R241, 0x1, -R168 ;  /* 0x00000001f1f1b824 */ /* 0x000fe200078e0aa8 */
[----:B------:R-:W-:Y:S01]  /*f6a0*/  IABS R240, R3 ;  /* 0x0000000300f07213 */ /* 0x000fe20000000000 */
[C---:B------:R-:W-:Y:S01]  /*f6b0*/  IMAD R238, R168.reuse, R244, R238 ;  /* 0x000000f4a8ee7224 */ /* 0x040fe200078e02ee */
[C---:B------:R-:W-:Y:S01]  /*f6c0*/  ISETP.GT.U32.AND P3, PT, R168.reuse, R239, PT ;  /* 0x000000efa800720c */ /* 0x040fe20003f64070 */
[----:B------:R-:W-:Y:S02]  /*f6d0*/  @!P1 IMAD.IADD R247, R247, 0x1, -R168 ;  /* 0x00000001f7f79824 */ /* 0x000fe400078e0aa8 */
[----:B0-----:R-:W-:Y:S01]  /*f6e0*/  IMAD.MOV.U32 R4, RZ, RZ, R243 ;  /* 0x000000ffff047224 */ /* 0x001fe200078e00f3 */
[----:B------:R-:W-:Y:S01]  /*f6f0*/  ISETP.GT.U32.AND P1, PT, R168, R238, PT ;  /* 0x000000eea800720c */ /* 0x000fe20003f24070 */
[----:B------:R-:W-:-:S04]  /*f700*/  IMAD.HI.U32 R243, R0, R240, RZ ;  /* 0x000000f000f37227 */ /* 0x000fc800078e00ff */
[C---:B------:R-:W-:Y:S02]  /*f710*/  VIADD R242, R2.reuse, 0xb9 ;  /* 0x000000b902f27836 */ /* 0x040fe40000000000 */
[----:B------:R-:W-:Y:S02]  /*f720*/  IMAD.MOV R243, RZ, RZ, -R243 ;  /* 0x000000fffff37224 */ /* 0x000fe400078e0af3 */
[----:B------:R-:W-:Y:S01]  /*f730*/  VIADD R244, R2, 0xb8 ;  /* 0x000000b802f47836 */ /* 0x000fe20000000000 */
[----:B------:R-:W-:Y:S01]  /*f740*/  IABS R250, R242 ;  /* 0x000000f200fa7213 */ /* 0x000fe20000000000 */
[C---:B------:R-:W-:Y:S02]  /*f750*/  IMAD R240, R168.reuse, R243, R240 ;  /* 0x000000f3a8f07224 */ /* 0x040fe400078e02f0 */
[----:B------:R-:W-:Y:S01]  /*f760*/  @!P0 IMAD.MOV R4, RZ, RZ, -R4 ;  /* 0x000000ffff048224 */ /* 0x000fe200078e0a04 */
[----:B------:R-:W-:Y:S01]  /*f770*/  ISETP.GT.U32.AND P0, PT, R168, R241, PT ;  /* 0x000000f1a800720c */ /* 0x000fe20003f04070 */
[--C-:B------:R-:W-:Y:S01]  /*f780*/  @!P3 IMAD.IADD R239, R239, 0x1, -R168.reuse ;  /* 0x00000001efefb824 */ /* 0x100fe200078e0aa8 */
[----:B------:R-:W-:Y:S01]  /*f790*/  IABS R243, R244 ;  /* 0x000000f400f37213 */ /* 0x000fe20000000000 */
[----:B------:R-:W-:Y:S01]  /*f7a0*/  @!P1 IMAD.IADD R238, R238, 0x1, -R168 ;  /* 0x00000001eeee9824 */ /* 0x000fe200078e0aa8 */
[----:B------:R-:W-:Y:S01]  /*f7b0*/  ISETP.GT.U32.AND P3, PT, R168, R240, PT ;  /* 0x000000f0a800720c */ /* 0x000fe20003f64070 */
[----:B------:R-:W-:Y:S01]  /*f7c0*/  IMAD.MOV.U32 R5, RZ, RZ, R246 ;  /* 0x000000ffff057224 */ /* 0x000fe200078e00f6 */
[----:B------:R0:W-:Y:S01]  /*f7d0*/  STL [R1+0x6d8], R4 ;  /* 0x0006d80401007387 */ /* 0x0001e20000100800 */
[----:B------:R-:W-:Y:S01]  /*f7e0*/  IMAD.HI.U32 R251, R0, R250, RZ ;  /* 0x000000fa00fb7227 */ /* 0x000fe200078e00ff */
[----:B------:R-:W-:-:S03]  /*f7f0*/  ISETP.GE.AND P1, PT, R3, RZ, PT ;  /* 0x000000ff0300720c */ /* 0x000fc60003f26270 */
[----:B------:R-:W-:Y:S01]  /*f800*/  @!P2 IMAD.MOV R5, RZ, RZ, -R5 ;  /* 0x000000ffff05a224 */ /* 0x000fe200078e0a05 */
[----:B------:R-:W-:Y:S01]  /*f810*/  ISETP.GT.U32.AND P2, PT, R168, R238, PT ;  /* 0x000000eea800720c */ /* 0x000fe20003f44070 */
[----:B------:R-:W-:Y:S02]  /*f820*/  IMAD.MOV R251, RZ, RZ, -R251 ;  /* 0x000000fffffb7224 */ /* 0x000fe400078e0afb */
[----:B------:R-:W-:Y:S01]  /*f830*/  IMAD.HI.U32 R249, R0, R243, RZ ;  /* 0x000000f300f97227 */ /* 0x000fe200078e00ff */
[----:B------:R1:W-:Y:S03]  /*f840*/  STL [R1+0x698], R5 ;  /* 0x0006980501007387 */ /* 0x0003e60000100800 */
[----:B0-----:R-:W-:Y:S02]  /*f850*/  IMAD.MOV.U32 R4, RZ, RZ, R247 ;  /* 0x000000ffff047224 */ /* 0x001fe400078e00f7 */
[----:B------:R-:W-:-:S02]  /*f860*/  IMAD R3, R168, R251, R250 ;  /* 0x000000fba8037224 */ /* 0x000fc400078e02fa */
[----:B------:R-:W-:Y:S02]  /*f870*/  IMAD.MOV R249, RZ, RZ, -R249 ;  /* 0x000000fffff97224 */ /* 0x000fe400078e0af9 */
[----:B------:R-:W-:Y:S02]  /*f880*/  @!P4 IMAD.MOV R4, RZ, RZ, -R4 ;  /* 0x000000ffff04c224 */ /* 0x000fe400078e0a04 */
[--C-:B------:R-:W-:Y:S01]  /*f890*/  @!P0 IMAD.IADD R241, R241, 0x1, -R168.reuse ;  /* 0x00000001f1f18824 */ /* 0x100fe200078e0aa8 */
[----:B------:R-:W-:Y:S01]  /*f8a0*/  ISETP.GE.AND P0, PT, R248, RZ, PT ;  /* 0x000000fff800720c */ /* 0x000fe20003f06270 */
[--C-:B------:R-:W-:Y:S01]  /*f8b0*/  @!P3 IMAD.IADD R240, R240, 0x1, -R168.reuse ;  /* 0x00000001f0f0b824 */ /* 0x100fe200078e0aa8 */
[C---:B------:R-:W-:Y:S01]  /*f8c0*/  ISETP.GT.U32.AND P3, PT, R168.reuse, R3, PT ;  /* 0x00000003a800720c */ /* 0x040fe20003f64070 */
[C---:B------:R-:W-:Y:S01]  /*f8d0*/  IMAD R243, R168.reuse, R249, R243 ;  /* 0x000000f9a8f37224 */ /* 0x040fe200078e02f3 */
[----:B------:R0:W-:Y:S01]  /*f8e0*/  STL [R1+0x690], R4 ;  /* 0x0006900401007387 */ /* 0x0001e20000100800 */
[----:B-1----:R-:W-:Y:S01]  /*f8f0*/  IMAD.MOV.U32 R5, RZ, RZ, R239 ;  /* 0x000000ffff057224 */ /* 0x002fe200078e00ef */
[----:B------:R-:W-:Y:S01]  /*f900*/  ISETP.GT.U32.AND P4, PT, R168, R240, PT ;  /* 0x000000f0a800720c */ /* 0x000fe20003f84070 */
[----:B------:R-:W-:Y:S01]  /*f910*/  @!P2 IMAD.IADD R238, R238, 0x1, -R168 ;  /* 0x00000001eeeea824 */ /* 0x000fe200078e0aa8 */
[----:B------:R-:W-:Y:S01]  /*f920*/  ISETP.GT.U32.AND P2, PT, R168, R243, PT ;  /* 0x000000f3a800720c */ /* 0x000fe20003f44070 */
[----:B------:R-:W-:-:S02]  /*f930*/  VIADD R245, R2, 0xb7 ;  /* 0x000000b702f57836 */ /* 0x000fc40000000000 */
[----:B------:R-:W-:Y:S01]  /*f940*/  @!P5 IMAD.MOV R5, RZ, RZ, -R5 ;  /* 0x000000ffff05d224 */ /* 0x000fe200078e0a05 */
[----:B------:R-:W-:Y:S01]  /*f950*/  ISETP.GE.AND P5, PT, R242, RZ, PT ;  /* 0x000000fff200720c */ /* 0x000fe20003fa6270 */
[C---:B------:R-:W-:Y:S01]  /*f960*/  VIADD R242, R2.reuse, 0xb5 ;  /* 0x000000b502f27836 */ /* 0x040fe20000000000 */
[----:B------:R-:W-:Y:S01]  /*f970*/  IABS R248, R245 ;  /* 0x000000f500f87213 */ /* 0x000fe20000000000 */
[----:B0-----:R-:W-:Y:S01]  /*f980*/  IMAD.MOV.U32 R4, RZ, RZ, R241 ;  /* 0x000000ffff047224 */ /* 0x001fe200078e00f1 */
[----:B------:R-:W-:Y:S01]  /*f990*/  STL [R1+0x68c], R5 ;  /* 0x00068c0501007387 */ /* 0x000fe20000100800 */
[----:B------:R-:W-:Y:S01]  /*f9a0*/  VIADD R241, R2, 0xb6 ;  /* 0x000000b602f17836 */ /* 0x000fe20000000000 */
[----:B------:R-:W-:Y:S01]  /*f9b0*/  IABS R246, R242 ;  /* 0x000000f200f67213 */ /* 0x000fe20000000000 */
[----:B------:R-:W-:Y:S01]  /*f9c0*/  @!P6 IMAD.MOV R4, RZ, RZ, -R4 ;  /* 0x000000ffff04e224 */ /* 0x000fe200078e0a04 */
[----:B------:R-:W-:Y:S01]  /*f9d0*/  ISETP.GE.AND P6, PT, R244, RZ, PT ;  /* 0x000000fff400720c */ /* 0x000fe20003fc6270 */
[----:B------:R-:W-:Y:S01]  /*f9e0*/  @!P3 IMAD.IADD R3, R3, 0x1, -R168 ;  /* 0x000000010303b824 */ /* 0x000fe200078e0aa8 */
[----:B------:R-:W-:Y:S01]  /*f9f0*/  IABS R250, R241 ;  /* 0x000000f100fa7213 */ /* 0x000fe20000000000 */
[----:B------:R-:W-:Y:S01]  /*fa00*/  IMAD.HI.U32 R239, R0, R248, RZ ;  /* 0x000000f800ef7227 */ /* 0x000fe200078e00ff */
[----:B------:R0:W-:Y:S01]  /*fa10*/  STL [R1+0x688], R4 ;  /* 0x0006880401007387 */ /* 0x0001e20000100800 */
[----:B------:R-:W-:-:S02]  /*fa20*/  ISETP.GE.AND P3, PT, R241, RZ, PT ;  /* 0x000000fff100720c */ /* 0x000fc40003f66270 */
[--C-:B------:R-:W-:Y:S01]  /*fa30*/  @!P2 IMAD.IADD R243, R243, 0x1, -R168.reuse ;  /* 0x00000001f3f3a824 */ /* 0x100fe200078e0aa8 */
[----:B------:R-:W-:Y:S01]  /*fa40*/  ISETP.GT.U32.AND P2, PT, R168, R3, PT ;  /* 0x00000003a800720c */ /* 0x000fe20003f44070 */
[----:B------:R-:W-:Y:S02]  /*fa50*/  IMAD.MOV R239, RZ, RZ, -R239 ;  /* 0x000000ffffef7224 */ /* 0x000fe400078e0aef */
[----:B------:R-:W-:Y:S01]  /*fa60*/  @!P4 IMAD.IADD R240, R240, 0x1, -R168 ;  /* 0x00000001f0f0c824 */ /* 0x000fe200078e0aa8 */
[----:B------:R-:W-:Y:S01]  /*fa70*/  ISETP.GE.AND P4, PT, R245, RZ, PT ;  /* 0x000000fff500720c */ /* 0x000fe20003f86270 */
[----:B------:R-:W-:Y:S02]  /*fa80*/  IMAD R251, R168, R239, R248 ;  /* 0x000000efa8fb7224 */ /* 0x000fe400078e02f8 */
        /* <DEDUP_REMOVED lines=8> */
[C---:B------:R-:W-:Y:S02]  /*fb10*/  VIADD R241, R2.reuse, 0xb4 ;  /* 0x000000b402f17836 */ /* 0x040fe40000000000 */
[----:B------:R-:W-:Y:S01]  /*fb20*/  VIADD R239, R2, 0xb3 ;  /* 0x000000b302ef7836 */ /* 0x000fe20000000000 */
[----:B------:R-:W-:Y:S01]  /*fb30*/  ISETP.GT.U32.AND P2, PT, R168, R250, PT ;  /* 0x000000faa800720c */ /* 0x000fe20003f44070 */
[----:B------:R-:W-:Y:S01]  /*fb40*/  IMAD.HI.U32 R238, R0, R246, RZ ;  /* 0x000000f600ee7227 */ /* 0x000fe200078e00ff */
[----:B------:R-:W-:-:S02]  /*fb50*/  IABS R249, R241 ;  /* 0x000000f100f97213 */ /* 0x000fc40000000000 */
[----:B------:R-:W-:Y:S01]  /*fb60*/  IABS R248, R239 ;  /* 0x000000ef00f87213 */ /* 0x000fe20000000000 */
[----:B0-----:R-:W-:Y:S02]  /*fb70*/  IMAD.MOV.U32 R4, RZ, RZ, R240 ;  /* 0x000000ffff047224 */ /* 0x001fe400078e00f0 */
[----:B------:R-:W-:Y:S01]  /*fb80*/  @!P0 IMAD.IADD R243, R243, 0x1, -R168 ;  /* 0x00000001f3f38824 */ /* 0x000fe200078e0aa8 */
[----:B------:R-:W-:Y:S01]  /*fb90*/  ISETP.GE.AND P0, PT, R242, RZ, PT ;  /* 0x000000fff200720c */ /* 0x000fe20003f06270 */
[----:B------:R-:W-:Y:S01]  /*fba0*/  @!P1 IMAD.MOV R4, RZ, RZ, -R4 ;  /* 0x000000ffff049224 */ /* 0x000fe200078e0a04 */
[----:B------:R-:W-:Y:S01]  /*fbb0*/  ISETP.GT.U32.AND P1, PT, R168, R251, PT ;  /* 0x000000fba800720c */ /* 0x000fe20003f24070 */
[----:B------:R-:W-:-:S03]  /*fbc0*/  IMAD.HI.U32 R240, R0, R249, RZ ;  /* 0x000000f900f07227 */ /* 0x000fc600078e00ff */
[----:B------:R0:W-:Y:S01]  /*fbd0*/  STL [R1+0x630], R4 ;  /* 0x0006300401007387 */ /* 0x0001e20000100800 */
[----:B------:R-:W-:Y:S02]  /*fbe0*/  @!P2 IMAD.IADD R250, R250, 0x1, -R168 ;  /* 0x00000001fafaa824 */ /* 0x000fe400078e0aa8 */
[----:B------:R-:W-:Y:S02]  /*fbf0*/  IMAD.MOV R242, RZ, RZ, -R238 ;  /* 0x000000fffff27224 */ /* 0x000fe400078e0aee */
[----:B------:R-:W-:Y:S01]  /*fc00*/  IMAD.HI.U32 R238, R0, R248, RZ ;  /* 0x000000f800ee7227 */ /* 0x000fe200078e00ff */
[----:B------:R-:W-:-:S03]  /*fc10*/  ISETP.GT.U32.AND P2, PT, R168, R250, PT ;  /* 0x000000faa800720c */ /* 0x000fc60003f44070 */
[----:B------:R-:W-:Y:S01]  /*fc20*/  @!P1 IMAD.IADD R251, R251, 0x1, -R168 ;  /* 0x00000001fbfb9824 */ /* 0x000fe200078e0aa8 */
[----:B------:R-:W-:Y:S01]  /*fc30*/  ISETP.GE.AND P1, PT, R241, RZ, PT ;  /* 0x000000fff100720c */ /* 0x000fe20003f26270 */
[----:B0-----:R-:W-:Y:S02]  /*fc40*/  IMAD.MOV.U32 R4, RZ, RZ, R3 ;  /* 0x000000ffff047224 */ /* 0x001fe400078e0003 */
[----:B------:R-:W-:Y:S02]  /*fc50*/  IMAD.MOV R240, RZ, RZ, -R240 ;  /* 0x000000fffff07224 */ /* 0x000fe400078e0af0 */
[----:B------:R-:W-:Y:S01]  /*fc60*/  @!P5 IMAD.MOV R4, RZ, RZ, -R4 ;  /* 0x000000ffff04d224 */ /* 0x000fe200078e0a04 */
[C---:B------:R-:W-:Y:S01]  /*fc70*/  ISETP.GT.U32.AND P5, PT, R168.reuse, R251, PT ;  /* 0x000000fba800720c */ /* 0x040fe20003fa4070 */
[----:B------:R-:W-:Y:S02]  /*fc80*/  IMAD R246, R168, R242, R246 ;  /* 0x000000f2a8f67224 */ /* 0x000fe400078e02f6 */
[----:B------:R-:W-:Y:S01]  /*fc90*/  IMAD.MOV.U32 R3, RZ, RZ, R243 ;  /* 0x000000ffff037224 */ /* 0x000fe200078e00f3 */
[----:B------:R0:W-:Y:S01]  /*fca0*/  STL [R1+0x628], R4 ;  /* 0x0006280401007387 */ /* 0x0001e20000100800 */
[----:B------:R-:W-:-:S02]  /*fcb0*/  IMAD.MOV R238, RZ, RZ, -R238 ;  /* 0x000000ffffee7224 */ /* 0x000fc400078e0aee */
[C---:B------:R-:W-:Y:S02]  /*fcc0*/  IMAD R249, R168.reuse, R240, R249 ;  /* 0x000000f0a8f97224 */ /* 0x040fe400078e02f9 */
[----:B------:R-:W-:Y:S01]  /*fcd0*/  @!P6 IMAD.MOV R3, RZ, RZ, -R3 ;  /* 0x000000ffff03e224 */ /* 0x000fe200078e0a03 */
[C---:B------:R-:W-:Y:S01]  /*fce0*/  ISETP.GT.U32.AND P6, PT, R168.reuse, R246, PT ;  /* 0x000000f6a800720c */ /* 0x040fe20003fc4070 */
[C---:B------:R-:W-:Y:S02]  /*fcf0*/  IMAD R248, R168.reuse, R238, R248 ;  /* 0x000000eea8f87224 */ /* 0x040fe400078e02f8 */
[--C-:B------:R-:W-:Y:S01]  /*fd00*/  @!P5 IMAD.IADD R251, R251, 0x1, -R168.reuse ;  /* 0x00000001fbfbd824 */ /* 0x100fe200078e0aa8 */
[----:B------:R-:W-:Y:S01]  /*fd10*/  ISETP.GT.U32.AND P5, PT, R168, R249, PT ;  /* 0x000000f9a800720c */ /* 0x000fe20003fa4070 */
[----:B------:R-:W-:Y:S01]  /*fd20*/  @!P2 IMAD.IADD R250, R250, 0x1, -R168 ;  /* 0x00000001fafaa824 */ /* 0x000fe200078e0aa8 */
[----:B------:R-:W-:Y:S01]  /*fd30*/  ISETP.GT.U32.AND P2, PT, R168, R248, PT ;  /* 0x000000f8a800720c */ /* 0x000fe20003f44070 */
[C---:B------:R-:W-:Y:S01]  /*fd40*/  VIADD R242, R2.reuse, 0xb2 ;  /* 0x000000b202f27836 */ /* 0x040fe20000000000 */
[----:B------:R1:W-:Y:S01]  /*fd50*/  STL [R1+0x62c], R3 ;  /* 0x00062c0301007387 */ /* 0x0003e20000100800 */
[----:B------:R-:W-:-:S02]  /*fd60*/  VIADD R238, R2, 0xb1 ;  /* 0x000000b102ee7836 */ /* 0x000fc40000000000 */
[----:B------:R-:W-:Y:S01]  /*fd70*/  VIADD R245, R2, 0xaf ;  /* 0x000000af02f57836 */ /* 0x000fe20000000000 */
[----:B------:R-:W-:Y:S01]  /*fd80*/  IABS R244, R242 ;  /* 0x000000f200f47213 */ /* 0x000fe20000000000 */
[----:B------:R-:W-:Y:S01]  /*fd90*/  @!P6 IMAD.IADD R246, R246, 0x1, -R168 ;  /* 0x00000001f6f6e824 */ /* 0x000fe200078e0aa8 */
[----:B------:R-:W-:Y:S01]  /*fda0*/  ISETP.GE.AND P6, PT, R239, RZ, PT ;  /* 0x000000ffef00720c */ /* 0x000fe20003fc6270 */
[----:B0-----:R-:W-:Y:S01]  /*fdb0*/  IMAD.MOV.U32 R4, RZ, RZ, R250 ;  /* 0x000000ffff047224 */ /* 0x001fe200078e00fa */
[----:B------:R-:W-:Y:S01]  /*fdc0*/  IABS R240, R245 ;  /* 0x000000f500f07213 */ /* 0x000fe20000000000 */
[----:B------:R-:W-:Y:S01]  /*fdd0*/  @!P5 IMAD.IADD R249, R249, 0x1, -R168 ;  /* 0x00000001f9f9d824 */ /* 0x000fe200078e0aa8 */
[----:B-1----:R-:W-:Y:S01]  /*fde0*/  IABS R3, R238 ;  /* 0x000000ee00037213 */ /* 0x002fe20000000000 */
        /* <DEDUP_REMOVED lines=8> */
[----:B------:R-:W-:Y:S02]  /*fe70*/  IMAD.MOV.U32 R5, RZ, RZ, R251 ;  /* 0x000000ffff057224 */ /* 0x000fe400078e00fb */
[----:B------:R-:W-:Y:S01]  /*fe80*/  @!P3 IMAD.MOV R4, RZ, RZ, -R4 ;  /* 0x000000ffff04b224 */ /* 0x000fe200078e0a04 */
[----:B------:R-:W-:Y:S01]  /*fe90*/  ISETP.GE.AND P3, PT, R242, RZ, PT ;  /* 0x000000fff200720c */ /* 0x000fe20003f66270 */
[----:B------:R-:W-:-:S02]  /*fea0*/  IMAD R3, R168, R239, R3 ;  /* 0x000000efa8037224 */ /* 0x000fc400078e0203 */
[----:B------:R-:W-:Y:S01]  /*feb0*/  @!P5 IMAD.IADD R246, R246, 0x1, -R168 ;  /* 0x00000001f6f6d824 */ /* 0x000fe200078e0aa8 */
[----:B------:R-:W-:Y:S01]  /*fec0*/  ISETP.GT.U32.AND P5, PT, R168, R244, PT ;  /* 0x000000f4a800720c */ /* 0x000fe20003fa4070 */
[----:B------:R-:W-:-:S04]  /*fed0*/  IMAD.HI.U32 R242, R0, R240, RZ ;  /* 0x000000f000f27227 */ /* 0x000fc800078e00ff */
[----:B------:R-:W-:Y:S02]  /*fee0*/  VIADD R243, R2, 0xb0 ;  /* 0x000000b002f37836 */ /* 0x000fe40000000000 */
[----:B------:R-:W-:Y:S01]  /*fef0*/  @!P4 IMAD.MOV R5, RZ, RZ, -R5 ;  /* 0x000000ffff05c224 */ /* 0x000fe200078e0a05 */
[C---:B------:R-:W-:Y:S01]  /*ff00*/  ISETP.GT.U32.AND P4, PT, R168.reuse, R248, PT ;  /* 0x000000f8a800720c */ /* 0x040fe20003f84070 */
[----:B------:R-:W-:Y:S01]  /*ff10*/  @!P2 IMAD.IADD R249, R249, 0x1, -R168 ;  /* 0x00000001f9f9a824 */ /* 0x000fe200078e0aa8 */
[----:B------:R-:W-:Y:S01]  /*ff20*/  ISETP.GT.U32.AND P2, PT, R168, R3, PT ;  /* 0x00000003a800720c */ /* 0x000fe20003f44070 */
[----:B------:R-:W-:Y:S01]  /*ff30*/  IMAD.MOV R242, RZ, RZ, -R242 ;  /* 0x000000fffff27224 */ /* 0x000fe200078e0af2 */
[----:B------:R-:W-:Y:S01]  /*ff40*/  IABS R241, R243 ;  /* 0x000000f300f17213 */ /* 0x000fe20000000000 */
[----:B------:R0:W-:Y:S01]  /*ff50*/  STL [R1+0x4e8], R5 ;  /* 0x0004e80501007387 */ /* 0x0001e20000100800 */
[----:B------:R-:W-:Y:S02]  /*ff60*/  VIADD R239, R2, 0xae ;  /* 0x000000ae02ef7836 */ /* 0x000fe40000000000 */
[----:B------:R-:W-:Y:S01]  /*ff70*/  IMAD R240, R168, R242, R240 ;  /* 0x000000f2a8f07224 */ /* 0x000fe200078e02f0 */
[----:B------:R1:W-:Y:S01]  /*ff80*/  STL [R1+0x530], R4 ;  /* 0x0005300401007387 */ /* 0x0003e20000100800 */
[----:B------:R-:W-:-:S04]  /*ff90*/  IMAD.HI.U32 R247, R0, R241, RZ ;  /* 0x000000f100f77227 */ /* 0x000fc800078e00ff */
[----:B------:R-:W-:Y:S02]  /*ffa0*/  @!P5 IMAD.IADD R244, R244, 0x1, -R168 ;  /* 0x00000001f4f4d824 */ /* 0x000fe400078e0aa8 */
[----:B0-----:R-:W-:Y:S02]  /*ffb0*/  IMAD.MOV.U32 R5, RZ, RZ, R249 ;  /* 0x000000ffff057224 */ /* 0x001fe400078e00f9 */
[----:B------:R-:W-:Y:S02]  /*ffc0*/  IMAD.MOV R247, RZ, RZ, -R247 ;  /* 0x000000fffff77224 */ /* 0x000fe400078e0af7 */
[----:B-1----:R-:W-:Y:S02]  /*ffd0*/  IMAD.MOV.U32 R4, RZ, RZ, R246 ;  /* 0x000000ffff047224 */ /* 0x002fe400078e00f6 */
[----:B------:R-:W-:Y:S01]  /*ffe0*/  @!P1 IMAD.MOV R5, RZ, RZ, -R5 ;  /* 0x000000ffff059224 */ /* 0x000fe200078e0a05 */
[----:B------:R-:W-:Y:S01]  /*fff0*/  ISETP.GT.U32.AND P1, PT, R168, R240, PT ;  /* 0x000000f0a800720c */ /* 0x000fe20003f24070 */
[--C-:B------:R-:W-:Y:S01]  /*10000*/  @!P4 IMAD.IADD R248, R248, 0x1, -R168.reuse ;  /* 0x00000001f8f8c824 */ /* 0x100fe200078e0aa8 */
[----:B------:R-:W-:Y:S01]  /*10010*/  ISETP.GE.AND P4, PT, R238, RZ, PT ;  /* 0x000000ffee00720c */ /* 0x000fe20003f86270 */
[----:B------:R-:W-:Y:S01]  /*10020*/  @!P2 IMAD.IADD R3, R3, 0x1, -R168 ;  /* 0x000000010303a824 */ /* 0x000fe200078e0aa8 */
[----:B------:R-:W-:Y:S01]  /*10030*/  IABS R238, R239 ;  /* 0x000000ef00ee7213 */ /* 0x000fe20000000000 */
[----:B------:R-:W-:Y:S01]  /*10040*/  @!P0 IMAD.MOV R4, RZ, RZ, -R4 ;  /* 0x000000ffff048224 */ /* 0x000fe200078e0a04 */
[----:B------:R-:W-:Y:S01]  /*10050*/  ISETP.GT.U32.AND P2, PT, R168, R244, PT ;  /* 0x000000f4a800720c */ /* 0x000fe20003f44070 */
[----:B------:R-:W-:Y:S01]  /*10060*/  VIADD R242, R2, 0xad ;  /* 0x000000ad02f27836 */ /* 0x000fe20000000000 */
[C---:B------:R-:W-:Y:S01]  /*10070*/  ISETP.GT.U32.AND P0, PT, R168.reuse, R3, PT ;  /* 0x00000003a800720c */ /* 0x040fe20003f04070 */
[----:B------:R-:W-:Y:S01]  /*10080*/  IMAD R241, R168, R247, R241 ;  /* 0x000000f7a8f17224 */ /* 0x000fe200078e02f1 */
[----:B------:R0:W-:Y:S01]  /*10090*/  STL [R1+0x5d8], R4 ;  /* 0x0005d80401007387 */ /* 0x0001e20000100800 */
[----:B------:R-:W-:Y:S01]  /*100a0*/  IMAD.HI.U32 R246, R0, R238, RZ ;  /* 0x000000ee00f67227 */ /* 0x000fe200078e00ff */
[----:B------:R-:W-:-:S02]  /*100b0*/  IABS R247, R242 ;  /* 0x000000f200f77213 */ /* 0x000fc40000000000 */
[----:B------:R-:W-:Y:S01]  /*100c0*/  ISETP.GT.U32.AND P5, PT, R168, R241, PT ;  /* 0x000000f1a800720c */ /* 0x000fe20003fa4070 */
[----:B------:R-:W-:Y:S01]  /*100d0*/  IMAD.MOV R246, RZ, RZ, -R246 ;  /* 0x000000fffff67224 */ /* 0x000fe200078e0af6 */
[----:B------:R-:W-:Y:S01]  /*100e0*/  STL [R1+0x540], R5 ;  /* 0x0005400501007387 */ /* 0x000fe20000100800 */
[----:B------:R-:W-:Y:S02]  /*100f0*/  @!P1 IMAD.IADD R240, R240, 0x1, -R168 ;  /* 0x00000001f0f09824 */ /* 0x000fe400078e0aa8 */
[C---:B------:R-:W-:Y:S02]  /*10100*/  IMAD R238, R168.reuse, R246, R238 ;  /* 0x000000f6a8ee7224 */ /* 0x040fe400078e02ee */
[----:B0-----:R-:W-:Y:S01]  /*10110*/  IMAD.MOV.U32 R4, RZ, RZ, R248 ;  /* 0x000000ffff047224 */ /* 0x001fe200078e00f8 */
[----:B------:R-:W-:Y:S01]  /*10120*/  ISETP.GT.U32.AND P1, PT, R168, R240, PT ;  /* 0x000000f0a800720c */ /* 0x000fe20003f24070 */
[----:B------:R-:W-:Y:S01]  /*10130*/  @!P2 IMAD.IADD R244, R244, 0x1, -R168 ;  /* 0x00000001f4f4a824 */ /* 0x000fe200078e0aa8 */
[----:B------:R-:W-:Y:S01]  /*10140*/  ISETP.GE.AND P2, PT, R245, RZ, PT ;  /* 0x000000fff500720c */ /* 0x000fe20003f46270 */
[----:B------:R-:W-:Y:S01]  /*10150*/  @!P6 IMAD.MOV R4, RZ, RZ, -R4 ;  /* 0x000000ffff04e224 */ /* 0x000fe200078e0a04 */
[----:B------:R-:W-:Y:S01]  /*10160*/  ISETP.GE.AND P6, PT, R243, RZ, PT ;  /* 0x000000fff300720c */ /* 0x000fe20003fc6270 */
[----:B------:R-:W-:-:S02]  /*10170*/  IMAD.MOV.U32 R243, RZ, RZ, R247 ;  /* 0x000000fffff37224 */ /* 0x000fc400078e00f7 */
[----:B------:R-:W-:Y:S01]  /*10180*/  @!P0 IMAD.IADD R3, R3, 0x1, -R168 ;  /* 0x0000000103038824 */ /* 0x000fe200078e0aa8 */
[----:B------:R0:W-:Y:S01]  /*10190*/  STL [R1+0x544], R4 ;  /* 0x0005440401007387 */ /* 0x0001e20000100800 */
[----:B------:R-:W-:Y:S01]  /*101a0*/  IMAD.HI.U32 R245, R0, R243, RZ ;  /* 0x000000f300f57227 */ /* 0x000fe200078e00ff */
[----:B------:R-:W-:-:S03]  /*101b0*/  ISETP.GT.U32.AND P0, PT, R168, R238, PT ;  /* 0x000000eea800720c */ /* 0x000fc60003f04070 */
[----:B------:R-:W-:Y:S02]  /*101c0*/  IMAD.MOV R245, RZ, RZ, -R245 ;  /* 0x000000fffff57224 */ /* 0x000fe400078e0af5 */
[--C-:B------:R-:W-:Y:S02]  /*101d0*/  @!P5 IMAD.IADD R241, R241, 0x1, -R168.reuse ;  /* 0x00000001f1f1d824 */ /* 0x100fe400078e0aa8 */
[----:B------:R-:W-:Y:S02]  /*101e0*/  @!P1 IMAD.IADD R240, R240, 0x1, -R168 ;  /* 0x00000001f0f09824 */ /* 0x000fe400078e0aa8 */
[----:B0-----:R-:W-:Y:S01]  /*101f0*/  IMAD.MOV.U32 R4, RZ, RZ, R244 ;  /* 0x000000ffff047224 */ /* 0x001fe200078e00f4 */
[----:B------:R-:W-:Y:S01]  /*10200*/  ISETP.GT.U32.AND P5, PT, R168, R241, PT ;  /* 0x000000f1a800720c */ /* 0x000fe20003fa4070 */
[----:B------:R-:W-:Y:S02]  /*10210*/  VIADD R247, R2, 0xac ;  /* 0x000000ac02f77836 */ /* 0x000fe40000000000 */
[----:B------:R-:W-:Y:S01]  /*10220*/  @!P3 IMAD.MOV R4, RZ, RZ, -R4 ;  /* 0x000000ffff04b224 */ /* 0x000fe200078e0a04 */
[----:B------:R-:W-:Y:S01]  /*10230*/  ISETP.GE.AND P3, PT, R239, RZ, PT ;  /* 0x000000ffef00720c */ /* 0x000fe20003f66270 */
[----:B------:R-:W-:-:S02]  /*10240*/  IMAD R239, R168, R245, R243 ;  /* 0x000000f5a8ef7224 */ /* 0x000fc400078e02f3 */
[--C-:B------:R-:W-:Y:S01]  /*10250*/  @!P0 IMAD.IADD R238, R238, 0x1, -R168.reuse ;  /* 0x00000001eeee8824 */ /* 0x100fe200078e0aa8 */
[----:B------:R0:W-:Y:S01]  /*10260*/  STL [R1+0x548], R4 ;  /* 0x0005480401007387 */ /* 0x0001e20000100800 */
[----:B------:R-:W-:Y:S01]  /*10270*/  VIADD R244, R2, 0xab ;  /* 0x000000ab02f47836 */ /* 0x000fe20000000000 */
[----:B------:R-:W-:Y:S01]  /*10280*/  ISETP.GT.U32.AND P1, PT, R168, R239, PT ;  /* 0x000000efa800720c */ /* 0x000fe20003f24070 */
[----:B------:R-:W-:Y:S01]  /*10290*/  VIADD R243, R2, 0xa9 ;  /* 0x000000a902f37836 */ /* 0x000fe20000000000 */
[----:B------:R-:W-:Y:S01]  /*102a0*/  ISETP.GT.U32.AND P0, PT, R168, R238, PT ;  /* 0x000000eea800720c */ /* 0x000fe20003f04070 */
[----:B------:R-:W-:Y:S01]  /*102b0*/  @!P5 IMAD.IADD R241, R241, 0x1, -R168 ;  /* 0x00000001f1f1d824 */ /* 0x000fe200078e0aa8 */
[----:B------:R-:W-:Y:S01]  /*102c0*/  ISETP.GE.AND P5, PT, R242, RZ, PT ;  /* 0x000000fff200720c */ /* 0x000fe20003fa6270 */
[----:B------:R-:W-:Y:S02]  /*102d0*/  VIADD R246, R2, 0xa7 ;  /* 0x000000a702f67836 */ /* 0x000fe40000000000 */
[----:B------:R-:W-:-:S02]  /*102e0*/  IMAD.MOV.U32 R5, RZ, RZ, R241 ;  /* 0x000000ffff057224 */ /* 0x000fc400078e00f1 */
[----:B0-----:R-:W-:Y:S01]  /*102f0*/  IMAD.MOV.U32 R4, RZ, RZ, R3 ;  /* 0x000000ffff047224 */ /* 0x001fe200078e0003 */
[----:B------:R-:W-:Y:S01]  /*10300*/  IABS R249, R246 ;  /* 0x000000f600f97213 */ /* 0x000fe20000000000 */
[----:B------:R-:W-:Y:S02]  /*10310*/  VIADD R3, R2, 0xaa ;  /* 0x000000aa02037836 */ /* 0x000fe40000000000 */
[----:B------:R-:W-:Y:S01]  /*10320*/  @!P4 IMAD.MOV R4, RZ, RZ, -R4 ;  /* 0x000000ffff04c224 */ /* 0x000fe200078e0a04 */
[----:B------:R-:W-:Y:S01]  /*10330*/  ISETP.GE.AND P4, PT, R247, RZ, PT ;  /* 0x000000fff700720c */ /* 0x000fe20003f86270 */
[--C-:B------:R-:W-:Y:S01]  /*10340*/  @!P1 IMAD.IADD R239, R239, 0x1, -R168.reuse ;  /* 0x00000001efef9824 */ /* 0x100fe200078e0aa8 */
[----:B------:R-:W-:Y:S01]  /*10350*/  IABS R247, R247 ;  /* 0x000000f700f77213 */ /* 0x000fe20000000000 */
[----:B------:R-:W-:Y:S01]  /*10360*/  @!P6 IMAD.MOV R5, RZ, RZ, -R5 ;  /* 0x000000ffff05e224 */ /* 0x000fe200078e0a05 */
[----:B------:R0:W-:Y:S01]  /*10370*/  STL [R1+0x550], R4 ;  /* 0x0005500401007387 */ /* 0x0001e20000100800 */
[----:B------:R-:W-:Y:S01]  /*10380*/  @!P0 IMAD.IADD R238, R238, 0x1, -R168 ;  /* 0x00000001eeee8824 */ /* 0x000fe200078e0aa8 */
[----:B------:R-:W-:Y:S01]  /*10390*/  ISETP.GT.U32.AND P1, PT, R168, R239, PT ;  /* 0x000000efa800720c */ /* 0x000fe20003f24070 */
[----:B------:R-:W-:Y:S01]  /*103a0*/  IMAD.HI.U32 R242, R0, R247, RZ ;  /* 0x000000f700f27227 */ /* 0x000fe200078e00ff */
[----:B------:R-:W-:Y:S01]  /*103b0*/  STL [R1+0x590], R5 ;  /* 0x0005900501007387 */ /* 0x000fe20000100800 */
[----:B------:R-:W-:-:S02]  /*103c0*/  ISETP.GE.AND P6, PT, R244, RZ, PT ;  /* 0x000000fff400720c */ /* 0x000fc40003fc6270 */
[----:B------:R-:W-:Y:S01]  /*103d0*/  IMAD.MOV R242, RZ, RZ, -R242 ;  /* 0x000000fffff27224 */ /* 0x000fe200078e0af2 */
[----:B------:R-:W-:Y:S01]  /*103e0*/  IABS R244, R244 ;  /* 0x000000f400f47213 */ /* 0x000fe20000000000 */
[----:B------:R-:W-:Y:S01]  /*103f0*/  VIADD R251, R2, 0xa8 ;  /* 0x000000a802fb7836 */ /* 0x000fe20000000000 */
[----:B------:R-:W-:Y:S01]  /*10400*/  ISETP.GE.AND P0, PT, R243, RZ, PT ;  /* 0x000000fff300720c */ /* 0x000fe20003f06270 */
[----:B0-----:R-:W-:Y:S01]  /*10410*/  IMAD.MOV.U32 R4, RZ, RZ, R240 ;  /* 0x000000ffff047224 */ /* 0x001fe200078e00f0 */
[----:B------:R-:W-:Y:S01]  /*10420*/  IABS R243, R243 ;  /* 0x000000f300f37213 */ /* 0x000fe20000000000 */
[----:B------:R-:W-:Y:S02]  /*10430*/  IMAD R247, R168, R242, R247 ;  /* 0x000000f2a8f77224 */ /* 0x000fe400078e02f7 */
[----:B------:R-:W-:Y:S01]  /*10440*/  @!P2 IMAD.MOV R4, RZ, RZ, -R4 ;  /* 0x000000ffff04a224 */ /* 0x000fe200078e0a04 */
[----:B------:R-:W-:Y:S01]  /*10450*/  ISETP.GE.AND P2, PT, R3, RZ, PT ;  /* 0x000000ff0300720c */ /* 0x000fe20003f46270 */
[----:B------:R-:W-:Y:S01]  /*10460*/  IMAD.HI.U32 R241, R0, R244, RZ ;  /* 0x000000f400f17227 */ /* 0x000fe200078e00ff */
[----:B------:R-:W-:-:S02]  /*10470*/  IABS R3, R3 ;  /* 0x0000000300037213 */ /* 0x000fc40000000000 */
[----:B------:R0:W-:Y:S01]  /*10480*/  STL [R1+0x598], R4 ;  /* 0x0005980401007387 */ /* 0x0001e20000100800 */
[----:B------:R-:W-:Y:S02]  /*10490*/  @!P1 IMAD.IADD R239, R239, 0x1, -R168 ;  /* 0x00000001efef9824 */ /* 0x000fe400078e0aa8 */
[----:B------:R-:W-:-:S04]  /*104a0*/  IMAD.HI.U32 R240, R0, R3, RZ ;  /* 0x0000000300f07227 */ /* 0x000fc800078e00ff */
[----:B------:R-:W-:Y:S02]  /*104b0*/  IMAD.MOV R240, RZ, RZ, -R240 ;  /* 0x000000fffff07224 */ /* 0x000fe400078e0af0 */
[----:B------:R-:W-:Y:S02]  /*104c0*/  IMAD.MOV R241, RZ, RZ, -R241 ;  /* 0x000000fffff17224 */ /* 0x000fe400078e0af1 */
[----:B0-----:R-:W-:Y:S02]  /*104d0*/  IMAD.MOV.U32 R4, RZ, RZ, R238 ;  /* 0x000000ffff047224 */ /* 0x001fe400078e00ee */
[C---:B------:R-:W-:Y:S02]  /*104e0*/  IMAD R3, R168.reuse, R240, R3 ;  /* 0x000000f0a8037224 */ /* 0x040fe400078e0203 */
[----:B------:R-:W-:Y:S01]  /*104f0*/  @!P3 IMAD.MOV R4, RZ, RZ, -R4 ;  /* 0x000000ffff04b224 */ /* 0x000fe200078e0a04 */
[C---:B------:R-:W-:Y:S01]  /*10500*/  ISETP.GT.U32.AND P3, PT, R168.reuse, R247, PT ;  /* 0x000000f7a800720c */ /* 0x040fe20003f64070 */
[----:B------:R-:W-:-:S02]  /*10510*/  IMAD R244, R168, R241, R244 ;  /* 0x000000f1a8f47224 */ /* 0x000fc400078e02f4 */
[----:B------:R-:W-:Y:S01]  /*10520*/  IMAD.HI.U32 R238, R0, R243, RZ ;  /* 0x000000f300ee7227 */ /* 0x000fe200078e00ff */
[----:B------:R0:W-:Y:S02]  /*10530*/  STL [R1+0x560], R4 ;  /* 0x0005600401007387 */ /* 0x0001e40000100800 */
[----:B------:R-:W-:Y:S01]  /*10540*/  ISETP.GT.U32.AND P1, PT, R168, R244, PT ;  /* 0x000000f4a800720c */ /* 0x000fe20003f24070 */
[----:B------:R-:W-:Y:S02]  /*10550*/  IMAD.MOV R238, RZ, RZ, -R238 ;  /* 0x000000ffffee7224 */ /* 0x000fe400078e0aee */
[----:B------:R-:W-:-:S04]  /*10560*/  IMAD.HI.U32 R240, R0, R249, RZ ;  /* 0x000000f900f07227 */ /* 0x000fc800078e00ff */
[----:B------:R-:W-:Y:S02]  /*10570*/  @!P3 IMAD.IADD R247, R247, 0x1, -R168 ;  /* 0x00000001f7f7b824 */ /* 0x000fe400078e0aa8 */
[----:B0-----:R-:W-:Y:S02]  /*10580*/  IMAD.MOV.U32 R4, RZ, RZ, R239 ;  /* 0x000000ffff047224 */ /* 0x001fe400078e00ef */
[C---:B------:R-:W-:Y:S01]  /*10590*/  IMAD R243, R168.reuse, R238, R243 ;  /* 0x000000eea8f37224 */ /* 0x040fe200078e02f3 */
[C---:B------:R-:W-:Y:S01]  /*105a0*/  ISETP.GT.U32.AND P3, PT, R168.reuse, R247, PT ;  /* 0x000000f7a800720c */ /* 0x040fe20003f64070 */
[----:B------:R-:W-:Y:S01]  /*105b0*/  @!P5 IMAD.MOV R4, RZ, RZ, -R4 ;  /* 0x000000ffff04d224 */ /* 0x000fe200078e0a04 */
[----:B------:R-:W-:Y:S01]  /*105c0*/  ISETP.GT.U32.AND P5, PT, R168, R3, PT ;  /* 0x00000003a800720c */ /* 0x000fe20003fa4070 */
[----:B------:R-:W-:Y:S01]  /*105d0*/  @!P1 IMAD.IADD R244, R244, 0x1, -R168 ;  /* 0x00000001f4f49824 */ /* 0x000fe200078e0aa8 */
[----:B------:R-:W-:Y:S01]  /*105e0*/  IABS R238, R251 ;  /* 0x000000fb00ee7213 */ /* 0x000fe20000000000 */
[----:B------:R-:W-:Y:S01]  /*105f0*/  IMAD.MOV R240, RZ, RZ, -R240 ;  /* 0x000000fffff07224 */ /* 0x000fe200078e0af0 */
[----:B------:R0:W-:Y:S01]  /*10600*/  STL [R1+0x568], R4 ;  /* 0x0005680401007387 */ /* 0x0001e20000100800 */
[----:B------:R-:W-:Y:S01]  /*10610*/  VIADD R242, R2, 0xa6 ;  /* 0x000000a602f27836 */ /* 0x000fe20000000000 */
[----:B------:R-:W-:Y:S01]  /*10620*/  ISETP.GT.U32.AND P1, PT, R168, R244, PT ;  /* 0x000000f4a800720c */ /* 0x000fe20003f24070 */
[----:B------:R-:W-:-:S03]  /*10630*/  IMAD.HI.U32 R245, R0, R238, RZ ;  /* 0x000000ee00f57227 */ /* 0x000fc600078e00ff */
[----:B------:R-:W-:Y:S01]  /*10640*/  IABS R239, R242 ;  /* 0x000000f200ef7213 */ /* 0x000fe20000000000 */
[--C-:B------:R-:W-:Y:S01]  /*10650*/  @!P3 IMAD.IADD R247, R247, 0x1, -R168.reuse ;  /* 0x00000001f7f7b824 */ /* 0x100fe200078e0aa8 */
[C---:B------:R-:W-:Y:S01]  /*10660*/  ISETP.GT.U32.AND P3, PT, R168.reuse, R243, PT ;  /* 0x000000f3a800720c */ /* 0x040fe20003f64070 */
[----:B------:R-:W-:Y:S02]  /*10670*/  @!P5 IMAD.IADD R3, R3, 0x1, -R168 ;  /* 0x000000010303d824 */ /* 0x000fe400078e0aa8 */
[----:B------:R-:W-:Y:S02]  /*10680*/  IMAD.MOV R245, RZ, RZ, -R245 ;  /* 0x000000fffff57224 */ /* 0x000fe400078e0af5 */
[C---:B------:R-:W-:Y:S01]  /*10690*/  IMAD R249, R168.reuse, R240, R249 ;  /* 0x000000f0a8f97224 */ /* 0x040fe200078e02f9 */
[C---:B------:R-:W-:Y:S01]  /*106a0*/  ISETP.GT.U32.AND P5, PT, R168.reuse, R3, PT ;  /* 0x00000003a800720c */ /* 0x040fe20003fa4070 */
[----:B------:R-:W-:Y:S02]  /*106b0*/  IMAD R238, R168, R245, R238 ;  /* 0x000000f5a8ee7224 */ /* 0x000fe400078e02ee */
[----:B------:R-:W-:-:S02]  /*106c0*/  @!P1 IMAD.IADD R244, R244, 0x1, -R168 ;  /* 0x00000001f4f49824 */ /* 0x000fc400078e0aa8 */
[----:B0-----:R-:W-:Y:S01]  /*106d0*/  IMAD.MOV.U32 R4, RZ, RZ, R247 ;  /* 0x000000ffff047224 */ /* 0x001fe200078e00f7 */
[----:B------:R-:W-:Y:S01]  /*106e0*/  ISETP.GT.U32.AND P1, PT, R168, R238, PT ;  /* 0x000000eea800720c */ /* 0x000fe20003f24070 */
[----:B------:R-:W-:Y:S01]  /*106f0*/  @!P3 IMAD.IADD R243, R243, 0x1, -R168 ;  /* 0x00000001f3f3b824 */ /* 0x000fe200078e0aa8 */
[----:B------:R-:W-:Y:S01]  /*10700*/  ISETP.GE.AND P3, PT, R251, RZ, PT ;  /* 0x000000fffb00720c */ /* 0x000fe20003f66270 */
[----:B------:R-:W-:Y:S02]  /*10710*/  @!P4 IMAD.MOV R4, RZ, RZ, -R4 ;  /* 0x000000ffff04c224 */ /* 0x000fe400078e0a04 */
[----:B------:R-:W-:Y:S01]  /*10720*/  VIADD R241, R2, 0xa5 ;  /* 0x000000a502f17836 */ /* 0x000fe20000000000 */
[C---:B------:R-:W-:Y:S01]  /*10730*/  ISETP.GT.U32.AND P4, PT, R168.reuse, R243, PT ;  /* 0x000000f3a800720c */ /* 0x040fe20003f84070 */
[----:B------:R-:W-:Y:S01]  /*10740*/  @!P5 IMAD.IADD R3, R3, 0x1, -R168 ;  /* 0x000000010303d824 */ /* 0x000fe200078e0aa8 */
[----:B------:R-:W-:Y:S01]  /*10750*/  ISETP.GT.U32.AND P5, PT, R168, R249, PT ;  /* 0x000000f9a800720c */ /* 0x000fe20003fa4070 */
[----:B------:R-:W-:Y:S01]  /*10760*/  VIADD R240, R2, 0xa4 ;  /* 0x000000a402f07836 */ /* 0x000fe20000000000 */
[----:B------:R0:W-:Y:S01]  /*10770*/  STL [R1+0x538], R4 ;  /* 0x0005380401007387 */ /* 0x0001e20000100800 */
[----:B------:R-:W-:Y:S01]  /*10780*/  IABS R248, R241 ;  /* 0x000000f100f87213 */ /* 0x000fe20000000000 */
[----:B------:R-:W-:-:S02]  /*10790*/  IMAD.HI.U32 R250, R0, R239, RZ ;  /* 0x000000ef00fa7227 */ /* 0x000fc400078e00ff */
[----:B------:R-:W-:Y:S02]  /*107a0*/  IABS R247, R240 ;  /* 0x000000f000f77213 */ /* 0x000fe40000000000 */
[----:B------:R-:W-:Y:S01]  /*107b0*/  @!P1 IMAD.IADD R238, R238, 0x1, -R168 ;  /* 0x00000001eeee9824 */ /* 0x000fe200078e0aa8 */
[----:B------:R-:W-:Y:S01]  /*107c0*/  ISETP.GE.AND P1, PT, R246, RZ, PT ;  /* 0x000000fff600720c */ /* 0x000fe20003f26270 */
[----:B------:R-:W-:Y:S02]  /*107d0*/  IMAD.MOV R250, RZ, RZ, -R250 ;  /* 0x000000fffffa7224 */ /* 0x000fe400078e0afa */
[----:B0-----:R-:W-:Y:S02]  /*107e0*/  IMAD.MOV.U32 R4, RZ, RZ, R244 ;  /* 0x000000ffff047224 */ /* 0x001fe400078e00f4 */
[----:B------:R-:W-:Y:S01]  /*107f0*/  @!P5 IMAD.IADD R249, R249, 0x1, -R168 ;  /* 0x00000001f9f9d824 */ /* 0x000fe200078e0aa8 */
[----:B------:R-:W-:Y:S01]  /*10800*/  ISETP.GT.U32.AND P5, PT, R168, R238, PT ;  /* 0x000000eea800720c */ /* 0x000fe20003fa4070 */
[----:B------:R-:W-:-:S02]  /*10810*/  @!P6 IMAD.MOV R4, RZ, RZ, -R4 ;  /* 0x000000ffff04e224 */ /* 0x000fc400078e0a04 */
[----:B------:R-:W-:Y:S01]  /*10820*/  IMAD.HI.U32 R245, R0, R248, RZ ;  /* 0x000000f800f57227 */ /* 0x000fe200078e00ff */
[----:B------:R-:W-:Y:S02]  /*10830*/  ISETP.GT.U32.AND P6, PT, R168, R249, PT ;  /* 0x000000f9a800720c */ /* 0x000fe40003fc4070 */
[----:B------:R0:W-:Y:S01]  /*10840*/  STL [R1+0x518], R4 ;  /* 0x0005180401007387 */ /* 0x0001e20000100800 */
[----:B------:R-:W-:-:S04]  /*10850*/  IMAD.HI.U32 R244, R0, R247, RZ ;  /* 0x000000f700f47227 */ /* 0x000fc800078e00ff */
[C---:B------:R-:W-:Y:S02]  /*10860*/  IMAD R239, R168.reuse, R250, R239 ;  /* 0x000000faa8ef7224 */ /* 0x040fe400078e02ef */
[----:B------:R-:W-:Y:S02]  /*10870*/  IMAD.MOV R245, RZ, RZ, -R245 ;  /* 0x000000fffff57224 */ /* 0x000fe400078e0af5 */
[----:B------:R-:W-:Y:S01]  /*10880*/  @!P4 IMAD.IADD R243, R243, 0x1, -R168 ;  /* 0x00000001f3f3c824 */ /* 0x000fe200078e0aa8 */
[C---:B------:R-:W-:Y:S01]  /*10890*/  ISETP.GT.U32.AND P4, PT, R168.reuse, R239, PT ;  /* 0x000000efa800720c */ /* 0x040fe20003f84070 */
[----:B------:R-:W-:Y:S02]  /*108a0*/  IMAD.MOV R244, RZ, RZ, -R244 ;  /* 0x000000fffff47224 */ /* 0x000fe400078e0af4 */
[----:B------:R-:W-:Y:S02]  /*108b0*/  IMAD R248, R168, R245, R248 ;  /* 0x000000f5a8f87224 */ /* 0x000fe400078e02f8 */
[----:B0-----:R-:W-:-:S02]  /*108c0*/  IMAD.MOV.U32 R4, RZ, RZ, R243 ;  /* 0x000000ffff047224 */ /* 0x001fc400078e00f3 */
[----:B------:R-:W-:Y:S02]  /*108d0*/  IMAD R247, R168, R244, R247 ;  /* 0x000000f4a8f77224 */ /* 0x000fe400078e02f7 */
[----:B------:R-:W-:Y:S01]  /*108e0*/  @!P2 IMAD.MOV R3, RZ, RZ, -R3 ;  /* 0x000000ffff03a224 */ /* 0x000fe200078e0a03 */
[----:B------:R-:W-:Y:S01]  /*108f0*/  ISETP.GE.AND P2, PT, R242, RZ, PT ;  /* 0x000000fff200720c */ /* 0x000fe20003f46270 */
[----:B------:R-:W-:Y:S01]  /*10900*/  @!P0 IMAD.MOV R4, RZ, RZ, -R4 ;  /* 0x000000ffff048224 */ /* 0x000fe200078e0a04 */
[C---:B------:R-:W-:Y:S01]  /*10910*/  ISETP.GT.U32.AND P0, PT, R168.reuse, R248, PT ;  /* 0x000000f8a800720c */ /* 0x040fe20003f04070 */
[--C-:B------:R-:W-:Y:S01]  /*10920*/  @!P6 IMAD.IADD R249, R249, 0x1, -R168.reuse ;  /* 0x00000001f9f9e824 */ /* 0x100fe200078e0aa8 */
[----:B------:R-:W-:Y:S01]  /*10930*/  ISETP.GT.U32.AND P6, PT, R168, R247, PT ;  /* 0x000000f7a800720c */ /* 0x000fe20003fc4070 */
[----:B------:R-:W-:Y:S01]  /*10940*/  @!P5 IMAD.IADD R238, R238, 0x1, -R168 ;  /* 0x00000001eeeed824 */ /* 0x000fe200078e0aa8 */
[----:B------:R0:W-:Y:S01]  /*10950*/  STL [R1+0x508], R3 ;  /* 0x0005080301007387 */ /* 0x0001e20000100800 */
[----:B------:R-:W-:Y:S01]  /*10960*/  ISETP.GE.AND P5, PT, R241, RZ, PT ;  /* 0x000000fff100720c */ /* 0x000fe20003fa6270 */
[----:B------:R-:W-:-:S02]  /*10970*/  VIADD R241, R2, 0xa2 ;  /* 0x000000a202f17836 */ /* 0x000fc40000000000 */
[--C-:B------:R-:W-:Y:S01]  /*10980*/  @!P4 IMAD.IADD R239, R239, 0x1, -R168.reuse ;  /* 0x00000001efefc824 */ /* 0x100fe200078e0aa8 */
[----:B------:R-:W-:Y:S01]  /*10990*/  ISETP.GE.AND P4, PT, R240, RZ, PT ;  /* 0x000000fff000720c */ /* 0x000fe20003f86270 */
[----:B------:R1:W-:Y:S01]  /*109a0*/  STL [R1+0x500], R4 ;  /* 0x0005000401007387 */ /* 0x0003e20000100800 */
[----:B------:R-:W-:Y:S01]  /*109b0*/  IABS R240, R241 ;  /* 0x000000f100f07213 */ /* 0x000fe20000000000 */
[C---:B------:R-:W-:Y:S02]  /*109c0*/  VIADD R245, R2.reuse, 0xa1 ;  /* 0x000000a102f57836 */ /* 0x040fe40000000000 */
[----:B0-----:R-:W-:Y:S02]  /*109d0*/  VIADD R3, R2, 0xa3 ;  /* 0x000000a302037836 */ /* 0x001fe40000000000 */
[--C-:B------:R-:W-:Y:S01]  /*109e0*/  @!P0 IMAD.IADD R248, R248, 0x1, -R168.reuse ;  /* 0x00000001f8f88824 */ /* 0x100fe200078e0aa8 */
[C---:B------:R-:W-:Y:S01]  /*109f0*/  ISETP.GT.U32.AND P0, PT, R168.reuse, R239, PT ;  /* 0x000000efa800720c */ /* 0x040fe20003f04070 */
[----:B------:R-:W-:Y:S01]  /*10a00*/  @!P6 IMAD.IADD R247, R247, 0x1, -R168 ;  /* 0x00000001f7f7e824 */ /* 0x000fe200078e0aa8 */
[----:B------:R-:W-:Y:S01]  /*10a10*/  IABS R243, R3 ;  /* 0x0000000300f37213 */ /* 0x000fe20000000000 */
[----:B-1----:R-:W-:Y:S01]  /*10a20*/  IMAD.MOV.U32 R4, RZ, RZ, R238 ;  /* 0x000000ffff047224 */ /* 0x002fe200078e00ee */
[----:B------:R-:W-:Y:S01]  /*10a30*/  ISETP.GT.U32.AND P6, PT, R168, R248, PT ;  /* 0x000000f8a800720c */ /* 0x000fe20003fc4070 */
[----:B------:R-:W-:Y:S01]  /*10a40*/  IMAD.MOV.U32 R238, RZ, RZ, R240 ;  /* 0x000000ffffee7224 */ /* 0x000fe200078e00f0 */
[----:B------:R-:W-:Y:S01]  /*10a50*/  IABS R246, R245 ;  /* 0x000000f500f67213 */ /* 0x000fe20000000000 */
[----:B------:R-:W-:-:S04]  /*10a60*/  IMAD.HI.U32 R242, R0, R243, RZ ;  /* 0x000000f300f27227 */ /* 0x000fc800078e00ff */
[----:B------:R-:W-:Y:S01]  /*10a70*/  @!P3 IMAD.MOV R4, RZ, RZ, -R4 ;  /* 0x000000ffff04b224 */ /* 0x000fe200078e0a04 */
[----:B------:R-:W-:Y:S01]  /*10a80*/  ISETP.GT.U32.AND P3, PT, R168, R247, PT ;  /* 0x000000f7a800720c */ /* 0x000fe20003f64070 */
[----:B------:R-:W-:Y:S02]  /*10a90*/  IMAD.MOV R242, RZ, RZ, -R242 ;  /* 0x000000fffff27224 */ /* 0x000fe400078e0af2 */
[----:B------:R-:W-:Y:S01]  /*10aa0*/  IMAD.HI.U32 R240, R0, R238, RZ ;  /* 0x000000ee00f07227 */ /* 0x000fe200078e00ff */
[----:B------:R0:W-:Y:S03]  /*10ab0*/  STL [R1+0x480], R4 ;  /* 0x0004800401007387 */ /* 0x0001e60000100800 */
[----:B------:R-:W-:Y:S02]  /*10ac0*/  IMAD R243, R168, R242, R243 ;  /* 0x000000f2a8f37224 */ /* 0x000fe400078e02f3 */
[----:B------:R-:W-:-:S02]  /*10ad0*/  IMAD.MOV R240, RZ, RZ, -R240 ;  /* 0x000000fffff07224 */ /* 0x000fc400078e0af0 */
[----:B------:R-:W-:Y:S01]  /*10ae0*/  @!P0 IMAD.IADD R239, R239, 0x1, -R168 ;  /* 0x00000001efef8824 */ /* 0x000fe200078e0aa8 */
[C---:B------:R-:W-:Y:S01]  /*10af0*/  ISETP.GT.U32.AND P0, PT, R168.reuse, R243, PT ;  /* 0x000000f3a800720c */ /* 0x040fe20003f04070 */
[----:B------:R-:W-:Y:S02]  /*10b00*/  IMAD R238, R168, R240, R238 ;  /* 0x000000f0a8ee7224 */ /* 0x000fe400078e02ee */
[----:B------:R-:W-:Y:S02]  /*10b10*/  @!P3 IMAD.IADD R247, R247, 0x1, -R168 ;  /* 0x00000001f7f7b824 */ /* 0x000fe400078e0aa8 */
[----:B------:R-:W-:Y:S01]  /*10b20*/  VIADD R244, R2, 0xa0 ;  /* 0x000000a002f47836 */ /* 0x000fe20000000000 */
[----:B------:R-:W-:Y:S01]  /*10b30*/  ISETP.GT.U32.AND P3, PT, R168, R238, PT ;  /* 0x000000eea800720c */ /* 0x000fe20003f64070 */
[----:B------:R-:W-:-:S03]  /*10b40*/  IMAD.HI.U32 R240, R0, R246, RZ ;  /* 0x000000f600f07227 */ /* 0x000fc600078e00ff */
[----:B------:R-:W-:Y:S01]  /*10b50*/  IABS R251, R244 ;  /* 0x000000f400fb7213 */ /* 0x000fe20000000000 */
[----:B------:R-:W-:Y:S02]  /*10b60*/  IMAD.MOV R240, RZ, RZ, -R240 ;  /* 0x000000fffff07224 */ /* 0x000fe400078e0af0 */
[--C-:B------:R-:W-:Y:S01]  /*10b70*/  @!P0 IMAD.IADD R243, R243, 0x1, -R168.reuse ;  /* 0x00000001f3f38824 */ /* 0x100fe200078e0aa8 */
[----:B------:R-:W-:Y:S01]  /*10b80*/  ISETP.GE.AND P0, PT, R241, RZ, PT ;  /* 0x000000fff100720c */ /* 0x000fe20003f06270 */
[----:B------:R-:W-:Y:S02]  /*10b90*/  IMAD.MOV.U32 R5, RZ, RZ, R249 ;  /* 0x000000ffff057224 */ /* 0x000fe400078e00f9 */
[----:B------:R-:W-:Y:S01]  /*10ba0*/  @!P6 IMAD.IADD R248, R248, 0x1, -R168 ;  /* 0x00000001f8f8e824 */ /* 0x000fe200078e0aa8 */
[----:B------:R-:W-:Y:S01]  /*10bb0*/  ISETP.GE.AND P6, PT, R3, RZ, PT ;  /* 0x000000ff0300720c */ /* 0x000fe20003fc6270 */
[----:B------:R-:W-:-:S04]  /*10bc0*/  IMAD.HI.U32 R242, R0, R251, RZ ;  /* 0x000000fb00f27227 */ /* 0x000fc800078e00ff */
[----:B------:R-:W-:Y:S02]  /*10bd0*/  VIADD R3, R2, 0x9f ;  /* 0x0000009f02037836 */ /* 0x000fe40000000000 */
[----:B------:R-:W-:Y:S02]  /*10be0*/  IMAD R246, R168, R240, R246 ;  /* 0x000000f0a8f67224 */ /* 0x000fe400078e02f6 */
[----:B------:R-:W-:Y:S01]  /*10bf0*/  @!P3 IMAD.IADD R238, R238, 0x1, -R168 ;  /* 0x00000001eeeeb824 */ /* 0x000fe200078e0aa8 */
[----:B------:R-:W-:Y:S01]  /*10c00*/  IABS R240, R3 ;  /* 0x0000000300f07213 */ /* 0x000fe20000000000 */
[----:B0-----:R-:W-:Y:S01]  /*10c10*/  IMAD.MOV.U32 R4, RZ, RZ, R239 ;  /* 0x000000ffff047224 */ /* 0x001fe200078e00ef */
[C---:B------:R-:W-:Y:S01]  /*10c20*/  ISETP.GT.U32.AND P3, PT, R168.reuse, R246, PT ;  /* 0x000000f6a800720c */ /* 0x040fe20003f64070 */
[----:B------:R-:W-:Y:S01]  /*10c30*/  @!P1 IMAD.MOV R5, RZ, RZ, -R5 ;  /* 0x000000ffff059224 */ /* 0x000fe200078e0a05 */
[----:B------:R-:W-:Y:S01]  /*10c40*/  ISETP.GT.U32.AND P1, PT, R168, R243, PT ;  /* 0x000000f3a800720c */ /* 0x000fe20003f24070 */
[----:B------:R-:W-:-:S02]  /*10c50*/  IMAD.MOV R242, RZ, RZ, -R242 ;  /* 0x000000fffff27224 */ /* 0x000fc400078e0af2 */
[----:B------:R-:W-:Y:S01]  /*10c60*/  VIADD R241, R2, 0x9e ;  /* 0x0000009e02f17836 */ /* 0x000fe20000000000 */
[----:B------:R0:W-:Y:S01]  /*10c70*/  STL [R1+0x484], R5 ;  /* 0x0004840501007387 */ /* 0x0001e20000100800 */
[----:B------:R-:W-:Y:S01]  /*10c80*/  @!P2 IMAD.MOV R4, RZ, RZ, -R4 ;  /* 0x000000ffff04a224 */ /* 0x000fe200078e0a04 */
[C---:B------:R-:W-:Y:S01]  /*10c90*/  ISETP.GT.U32.AND P2, PT, R168.reuse, R238, PT ;  /* 0x000000eea800720c */ /* 0x040fe20003f44070 */
[----:B------:R-:W-:Y:S01]  /*10ca0*/  IMAD R251, R168, R242, R251 ;  /* 0x000000f2a8fb7224 */ /* 0x000fe200078e02fb */
[----:B------:R-:W-:Y:S01]  /*10cb0*/  IABS R242, R241 ;  /* 0x000000f100f27213 */ /* 0x000fe20000000000 */
[----:B------:R-:W-:Y:S01]  /*10cc0*/  IMAD.HI.U32 R239, R0, R240, RZ ;  /* 0x000000f000ef7227 */ /* 0x000fe200078e00ff */
[----:B------:R1:W-:Y:S03]  /*10cd0*/  STL [R1+0x4c0], R4 ;  /* 0x0004c00401007387 */ /* 0x0003e60000100800 */
[----:B------:R-:W-:Y:S01]  /*10ce0*/  @!P1 IMAD.IADD R243, R243, 0x1, -R168 ;  /* 0x00000001f3f39824 */ /* 0x000fe200078e0aa8 */
[----:B------:R-:W-:Y:S01]  /*10cf0*/  ISETP.GE.AND P1, PT, R244, RZ, PT ;  /* 0x000000fff400720c */ /* 0x000fe20003f26270 */
[----:B0-----:R-:W-:-:S02]  /*10d00*/  IMAD.MOV.U32 R5, RZ, RZ, R248 ;  /* 0x000000ffff057224 */ /* 0x001fc400078e00f8 */
[----:B------:R-:W-:Y:S02]  /*10d10*/  IMAD.MOV R239, RZ, RZ, -R239 ;  /* 0x000000ffffef7224 */ /* 0x000fe400078e0aef */
[----:B------:R-:W-:Y:S01]  /*10d20*/  @!P5 IMAD.MOV R5, RZ, RZ, -R5 ;  /* 0x000000ffff05d224 */ /* 0x000fe200078e0a05 */
[----:B------:R-:W-:Y:S01]  /*10d30*/  ISETP.GT.U32.AND P5, PT, R168, R251, PT ;  /* 0x000000fba800720c */ /* 0x000fe20003fa4070 */
[----:B-1----:R-:W-:Y:S02]  /*10d40*/  IMAD.MOV.U32 R4, RZ, RZ, R247 ;  /* 0x000000ffff047224 */ /* 0x002fe400078e00f7 */
[----:B------:R-:W-:Y:S01]  /*10d50*/  IMAD.HI.U32 R247, R0, R242, RZ ;  /* 0x000000f200f77227 */ /* 0x000fe200078e00ff */
[----:B------:R0:W-:Y:S03]  /*10d60*/  STL [R1+0x490], R5 ;  /* 0x0004900501007387 */ /* 0x0001e60000100800 */
[----:B------:R-:W-:Y:S01]  /*10d70*/  @!P4 IMAD.MOV R4, RZ, RZ, -R4 ;  /* 0x000000ffff04c224 */ /* 0x000fe200078e0a04 */
[----:B------:R-:W-:Y:S01]  /*10d80*/  ISETP.GE.AND P4, PT, R245, RZ, PT ;  /* 0x000000fff500720c */ /* 0x000fe20003f86270 */
[----:B------:R-:W-:-:S02]  /*10d90*/  IMAD.MOV R247, RZ, RZ, -R247 ;  /* 0x000000fffff77224 */ /* 0x000fc400078e0af7 */
[--C-:B------:R-:W-:Y:S01]  /*10da0*/  @!P2 IMAD.IADD R238, R238, 0x1, -R168.reuse ;  /* 0x00000001eeeea824 */ /* 0x100fe200078e0aa8 */
[----:B------:R1:W-:Y:S01]  /*10db0*/  STL [R1+0x4b8], R4 ;  /* 0x0004b80401007387 */ /* 0x0003e20000100800 */
[----:B------:R-:W-:Y:S01]  /*10dc0*/  @!P3 IMAD.IADD R246, R246, 0x1, -R168 ;  /* 0x00000001f6f6b824 */ /* 0x000fe200078e0aa8 */
[----:B------:R-:W-:Y:S01]  /*10dd0*/  ISETP.GE.AND P2, PT, R3, RZ, PT ;  /* 0x000000ff0300720c */ /* 0x000fe20003f46270 */
[C---:B------:R-:W-:Y:S02]  /*10de0*/  IMAD R240, R168.reuse, R239, R240 ;  /* 0x000000efa8f07224 */ /* 0x040fe400078e02f0 */
[----:B0-----:R-:W-:Y:S01]  /*10df0*/  IMAD.MOV.U32 R5, RZ, RZ, R243 ;  /* 0x000000ffff057224 */ /* 0x001fe200078e00f3 */
[C---:B------:R-:W-:Y:S01]  /*10e00*/  ISETP.GT.U32.AND P3, PT, R168.reuse, R246, PT ;  /* 0x000000f6a800720c */ /* 0x040fe20003f64070 */
[C---:B------:R-:W-:Y:S02]  /*10e10*/  IMAD R242, R168.reuse, R247, R242 ;  /* 0x000000f7a8f27224 */ /* 0x040fe400078e02f2 */
[----:B------:R-:W-:Y:S01]  /*10e20*/  @!P6 IMAD.MOV R5, RZ, RZ, -R5 ;  /* 0x000000ffff05e224 */ /* 0x000fe200078e0a05 */
[----:B------:R-:W-:Y:S01]  /*10e30*/  ISETP.GT.U32.AND P6, PT, R168, R240, PT ;  /* 0x000000f0a800720c */ /* 0x000fe20003fc4070 */
[----:B-1----:R-:W-:-:S02]  /*10e40*/  IMAD.MOV.U32 R4, RZ, RZ, R238 ;  /* 0x000000ffff047224 */ /* 0x002fc400078e00ee */
[----:B------:R-:W-:Y:S01]  /*10e50*/  @!P5 IMAD.IADD R251, R251, 0x1, -R168 ;  /* 0x00000001fbfbd824 */ /* 0x000fe200078e0aa8 */
[----:B------:R-:W-:Y:S01]  /*10e60*/  STL [R1+0x494], R5 ;  /* 0x0004940501007387 */ /* 0x000fe20000100800 */
[----:B------:R-:W-:Y:S01]  /*10e70*/  @!P0 IMAD.MOV R4, RZ, RZ, -R4 ;  /* 0x000000ffff048224 */ /* 0x000fe200078e0a04 */
[----:B------:R-:W-:Y:S01]  /*10e80*/  ISETP.GT.U32.AND P0, PT, R168, R242, PT ;  /* 0x000000f2a800720c */ /* 0x000fe20003f04070 */
[----:B------:R-:W-:Y:S01]  /*10e90*/  VIADD R3, R2, 0x9d ;  /* 0x0000009d02037836 */ /* 0x000fe20000000000 */
[----:B------:R-:W-:Y:S01]  /*10ea0*/  ISETP.GT.U32.AND P5, PT, R168, R251, PT ;  /* 0x000000fba800720c */ /* 0x000fe20003fa4070 */
[----:B------:R-:W-:Y:S01]  /*10eb0*/  VIADD R239, R2, 0x9c ;  /* 0x0000009c02ef7836 */ /* 0x000fe20000000000 */
[----:B------:R0:W-:Y:S01]  /*10ec0*/  STL [R1+0x4a4], R4 ;  /* 0x0004a40401007387 */ /* 0x0001e20000100800 */
[--C-:B------:R-:W-:Y:S01]  /*10ed0*/  @!P3 IMAD.IADD R246, R246, 0x1, -R168.reuse ;  /* 0x00000001f6f6b824 */ /* 0x100fe200078e0aa8 */
[----:B------:R-:W-:Y:S01]  /*10ee0*/  IABS R243, R3 ;  /* 0x0000000300f37213 */ /* 0x000fe20000000000 */
[----:B------:R-:W-:Y:S01]  /*10ef0*/  @!P6 IMAD.IADD R240, R240, 0x1, -R168 ;  /* 0x00000001f0f0e824 */ /* 0x000fe200078e0aa8 */
[----:B------:R-:W-:Y:S01]  /*10f00*/  IABS R238, R239 ;  /* 0x000000ef00ee7213 */ /* 0x000fe20000000000 */
[----:B------:R-:W-:Y:S01]  /*10f10*/  VIADD R245, R2, 0x9b ;  /* 0x0000009b02f57836 */ /* 0x000fe20000000000 */
[----:B------:R-:W-:Y:S01]  /*10f20*/  ISETP.GE.AND P3, PT, R241, RZ, PT ;  /* 0x000000fff100720c */ /* 0x000fe20003f66270 */
[----:B------:R-:W-:Y:S01]  /*10f30*/  IMAD.HI.U32 R244, R0, R243, RZ ;  /* 0x000000f300f47227 */ /* 0x000fe200078e00ff */
[----:B------:R-:W-:-:S02]  /*10f40*/  ISETP.GT.U32.AND P6, PT, R168, R240, PT ;  /* 0x000000f0a800720c */ /* 0x000fc40003fc4070 */
[----:B------:R-:W-:Y:S01]  /*10f50*/  IABS R241, R245 ;  /* 0x000000f500f17213 */ /* 0x000fe20000000000 */
[----:B0-----:R-:W-:Y:S02]  /*10f60*/  IMAD.MOV.U32 R4, RZ, RZ, R246 ;  /* 0x000000ffff047224 */ /* 0x001fe400078e00f6 */
[--C-:B------:R-:W-:Y:S01]  /*10f70*/  @!P0 IMAD.IADD R242, R242, 0x1, -R168.reuse ;  /* 0x00000001f2f28824 */ /* 0x100fe200078e0aa8 */
[----:B------:R-:W-:Y:S01]  /*10f80*/  ISETP.GE.AND P0, PT, R239, RZ, PT ;  /* 0x000000ffef00720c */ /* 0x000fe20003f06270 */
[----:B------:R-:W-:Y:S01]  /*10f90*/  @!P5 IMAD.IADD R251, R251, 0x1, -R168 ;  /* 0x00000001fbfbd824 */ /* 0x000fe200078e0aa8 */
[----:B------:R-:W-:Y:S01]  /*10fa0*/  ISETP.GE.AND P5, PT, R3, RZ, PT ;  /* 0x000000ff0300720c */ /* 0x000fe20003fa6270 */
[----:B------:R-:W-:Y:S01]  /*10fb0*/  @!P4 IMAD.MOV R4, RZ, RZ, -R4 ;  /* 0x000000ffff04c224 */ /* 0x000fe200078e0a04 */
[----:B------:R-:W-:Y:S01]  /*10fc0*/  ISETP.GT.U32.AND P4, PT, R168, R242, PT ;  /* 0x000000f2a800720c */ /* 0x000fe20003f84070 */
[----:B------:R-:W-:-:S03]  /*10fd0*/  IMAD.HI.U32 R3, R0, R238, RZ ;  /* 0x000000ee00037227 */ /* 0x000fc600078e00ff */
[----:B------:R0:W-:Y:S01]  /*10fe0*/  STL [R1+0x498], R4 ;  /* 0x0004980401007387 */ /* 0x0001e20000100800 */
[----:B------:R-:W-:Y:S02]  /*10ff0*/  IMAD.MOV R244, RZ, RZ, -R244 ;  /* 0x000000fffff47224 */ /* 0x000fe400078e0af4 */
[----:B------:R-:W-:Y:S02]  /*11000*/  IMAD.MOV R3, RZ, RZ, -R3 ;  /* 0x000000ffff037224 */ /* 0x000fe400078e0a03 */
[C---:B------:R-:W-:Y:S02]  /*11010*/  IMAD R243, R168.reuse, R244, R243 ;  /* 0x000000f4a8f37224 */ /* 0x040fe400078e02f3 */
[----:B------:R-:W-:Y:S02]  /*11020*/  IMAD R238, R168, R3, R238 ;  /* 0x00000003a8ee7224 */ /* 0x000fe400078e02ee */
[--C-:B------:R-:W-:Y:S01]  /*11030*/  @!P6 IMAD.IADD R240, R240, 0x1, -R168.reuse ;  /* 0x00000001f0f0e824 */ /* 0x100fe200078e0aa8 */
[----:B------:R-:W-:Y:S01]  /*11040*/  ISETP.GT.U32.AND P6, PT, R168, R243, PT ;  /* 0x000000f3a800720c */ /* 0x000fe20003fc4070 */
[----:B------:R-:W-:Y:S01]  /*11050*/  @!P4 IMAD.IADD R242, R242, 0x1, -R168 ;  /* 0x00000001f2f2c824 */ /* 0x000fe200078e0aa8 */
[----:B------:R-:W-:Y:S01]  /*11060*/  ISETP.GT.U32.AND P4, PT, R168, R238, PT ;  /* 0x000000eea800720c */ /* 0x000fe20003f84070 */
[----:B------:R-:W-:-:S02]  /*11070*/  VIADD R244, R2, 0x9a ;  /* 0x0000009a02f47836 */ /* 0x000fc40000000000 */
[----:B0-----:R-:W-:Y:S02]  /*11080*/  IMAD.MOV.U32 R4, RZ, RZ, R251 ;  /* 0x000000ffff047224 */ /* 0x001fe400078e00fb */
[----:B------:R-:W-:Y:S01]  /*11090*/  VIADD R246, R2, 0x99 ;  /* 0x0000009902f67836 */ /* 0x000fe20000000000 */
[----:B------:R-:W-:Y:S01]  /*110a0*/  IABS R249, R244 ;  /* 0x000000f400f97213 */ /* 0x000fe20000000000 */
[----:B------:R-:W-:-:S03]  /*110b0*/  IMAD.HI.U32 R239, R0, R241, RZ ;  /* 0x000000f100ef7227 */ /* 0x000fc600078e00ff */
[----:B------:R-:W-:Y:S01]  /*110c0*/  IABS R248, R246 ;  /* 0x000000f600f87213 */ /* 0x000fe20000000000 */
[--C-:B------:R-:W-:Y:S02]  /*110d0*/  @!P6 IMAD.IADD R243, R243, 0x1, -R168.reuse ;  /* 0x00000001f3f3e824 */ /* 0x100fe400078e0aa8 */
[----:B------:R-:W-:Y:S02]  /*110e0*/  @!P4 IMAD.IADD R238, R238, 0x1, -R168 ;  /* 0x00000001eeeec824 */ /* 0x000fe400078e0aa8 */
[----:B------:R-:W-:Y:S01]  /*110f0*/  @!P1 IMAD.MOV R4, RZ, RZ, -R4 ;  /* 0x000000ffff049224 */ /* 0x000fe200078e0a04 */
[----:B------:R-:W-:Y:S01]  /*11100*/  ISETP.GT.U32.AND P4, PT, R168, R243, PT ;  /* 0x000000f3a800720c */ /* 0x000fe20003f84070 */
[----:B------:R-:W-:Y:S01]  /*11110*/  IMAD.MOV R239, RZ, RZ, -R239 ;  /* 0x000000ffffef7224 */ /* 0x000fe200078e0aef */
[----:B------:R-:W-:Y:S01]  /*11120*/  ISETP.GE.AND P1, PT, R245, RZ, PT ;  /* 0x000000fff500720c */ /* 0x000fe20003f26270 */
[----:B------:R-:W-:Y:S01]  /*11130*/  VIADD R3, R2, 0x98 ;  /* 0x0000009802037836 */ /* 0x000fe20000000000 */
[----:B------:R0:W-:Y:S01]  /*11140*/  STL [R1+0x48c], R4 ;  /* 0x00048c0401007387 */ /* 0x0001e20000100800 */
[----:B------:R-:W-:-:S03]  /*11150*/  IMAD.HI.U32 R252, R0, R249, RZ ;  /* 0x000000f900fc7227 */ /* 0x000fc600078e00ff */
[----:B------:R-:W-:Y:S01]  /*11160*/  IABS R247, R3 ;  /* 0x0000000300f77213 */ /* 0x000fe20000000000 */
[----:B------:R-:W-:Y:S02]  /*11170*/  IMAD R241, R168, R239, R241 ;  /* 0x000000efa8f17224 */ /* 0x000fe400078e02f1 */
[----:B------:R-:W-:-:S03]  /*11180*/  IMAD.HI.U32 R250, R0, R248, RZ ;  /* 0x000000f800fa7227 */ /* 0x000fc600078e00ff */
[C---:B------:R-:W-:Y:S01]  /*11190*/  ISETP.GT.U32.AND P6, PT, R168.reuse, R241, PT ;  /* 0x000000f1a800720c */ /* 0x040fe20003fc4070 */
[----:B0-----:R-:W-:Y:S02]  /*111a0*/  IMAD.MOV.U32 R4, RZ, RZ, R240 ;  /* 0x000000ffff047224 */ /* 0x001fe400078e00f0 */
[----:B------:R-:W-:Y:S02]  /*111b0*/  IMAD.MOV R252, RZ, RZ, -R252 ;  /* 0x000000fffffc7224 */ /* 0x000fe400078e0afc */
[----:B------:R-:W-:Y:S01]  /*111c0*/  @!P2 IMAD.MOV R4, RZ, RZ, -R4 ;  /* 0x000000ffff04a224 */ /* 0x000fe200078e0a04 */
[C---:B------:R-:W-:Y:S01]  /*111d0*/  ISETP.GT.U32.AND P2, PT, R168.reuse, R238, PT ;  /* 0x000000eea800720c */ /* 0x040fe20003f44070 */
[----:B------:R-:W-:Y:S02]  /*111e0*/  IMAD.MOV R250, RZ, RZ, -R250 ;  /* 0x000000fffffa7224 */ /* 0x000fe400078e0afa */
[----:B------:R-:W-:Y:S01]  /*111f0*/  IMAD R245, R168, R252, R249 ;  /* 0x000000fca8f57224 */ /* 0x000fe200078e02f9 */
[----:B------:R0:W-:Y:S01]  /*11200*/  STL [R1+0x47c], R4 ;  /* 0x00047c0401007387 */ /* 0x0001e20000100800 */
[----:B------:R-:W-:-:S02]  /*11210*/  @!P4 IMAD.IADD R243, R243, 0x1, -R168 ;  /* 0x00000001f3f3c824 */ /* 0x000fc400078e0aa8 */
[----:B------:R-:W-:Y:S01]  /*11220*/  IMAD.MOV.U32 R251, RZ, RZ, R247 ;  /* 0x000000fffffb7224 */ /* 0x000fe200078e00f7 */
[C---:B------:R-:W-:Y:S01]  /*11230*/  ISETP.GT.U32.AND P4, PT, R168.reuse, R245, PT ;  /* 0x000000f5a800720c */ /* 0x040fe20003f84070 */
[----:B------:R-:W-:Y:S02]  /*11240*/  IMAD R247, R168, R250, R248 ;  /* 0x000000faa8f77224 */ /* 0x000fe400078e02f8 */
[----:B------:R-:W-:-:S04]  /*11250*/  IMAD.HI.U32 R240, R0, R251, RZ ;  /* 0x000000fb00f07227 */ /* 0x000fc800078e00ff */
[----:B0-----:R-:W-:Y:S02]  /*11260*/  IMAD.MOV.U32 R4, RZ, RZ, R243 ;  /* 0x000000ffff047224 */ /* 0x001fe400078e00f3 */
[----:B------:R-:W-:Y:S02]  /*11270*/  IMAD.MOV.U32 R5, RZ, RZ, R242 ;  /* 0x000000ffff057224 */ /* 0x000fe400078e00f2 */
[----:B------:R-:W-:Y:S01]  /*11280*/  @!P5 IMAD.MOV R4, RZ, RZ, -R4 ;  /* 0x000000ffff04d224 */ /* 0x000fe200078e0a04 */
[----:B------:R-:W-:Y:S01]  /*11290*/  ISETP.GT.U32.AND P5, PT, R168, R247, PT ;  /* 0x000000f7a800720c */ /* 0x000fe20003fa4070 */
[----:B------:R-:W-:Y:S02]  /*112a0*/  IMAD.MOV R240, RZ, RZ, -R240 ;  /* 0x000000fffff07224 */ /* 0x000fe400078e0af0 */
[--C-:B------:R-:W-:Y:S02]  /*112b0*/  @!P6 IMAD.IADD R241, R241, 0x1, -R168.reuse ;  /* 0x00000001f1f1e824 */ /* 0x100fe400078e0aa8 */
[----:B------:R-:W-:Y:S01]  /*112c0*/  @!P3 IMAD.MOV R5, RZ, RZ, -R5 ;  /* 0x000000ffff05b224 */ /* 0x000fe200078e0a05 */
[----:B------:R-:W-:Y:S01]  /*112d0*/  ISETP.GE.AND P3, PT, R244, RZ, PT ;  /* 0x000000fff400720c */ /* 0x000fe20003f66270 */
[----:B------:R-:W-:Y:S01]  /*112e0*/  VIADD R239, R2, 0x97 ;  /* 0x0000009702ef7836 */ /* 0x000fe20000000000 */
[C---:B------:R-:W-:Y:S01]  /*112f0*/  ISETP.GT.U32.AND P6, PT, R168.reuse, R241, PT ;  /* 0x000000f1a800720c */ /* 0x040fe20003fc4070 */
[----:B------:R-:W-:Y:S01]  /*11300*/  IMAD R244, R168, R240, R251 ;  /* 0x000000f0a8f47224 */ /* 0x000fe200078e02fb */
[----:B------:R-:W-:Y:S01]  /*11310*/  STL [R1+0x474], R5 ;  /* 0x0004740501007387 */ /* 0x000fe20000100800 */
[--C-:B------:R-:W-:Y:S01]  /*11320*/  @!P4 IMAD.IADD R245, R245, 0x1, -R168.reuse ;  /* 0x00000001f5f5c824 */ /* 0x100fe200078e0aa8 */
[----:B------:R-:W-:Y:S01]  /*11330*/  IABS R249, R239 ;  /* 0x000000ef00f97213 */ /* 0x000fe20000000000 */
[--C-:B------:R-:W-:Y:S01]  /*11340*/  @!P2 IMAD.IADD R238, R238, 0x1, -R168.reuse ;  /* 0x00000001eeeea824 */ /* 0x100fe200078e0aa8 */
[C---:B------:R-:W-:Y:S01]  /*11350*/  ISETP.GT.U32.AND P4, PT, R168.reuse, R244, PT ;  /* 0x000000f4a800720c */ /* 0x040fe20003f84070 */
[----:B------:R-:W-:Y:S01]  /*11360*/  @!P5 IMAD.IADD R247, R247, 0x1, -R168 ;  /* 0x00000001f7f7d824 */ /* 0x000fe200078e0aa8 */
[----:B------:R-:W-:Y:S01]  /*11370*/  ISETP.GT.U32.AND P5, PT, R168, R245, PT ;  /* 0x000000f5a800720c */ /* 0x000fe20003fa4070 */
[----:B------:R-:W-:Y:S01]  /*11380*/  IMAD.HI.U32 R242, R0, R249, RZ ;  /* 0x000000f900f27227 */ /* 0x000fe200078e00ff */
[----:B------:R0:W-:Y:S01]  /*11390*/  STL [R1+0x470], R4 ;  /* 0x0004700401007387 */ /* 0x0001e20000100800 */
[----:B------:R-:W-:-:S02]  /*113a0*/  ISETP.GE.AND P2, PT, R246, RZ, PT ;  /* 0x000000fff600720c */ /* 0x000fc40003f46270 */
[----:B------:R-:W-:Y:S02]  /*113b0*/  IMAD.MOV R242, RZ, RZ, -R242 ;  /* 0x000000fffff27224 */ /* 0x000fe400078e0af2 */
[----:B------:R-:W-:Y:S02]  /*113c0*/  VIADD R240, R2, 0x96 ;  /* 0x0000009602f07836 */ /* 0x000fe40000000000 */
[----:B------:R-:W-:Y:S01]  /*113d0*/  @!P6 IMAD.IADD R241, R241, 0x1, -R168 ;  /* 0x00000001f1f1e824 */ /* 0x000fe200078e0aa8 */
[----:B------:R-:W-:Y:S01]  /*113e0*/  ISETP.GE.AND P6, PT, R3, RZ, PT ;  /* 0x000000ff0300720c */ /* 0x000fe20003fc6270 */
[----:B------:R-:W-:Y:S01]  /*113f0*/  IMAD R3, R168, R242, R249 ;  /* 0x000000f2a8037224 */ /* 0x000fe200078e02f9 */
[----:B------:R-:W-:Y:S01]  /*11400*/  IABS R249, R240 ;  /* 0x000000f000f97213 */ /* 0x000fe20000000000 */
[----:B0-----:R-:W-:Y:S02]  /*11410*/  IMAD.MOV.U32 R4, RZ, RZ, R238 ;  /* 0x000000ffff047224 */ /* 0x001fe400078e00ee */
[----:B------:R-:W-:-:S02]  /*11420*/  @!P4 IMAD.IADD R244, R244, 0x1, -R168 ;  /* 0x00000001f4f4c824 */ /* 0x000fc400078e0aa8 */
[----:B------:R-:W-:Y:S01]  /*11430*/  @!P0 IMAD.MOV R4, RZ, RZ, -R4 ;  /* 0x000000ffff048224 */ /* 0x000fe200078e0a04 */
[C---:B------:R-:W-:Y:S01]  /*11440*/  ISETP.GT.U32.AND P0, PT, R168.reuse, R247, PT ;  /* 0x000000f7a800720c */ /* 0x040fe20003f04070 */
[----:B------:R-:W-:Y:S01]  /*11450*/  @!P5 IMAD.IADD R245, R245, 0x1, -R168 ;  /* 0x00000001f5f5d824 */ /* 0x000fe200078e0aa8 */
[----:B------:R-:W-:Y:S01]  /*11460*/  ISETP.GT.U32.AND P4, PT, R168, R244, PT ;  /* 0x000000f4a800720c */ /* 0x000fe20003f84070 */
[----:B------:R-:W-:Y:S01]  /*11470*/  IMAD.HI.U32 R251, R0, R249, RZ ;  /* 0x000000f900fb7227 */ /* 0x000fe200078e00ff */
[----:B------:R-:W-:Y:S01]  /*11480*/  ISETP.GT.U32.AND P5, PT, R168, R3, PT ;  /* 0x00000003a800720c */ /* 0x000fe20003fa4070 */
[----:B------:R-:W-:Y:S02]  /*11490*/  STL [R1+0x46c], R4 ;  /* 0x00046c0401007387 */ /* 0x000fe40000100800 */
[----:B------:R-:W-:Y:S02]  /*114a0*/  VIADD R242, R2, 0x94 ;  /* 0x0000009402f27836 */ /* 0x000fe40000000000 */
[----:B------:R-:W-:-:S02]  /*114b0*/  IMAD.MOV R251, RZ, RZ, -R251 ;  /* 0x000000fffffb7224 */ /* 0x000fc400078e0afb */
[----:B------:R-:W-:Y:S01]  /*114c0*/  VIADD R243, R2, 0x93 ;  /* 0x0000009302f37836 */ /* 0x000fe20000000000 */
[----:B------:R-:W-:Y:S01]  /*114d0*/  IABS R246, R242 ;  /* 0x000000f200f67213 */ /* 0x000fe20000000000 */
[--C-:B------:R-:W-:Y:S01]  /*114e0*/  @!P0 IMAD.IADD R247, R247, 0x1, -R168.reuse ;  /* 0x00000001f7f78824 */ /* 0x100fe200078e0aa8 */
[----:B------:R-:W-:Y:S01]  /*114f0*/  ISETP.GE.AND P0, PT, R239, RZ, PT ;  /* 0x000000ffef00720c */ /* 0x000fe20003f06270 */
[----:B------:R-:W-:Y:S01]  /*11500*/  IMAD R239, R168, R251, R249 ;  /* 0x000000fba8ef7224 */ /* 0x000fe200078e02f9 */
[----:B------:R-:W-:Y:S01]  /*11510*/  IABS R238, R243 ;  /* 0x000000f300ee7213 */ /* 0x000fe20000000000 */
[--C-:B------:R-:W-:Y:S02]  /*11520*/  @!P4 IMAD.IADD R244, R244, 0x1, -R168.reuse ;  /* 0x00000001f4f4c824 */ /* 0x100fe400078e0aa8 */
[----:B------:R-:W-:Y:S01]  /*11530*/  @!P5 IMAD.IADD R3, R3, 0x1, -R168 ;  /* 0x000000010303d824 */ /* 0x000fe200078e0aa8 */
[----:B------:R-:W-:Y:S01]  /*11540*/  ISETP.GT.U32.AND P4, PT, R168, R239, PT ;  /* 0x000000efa800720c */ /* 0x000fe20003f84070 */
[----:B------:R-:W-:Y:S01]  /*11550*/  IMAD.MOV.U32 R5, RZ, RZ, R241 ;  /* 0x000000ffff057224 */ /* 0x000fe200078e00f1 */
[----:B------:R-:W-:Y:S01]  /*11560*/  ISETP.GE.AND P5, PT, R240, RZ, PT ;  /* 0x000000fff000720c */ /* 0x000fe20003fa6270 */
[----:B------:R-:W-:-:S02]  /*11570*/  VIADD R248, R2, 0x95 ;  /* 0x0000009502f87836 */ /* 0x000fc40000000000 */
[----:B------:R-:W-:-:S03]  /*11580*/  IMAD.HI.U32 R252, R0, R246, RZ ;  /* 0x000000f600fc7227 */ /* 0x000fc600078e00ff */
[----:B------:R-:W-:Y:S01]  /*11590*/  IABS R250, R248 ;  /* 0x000000f800fa7213 */ /* 0x000fe20000000000 */
[----:B------:R-:W-:Y:S01]  /*115a0*/  @!P1 IMAD.MOV R5, RZ, RZ, -R5 ;  /* 0x000000ffff059224 */ /* 0x000fe200078e0a05 */
[----:B------:R-:W-:Y:S01]  /*115b0*/  ISETP.GT.U32.AND P1, PT, R168, R3, PT ;  /* 0x00000003a800720c */ /* 0x000fe20003f24070 */
[----:B------:R-:W-:-:S03]  /*115c0*/  IMAD.HI.U32 R251, R0, R238, RZ ;  /* 0x000000ee00fb7227 */ /* 0x000fc600078e00ff */
[----:B------:R0:W-:Y:S01]  /*115d0*/  STL [R1+0x458], R5 ;  /* 0x0004580501007387 */ /* 0x0001e20000100800 */
[----:B------:R-:W-:Y:S02]  /*115e0*/  IMAD.MOV R252, RZ, RZ, -R252 ;  /* 0x000000fffffc7224 */ /* 0x000fe400078e0afc */
[----:B------:R-:W-:Y:S02]  /*115f0*/  IMAD.MOV R251, RZ, RZ, -R251 ;  /* 0x000000fffffb7224 */ /* 0x000fe400078e0afb */
[----:B------:R-:W-:Y:S02]  /*11600*/  IMAD R246, R168, R252, R246 ;  /* 0x000000fca8f67224 */ /* 0x000fe400078e02f6 */
[----:B------:R-:W-:-:S04]  /*11610*/  IMAD.HI.U32 R249, R0, R250, RZ ;  /* 0x000000fa00f97227 */ /* 0x000fc800078e00ff */
[----:B0-----:R-:W-:Y:S02]  /*11620*/  IMAD.MOV.U32 R5, RZ, RZ, R247 ;  /* 0x000000ffff057224 */ /* 0x001fe400078e00f7 */
[C---:B------:R-:W-:Y:S02]  /*11630*/  IMAD R238, R168.reuse, R251, R238 ;  /* 0x000000fba8ee7224 */ /* 0x040fe400078e02ee */
[----:B------:R-:W-:Y:S02]  /*11640*/  @!P4 IMAD.IADD R239, R239, 0x1, -R168 ;  /* 0x00000001efefc824 */ /* 0x000fe400078e0aa8 */
[----:B------:R-:W-:Y:S02]  /*11650*/  IMAD.MOV.U32 R4, RZ, RZ, R245 ;  /* 0x000000ffff047224 */ /* 0x000fe400078e00f5 */
[----:B------:R-:W-:Y:S01]  /*11660*/  @!P2 IMAD.MOV R5, RZ, RZ, -R5 ;  /* 0x000000ffff05a224 */ /* 0x000fe200078e0a05 */
[----:B------:R-:W-:Y:S01]  /*11670*/  ISETP.GT.U32.AND P2, PT, R168, R246, PT ;  /* 0x000000f6a800720c */ /* 0x000fe20003f44070 */
[----:B------:R-:W-:-:S02]  /*11680*/  IMAD.MOV R249, RZ, RZ, -R249 ;  /* 0x000000fffff97224 */ /* 0x000fc400078e0af9 */
[----:B------:R-:W-:Y:S01]  /*11690*/  @!P3 IMAD.MOV R4, RZ, RZ, -R4 ;  /* 0x000000ffff04b224 */ /* 0x000fe200078e0a04 */
[C---:B------:R-:W-:Y:S01]  /*116a0*/  ISETP.GT.U32.AND P3, PT, R168.reuse, R239, PT ;  /* 0x000000efa800720c */ /* 0x040fe20003f64070 */
[----:B------:R-:W-:Y:S01]  /*116b0*/  @!P1 IMAD.IADD R3, R3, 0x1, -R168 ;  /* 0x0000000103039824 */ /* 0x000fe200078e0aa8 */
[C---:B------:R-:W-:Y:S01]  /*116c0*/  ISETP.GT.U32.AND P1, PT, R168.reuse, R238, PT ;  /* 0x000000eea800720c */ /* 0x040fe20003f24070 */
[----:B------:R-:W-:Y:S01]  /*116d0*/  IMAD R249, R168, R249, R250 ;  /* 0x000000f9a8f97224 */ /* 0x000fe200078e02fa */
[----:B------:R0:W-:Y:S01]  /*116e0*/  STL [R1+0x454], R4 ;  /* 0x0004540401007387 */ /* 0x0001e20000100800 */
[C---:B------:R-:W-:Y:S02]  /*116f0*/  VIADD R240, R2.reuse, 0x92 ;  /* 0x0000009202f07836 */ /* 0x040fe40000000000 */
[----:B------:R-:W-:Y:S01]  /*11700*/  VIADD R250, R2, 0x91 ;  /* 0x0000009102fa7836 */ /* 0x000fe20000000000 */
[----:B------:R-:W-:Y:S01]  /*11710*/  STL [R1+0x450], R5 ;  /* 0x0004500501007387 */ /* 0x000fe20000100800 */
[----:B------:R-:W-:Y:S01]  /*11720*/  @!P2 IMAD.IADD R246, R246, 0x1, -R168 ;  /* 0x00000001f6f6a824 */ /* 0x000fe200078e0aa8 */
[----:B------:R-:W-:-:S02]  /*11730*/  IABS R241, R240 ;  /* 0x000000f000f17213 */ /* 0x000fc40000000000 */
[----:B------:R-:W-:Y:S01]  /*11740*/  IABS R245, R250 ;  /* 0x000000fa00f57213 */ /* 0x000fe20000000000 */
[----:B------:R-:W-:Y:S01]  /*11750*/  @!P3 IMAD.IADD R239, R239, 0x1, -R168 ;  /* 0x00000001efefb824 */ /* 0x000fe200078e0aa8 */
[----:B------:R-:W-:Y:S01]  /*11760*/  ISETP.GE.AND P3, PT, R242, RZ, PT ;  /* 0x000000fff200720c */ /* 0x000fe20003f66270 */
[----:B0-----:R-:W-:Y:S01]  /*11770*/  IMAD.MOV.U32 R4, RZ, RZ, R244 ;  /* 0x000000ffff047224 */ /* 0x001fe200078e00f4 */
[----:B------:R-:W-:Y:S01]  /*11780*/  ISETP.GT.U32.AND P4, PT, R168, R249, PT ;  /* 0x000000f9a800720c */ /* 0x000fe20003f84070 */
[----:B------:R-:W-:-:S04]  /*11790*/  IMAD.HI.U32 R247, R0, R241, RZ ;  /* 0x000000f100f77227 */ /* 0x000fc800078e00ff */
[----:B------:R-:W-:Y:S02]  /*117a0*/  IMAD.MOV.U32 R244, RZ, RZ, R245 ;  /* 0x000000fffff47224 */ /* 0x000fe400078e00f5 */
[----:B------:R-:W-:Y:S01]  /*117b0*/  @!P6 IMAD.MOV R4, RZ, RZ, -R4 ;  /* 0x000000ffff04e224 */ /* 0x000fe200078e0a04 */
[----:B------:R-:W-:Y:S01]  /*117c0*/  ISETP.GE.AND P6, PT, R248, RZ, PT ;  /* 0x000000fff800720c */ /* 0x000fe20003fc6270 */
[----:B------:R-:W-:Y:S01]  /*117d0*/  @!P1 IMAD.IADD R238, R238, 0x1, -R168 ;  /* 0x00000001eeee9824 */ /* 0x000fe200078e0aa8 */
[----:B------:R-:W-:Y:S01]  /*117e0*/  ISETP.GT.U32.AND P1, PT, R168, R246, PT ;  /* 0x000000f6a800720c */ /* 0x000fe20003f24070 */
[----:B------:R-:W-:Y:S01]  /*117f0*/  IMAD.MOV R247, RZ, RZ, -R247 ;  /* 0x000000fffff77224 */ /* 0x000fe200078e0af7 */
[----:B------:R0:W-:Y:S01]  /*11800*/  STL [R1+0x448], R4 ;  /* 0x0004480401007387 */ /* 0x0001e20000100800 */
[----:B------:R-:W-:-:S04]  /*11810*/  IMAD.HI.U32 R242, R0, R244, RZ ;  /* 0x000000f400f27227 */ /* 0x000fc800078e00ff */
[----:B------:R-:W-:Y:S02]  /*11820*/  IMAD R241, R168, R247, R241 ;  /* 0x000000f7a8f17224 */ /* 0x000fe400078e02f1 */
[----:B------:R-:W-:Y:S02]  /*11830*/  IMAD.MOV R242, RZ, RZ, -R242 ;  /* 0x000000fffff27224 */ /* 0x000fe400078e0af2 */
[----:B------:R-:W-:Y:S02]  /*11840*/  VIADD R245, R2, 0x90 ;  /* 0x0000009002f57836 */ /* 0x000fe40000000000 */
[----:B0-----:R-:W-:Y:S02]  /*11850*/  IMAD.MOV.U32 R4, RZ, RZ, R3 ;  /* 0x000000ffff047224 */ /* 0x001fe400078e0003 */
[----:B------:R-:W-:Y:S01]  /*11860*/  IMAD.MOV.U32 R3, RZ, RZ, R239 ;  /* 0x000000ffff037224 */ /* 0x000fe200078e00ef */
[----:B------:R-:W-:Y:S01]  /*11870*/  IABS R239, R245 ;  /* 0x000000f500ef7213 */ /* 0x000fe20000000000 */
[----:B------:R-:W-:-:S02]  /*11880*/  IMAD R242, R168, R242, R244 ;  /* 0x000000f2a8f27224 */ /* 0x000fc400078e02f4 */
[----:B------:R-:W-:Y:S01]  /*11890*/  @!P5 IMAD.MOV R3, RZ, RZ, -R3 ;  /* 0x000000ffff03d224 */ /* 0x000fe200078e0a03 */
[----:B------:R-:W-:Y:S01]  /*118a0*/  ISETP.GT.U32.AND P5, PT, R168, R241, PT ;  /* 0x000000f1a800720c */ /* 0x000fe20003fa4070 */
[--C-:B------:R-:W-:Y:S01]  /*118b0*/  @!P1 IMAD.IADD R246, R246, 0x1, -R168.reuse ;  /* 0x00000001f6f69824 */ /* 0x100fe200078e0aa8 */
[C---:B------:R-:W-:Y:S01]  /*118c0*/  ISETP.GT.U32.AND P1, PT, R168.reuse, R242, PT ;  /* 0x000000f2a800720c */ /* 0x040fe20003f24070 */
[----:B------:R-:W-:Y:S01]  /*118d0*/  @!P4 IMAD.IADD R249, R249, 0x1, -R168 ;  /* 0x00000001f9f9c824 */ /* 0x000fe200078e0aa8 */
[----:B------:R-:W-:Y:S01]  /*118e0*/  ISETP.GE.AND P4, PT, R243, RZ, PT ;  /* 0x000000fff300720c */ /* 0x000fe20003f86270 */
[----:B------:R-:W-:Y:S01]  /*118f0*/  @!P0 IMAD.MOV R4, RZ, RZ, -R4 ;  /* 0x000000ffff048224 */ /* 0x000fe200078e0a04 */
[----:B------:R-:W-:Y:S01]  /*11900*/  ISETP.GT.U32.AND P0, PT, R168, R238, PT ;  /* 0x000000eea800720c */ /* 0x000fe20003f04070 */
[----:B------:R-:W-:Y:S01]  /*11910*/  VIADD R243, R2, 0x8f ;  /* 0x0000008f02f37836 */ /* 0x000fe20000000000 */
[----:B------:R-:W-:Y:S01]  /*11920*/  ISETP.GT.U32.AND P2, PT, R168, R249, PT ;  /* 0x000000f9a800720c */ /* 0x000fe20003f44070 */
[----:B------:R-:W-:Y:S01]  /*11930*/  IMAD.HI.U32 R248, R0, R239, RZ ;  /* 0x000000ef00f87227 */ /* 0x000fe200078e00ff */
[----:B------:R-:W-:Y:S03]  /*11940*/  STL [R1+0x444], R4 ;  /* 0x0004440401007387 */ /* 0x000fe60000100800 */
[--C-:B------:R-:W-:Y:S01]  /*11950*/  @!P5 IMAD.IADD R241, R241, 0x1, -R168.reuse ;  /* 0x00000001f1f1d824 */ /* 0x100fe200078e0aa8 */
[----:B------:R0:W-:Y:S01]  /*11960*/  STL [R1+0x434], R3 ;  /* 0x0004340301007387 */ /* 0x0001e20000100800 */
[----:B------:R-:W-:Y:S01]  /*11970*/  @!P1 IMAD.IADD R242, R242, 0x1, -R168 ;  /* 0x00000001f2f29824 */ /* 0x000fe200078e0aa8 */
[----:B------:R-:W-:Y:S01]  /*11980*/  ISETP.GE.AND P5, PT, R245, RZ, PT ;  /* 0x000000fff500720c */ /* 0x000fe20003fa6270 */
[----:B------:R-:W-:Y:S01]  /*11990*/  IMAD.MOV R248, RZ, RZ, -R248 ;  /* 0x000000fffff87224 */ /* 0x000fe200078e0af8 */
[----:B------:R-:W-:Y:S01]  /*119a0*/  ISETP.GT.U32.AND P1, PT, R168, R241, PT ;  /* 0x000000f1a800720c */ /* 0x000fe20003f24070 */
[----:B------:R-:W-:-:S02]  /*119b0*/  VIADD R244, R2, 0x8e ;  /* 0x0000008e02f47836 */ /* 0x000fc40000000000 */
[----:B------:R-:W-:Y:S02]  /*119c0*/  IMAD R239, R168, R248, R239 ;  /* 0x000000f8a8ef7224 */ /* 0x000fe400078e02ef */
[----:B------:R-:W-:Y:S01]  /*119d0*/  IMAD.MOV.U32 R5, RZ, RZ, R246 ;  /* 0x000000ffff057224 */ /* 0x000fe200078e00f6 */
[----:B0-----:R-:W-:Y:S01]  /*119e0*/  IABS R3, R243 ;  /* 0x000000f300037213 */ /* 0x001fe20000000000 */
[----:B------:R-:W-:Y:S01]  /*119f0*/  @!P2 IMAD.IADD R249, R249, 0x1, -R168 ;  /* 0x00000001f9f9a824 */ /* 0x000fe200078e0aa8 */
[----:B------:R-:W-:Y:S01]  /*11a00*/  ISETP.GE.AND P2, PT, R240, RZ, PT ;  /* 0x000000fff000720c */ /* 0x000fe20003f46270 */
[----:B------:R-:W-:Y:S01]  /*11a10*/  @!P3 IMAD.MOV R5, RZ, RZ, -R5 ;  /* 0x000000ffff05b224 */ /* 0x000fe200078e0a05 */
[----:B------:R-:W-:Y:S01]  /*11a20*/  IABS R240, R244 ;  /* 0x000000f400f07213 */ /* 0x000fe20000000000 */
[----:B------:R-:W-:Y:S01]  /*11a30*/  IMAD.HI.U32 R247, R0, R3, RZ ;  /* 0x0000000300f77227 */ /* 0x000fe200078e00ff */
[----:B------:R-:W-:-:S03]  /*11a40*/  ISETP.GT.U32.AND P3, PT, R168, R239, PT ;  /* 0x000000efa800720c */ /* 0x000fc60003f64070 */
[----:B------:R-:W-:Y:S02]  /*11a50*/  IMAD.MOV R245, RZ, RZ, -R247 ;  /* 0x000000fffff57224 */ /* 0x000fe400078e0af7 */
[----:B------:R-:W-:Y:S02]  /*11a60*/  IMAD.MOV.U32 R4, RZ, RZ, R249 ;  /* 0x000000ffff047224 */ /* 0x000fe400078e00f9 */
[----:B------:R-:W-:Y:S02]  /*11a70*/  IMAD R3, R168, R245, R3 ;  /* 0x000000f5a8037224 */ /* 0x000fe400078e0203 */
[----:B------:R-:W-:-:S04]  /*11a80*/  IMAD.HI.U32 R246, R0, R240, RZ ;  /* 0x000000f000f67227 */ /* 0x000fc800078e00ff */
[----:B------:R-:W-:Y:S01]  /*11a90*/  @!P1 IMAD.IADD R241, R241, 0x1, -R168 ;  /* 0x00000001f1f19824 */ /* 0x000fe200078e0aa8 */
[C---:B------:R-:W-:Y:S01]  /*11aa0*/  ISETP.GT.U32.AND P1, PT, R168.reuse, R3, PT ;  /* 0x00000003a800720c */ /* 0x040fe20003f24070 */
[----:B------:R-:W-:Y:S01]  /*11ab0*/  @!P6 IMAD.MOV R4, RZ, RZ, -R4 ;  /* 0x000000ffff04e224 */ /* 0x000fe200078e0a04 */
[----:B------:R-:W-:Y:S01]  /*11ac0*/  ISETP.GT.U32.AND P6, PT, R168, R242, PT ;  /* 0x000000f2a800720c */ /* 0x000fe20003fc4070 */
[----:B------:R-:W-:Y:S02]  /*11ad0*/  IMAD.MOV R246, RZ, RZ, -R246 ;  /* 0x000000fffff67224 */ /* 0x000fe400078e0af6 */
[----:B------:R-:W-:Y:S01]  /*11ae0*/  @!P0 IMAD.IADD R238, R238, 0x1, -R168 ;  /* 0x00000001eeee8824 */ /* 0x000fe200078e0aa8 */
[----:B------:R0:W-:Y:S01]  /*11af0*/  STL [R1+0x430], R4 ;  /* 0x0004300401007387 */ /* 0x0001e20000100800 */
[----:B------:R-:W-:Y:S01]  /*11b00*/  IMAD R246, R168, R246, R240 ;  /* 0x000000f6a8f67224 */ /* 0x000fe200078e02f0 */
[----:B------:R-:W-:Y:S01]  /*11b10*/  ISETP.GE.AND P0, PT, R250, RZ, PT ;  /* 0x000000fffa00720c */ /* 0x000fe20003f06270 */
[----:B------:R-:W-:Y:S01]  /*11b20*/  @!P3 IMAD.IADD R239, R239, 0x1, -R168 ;  /* 0x00000001efefb824 */ /* 0x000fe200078e0aa8 */
[----:B------:R1:W-:Y:S01]  /*11b30*/  STL [R1+0x404], R5 ;  /* 0x0004040501007387 */ /* 0x0003e20000100800 */
[----:B------:R-:W-:-:S02]  /*11b40*/  VIADD R247, R2, 0x8d ;  /* 0x0000008d02f77836 */ /* 0x000fc40000000000 */
[--C-:B------:R-:W-:Y:S01]  /*11b50*/  @!P1 IMAD.IADD R3, R3, 0x1, -R168.reuse ;  /* 0x0000000103039824 */ /* 0x100fe200078e0aa8 */
[----:B------:R-:W-:Y:S01]  /*11b60*/  ISETP.GT.U32.AND P3, PT, R168, R239, PT ;  /* 0x000000efa800720c */ /* 0x000fe20003f64070 */
[----:B------:R-:W-:Y:S01]  /*11b70*/  @!P6 IMAD.IADD R242, R242, 0x1, -R168 ;  /* 0x00000001f2f2e824 */ /* 0x000fe200078e0aa8 */
[----:B------:R-:W-:Y:S01]  /*11b80*/  ISETP.GE.AND P6, PT, R244, RZ, PT ;  /* 0x000000fff400720c */ /* 0x000fe20003fc6270 */
[----:B0-----:R-:W-:Y:S01]  /*11b90*/  IMAD.MOV.U32 R4, RZ, RZ, R238 ;  /* 0x000000ffff047224 */ /* 0x001fe200078e00ee */
[----:B------:R-:W-:Y:S01]  /*11ba0*/  ISETP.GT.U32.AND P1, PT, R168, R3, PT ;  /* 0x00000003a800720c */ /* 0x000fe20003f24070 */
[----:B------:R-:W-:Y:S01]  /*11bb0*/  VIADD R245, R2, 0x8c ;  /* 0x0000008c02f57836 */ /* 0x000fe20000000000 */
[----:B------:R-:W-:Y:S01]  /*11bc0*/  IABS R244, R247 ;  /* 0x000000f700f47213 */ /* 0x000fe20000000000 */
[----:B-1----:R-:W-:Y:S02]  /*11bd0*/  IMAD.MOV.U32 R5, RZ, RZ, R241 ;  /* 0x000000ffff057224 */ /* 0x002fe400078e00f1 */
[----:B------:R-:W-:Y:S01]  /*11be0*/  @!P4 IMAD.MOV R4, RZ, RZ, -R4 ;  /* 0x000000ffff04c224 */ /* 0x000fe200078e0a04 */
[----:B------:R-:W-:Y:S01]  /*11bf0*/  ISETP.GE.AND P4, PT, R243, RZ, PT ;  /* 0x000000fff300720c */ /* 0x000fe20003f86270 */
[----:B------:R-:W-:Y:S01]  /*11c00*/  @!P2 IMAD.MOV R5, RZ, RZ, -R5 ;  /* 0x000000ffff05a224 */ /* 0x000fe200078e0a05 */
[----:B------:R-:W-:Y:S01]  /*11c10*/  ISETP.GT.U32.AND P2, PT, R168, R246, PT ;  /* 0x000000f6a800720c */ /* 0x000fe20003f44070 */
[----:B------:R-:W-:Y:S01]  /*11c20*/  VIADD R243, R2, 0x8b ;  /* 0x0000008b02f37836 */ /* 0x000fe20000000000 */
[----:B------:R0:W-:Y:S01]  /*11c30*/  STL [R1+0x408], R4 ;  /* 0x0004080401007387 */ /* 0x0001e20000100800 */
[----:B------:R-:W-:Y:S01]  /*11c40*/  IABS R238, R245 ;  /* 0x000000f500ee7213 */ /* 0x000fe20000000000 */
[--C-:B------:R-:W-:Y:S01]  /*11c50*/  @!P3 IMAD.IADD R239, R239, 0x1, -R168.reuse ;  /* 0x00000001efefb824 */ /* 0x100fe200078e0aa8 */
[----:B------:R-:W-:Y:S01]  /*11c60*/  ISETP.GE.AND P3, PT, R245, RZ, PT ;  /* 0x000000fff500720c */ /* 0x000fe20003f66270 */
[----:B------:R-:W-:Y:S01]  /*11c70*/  STL [R1+0x40c], R5 ;  /* 0x00040c0501007387 */ /* 0x000fe20000100800 */
[----:B------:R-:W-:Y:S01]  /*11c80*/  @!P1 IMAD.IADD R3, R3, 0x1, -R168 ;  /* 0x0000000103039824 */ /* 0x000fe200078e0aa8 */
[----:B------:R-:W-:Y:S01]  /*11c90*/  IABS R240, R243 ;  /* 0x000000f300f07213 */ /* 0x000fe20000000000 */
[----:B------:R-:W-:Y:S01]  /*11ca0*/  IMAD.HI.U32 R241, R0, R238, RZ ;  /* 0x000000ee00f17227 */ /* 0x000fe200078e00ff */
[----:B------:R-:W-:-:S03]  /*11cb0*/  ISETP.GE.AND P1, PT, R243, RZ, PT ;  /* 0x000000fff300720c */ /* 0x000fc60003f26270 */
[----:B0-----:R-:W-:Y:S02]  /*11cc0*/  IMAD.MOV.U32 R4, RZ, RZ, R242 ;  /* 0x000000ffff047224 */ /* 0x001fe400078e00f2 */
[----:B------:R-:W-:Y:S02]  /*11cd0*/  @!P2 IMAD.IADD R246, R246, 0x1, -R168 ;  /* 0x00000001f6f6a824 */ /* 0x000fe400078e0aa8 */
[----:B------:R-:W-:Y:S01]  /*11ce0*/  @!P0 IMAD.MOV R4, RZ, RZ, -R4 ;  /* 0x000000ffff048224 */ /* 0x000fe200078e0a04 */
[----:B------:R-:W-:Y:S01]  /*11cf0*/  ISETP.GE.AND P0, PT, R247, RZ, PT ;  /* 0x000000fff700720c */ /* 0x000fe20003f06270 */
[----:B------:R-:W-:Y:S01]  /*11d00*/  IMAD.HI.U32 R247, R0, R244, RZ ;  /* 0x000000f400f77227 */ /* 0x000fe200078e00ff */
[----:B------:R-:W-:Y:S02]  /*11d10*/  ISETP.GT.U32.AND P2, PT, R168, R246, PT ;  /* 0x000000f6a800720c */ /* 0x000fe40003f44070 */
[----:B------:R0:W-:Y:S01]  /*11d20*/  STL [R1+0x414], R4 ;  /* 0x0004140401007387 */ /* 0x0001e20000100800 */
[----:B------:R-:W-:-:S02]  /*11d30*/  IMAD.MOV R245, RZ, RZ, -R247 ;  /* 0x000000fffff57224 */ /* 0x000fc400078e0af7 */
[----:B------:R-:W-:Y:S02]  /*11d40*/  IMAD.MOV R241, RZ, RZ, -R241 ;  /* 0x000000fffff17224 */ /* 0x000fe400078e0af1 */
[C---:B------:R-:W-:Y:S02]  /*11d50*/  IMAD R243, R168.reuse, R245, R244 ;  /* 0x000000f5a8f37224 */ /* 0x040fe400078e02f4 */
[----:B------:R-:W-:Y:S02]  /*11d60*/  IMAD R241, R168, R241, R238 ;  /* 0x000000f1a8f17224 */ /* 0x000fe400078e02ee */
[----:B------:R-:W-:Y:S02]  /*11d70*/  VIADD R248, R2, 0x8a ;  /* 0x0000008a02f87836 */ /* 0x000fe40000000000 */
[----:B0-----:R-:W-:Y:S02]  /*11d80*/  IMAD.MOV.U32 R4, RZ, RZ, R239 ;  /* 0x000000ffff047224 */ /* 0x001fe400078e00ef */
[----:B------:R-:W-:Y:S01]  /*11d90*/  @!P2 IMAD.IADD R246, R246, 0x1, -R168 ;  /* 0x00000001f6f6a824 */ /* 0x000fe200078e0aa8 */
[C---:B------:R-:W-:Y:S01]  /*11da0*/  ISETP.GT.U32.AND P2, PT, R168.reuse, R241, PT ;  /* 0x000000f1a800720c */ /* 0x040fe20003f44070 */
[----:B------:R-:W-:Y:S01]  /*11db0*/  @!P5 IMAD.MOV R4, RZ, RZ, -R4 ;  /* 0x000000ffff04d224 */ /* 0x000fe200078e0a04 */
[----:B------:R-:W-:Y:S01]  /*11dc0*/  ISETP.GT.U32.AND P5, PT, R168, R243, PT ;  /* 0x000000f3a800720c */ /* 0x000fe20003fa4070 */
[----:B------:R-:W-:-:S02]  /*11dd0*/  IMAD.MOV.U32 R5, RZ, RZ, R3 ;  /* 0x000000ffff057224 */ /* 0x000fc400078e0003 */
[----:B------:R-:W-:Y:S01]  /*11de0*/  IMAD.HI.U32 R242, R0, R240, RZ ;  /* 0x000000f000f27227 */ /* 0x000fe200078e00ff */
[----:B------:R-:W-:Y:S03]  /*11df0*/  STL [R1+0x41c], R4 ;  /* 0x00041c0401007387 */ /* 0x000fe60000100800 */
[----:B------:R-:W-:Y:S01]  /*11e00*/  @!P4 IMAD.MOV R5, RZ, RZ, -R5 ;  /* 0x000000ffff05c224 */ /* 0x000fe200078e0a05 */
[----:B------:R-:W-:Y:S01]  /*11e10*/  ISETP.GE.AND P4, PT, R248, RZ, PT ;  /* 0x000000fff800720c */ /* 0x000fe20003f86270 */
[----:B------:R-:W-:Y:S01]  /*11e20*/  IMAD.MOV R242, RZ, RZ, -R242 ;  /* 0x000000fffff27224 */ /* 0x000fe200078e0af2 */
[----:B------:R-:W-:Y:S01]  /*11e30*/  IABS R248, R248 ;  /* 0x000000f800f87213 */ /* 0x000fe20000000000 */
[--C-:B------:R-:W-:Y:S01]  /*11e40*/  @!P2 IMAD.IADD R241, R241, 0x1, -R168.reuse ;  /* 0x00000001f1f1a824 */ /* 0x100fe200078e0aa8 */
[----:B------:R0:W-:Y:S01]  /*11e50*/  STL [R1+0x420], R5 ;  /* 0x0004200501007387 */ /* 0x0001e20000100800 */
[----:B------:R-:W-:-:S02]  /*11e60*/  @!P5 IMAD.IADD R243, R243, 0x1, -R168 ;  /* 0x00000001f3f3d824 */ /* 0x000fc400078e0aa8 */
[----:B------:R-:W-:Y:S01]  /*11e70*/  IMAD.HI.U32 R249, R0, R248, RZ ;  /* 0x000000f800f97227 */ /* 0x000fe200078e00ff */
[C---:B------:R-:W-:Y:S02]  /*11e80*/  ISETP.GT.U32.AND P2, PT, R168.reuse, R241, PT ;  /* 0x000000f1a800720c */ /* 0x040fe40003f44070 */
[----:B------:R-:W-:Y:S01]  /*11e90*/  ISETP.GT.U32.AND P5, PT, R168, R243, PT ;  /* 0x000000f3a800720c */ /* 0x000fe20003fa4070 */
[----:B------:R-:W-:Y:S02]  /*11ea0*/  VIADD R239, R2, 0x89 ;  /* 0x0000008902ef7836 */ /* 0x000fe40000000000 */
[----:B------:R-:W-:Y:S02]  /*11eb0*/  IMAD R240, R168, R242, R240 ;  /* 0x000000f2a8f07224 */ /* 0x000fe400078e02f0 */
[----:B------:R-:W-:Y:S01]  /*11ec0*/  VIADD R244, R2, 0x87 ;  /* 0x0000008702f47836 */ /* 0x000fe20000000000 */
[----:B------:R-:W-:Y:S01]  /*11ed0*/  IABS R238, R239 ;  /* 0x000000ef00ee7213 */ /* 0x000fe20000000000 */
[----:B------:R-:W-:-:S02]  /*11ee0*/  IMAD.MOV R249, RZ, RZ, -R249 ;  /* 0x000000fffff97224 */ /* 0x000fc400078e0af9 */
[----:B0-----:R-:W-:Y:S01]  /*11ef0*/  IMAD.MOV.U32 R5, RZ, RZ, R246 ;  /* 0x000000ffff057224 */ /* 0x001fe200078e00f6 */
[----:B------:R-:W-:Y:S01]  /*11f00*/  IABS R242, R244 ;  /* 0x000000f400f27213 */ /* 0x000fe20000000000 */
[--C-:B------:R-:W-:Y:S02]  /*11f10*/  @!P2 IMAD.IADD R241, R241, 0x1, -R168.reuse ;  /* 0x00000001f1f1a824 */ /* 0x100fe400078e0aa8 */
[----:B------:R-:W-:Y:S01]  /*11f20*/  @!P5 IMAD.IADD R243, R243, 0x1, -R168 ;  /* 0x00000001f3f3d824 */ /* 0x000fe200078e0aa8 */
[----:B------:R-:W-:Y:S01]  /*11f30*/  ISETP.GE.AND P5, PT, R239, RZ, PT ;  /* 0x000000ffef00720c */ /* 0x000fe20003fa6270 */
[----:B------:R-:W-:Y:S01]  /*11f40*/  @!P6 IMAD.MOV R5, RZ, RZ, -R5 ;  /* 0x000000ffff05e224 */ /* 0x000fe200078e0a05 */
[C---:B------:R-:W-:Y:S01]  /*11f50*/  ISETP.GT.U32.AND P6, PT, R168.reuse, R240, PT ;  /* 0x000000f0a800720c */ /* 0x040fe20003fc4070 */
[----:B------:R-:W-:Y:S02]  /*11f60*/  IMAD R239, R168, R249, R248 ;  /* 0x000000f9a8ef7224 */ /* 0x000fe400078e02f8 */
[----:B------:R-:W-:Y:S01]  /*11f70*/  VIADD R4, R2, 0x88 ;  /* 0x0000008802047836 */ /* 0x000fe20000000000 */
[----:B------:R0:W-:Y:S01]  /*11f80*/  STL [R1+0x410], R5 ;  /* 0x0004100501007387 */ /* 0x0001e20000100800 */
[----:B------:R-:W-:Y:S01]  /*11f90*/  IMAD.HI.U32 R247, R0, R238, RZ ;  /* 0x000000ee00f77227 */ /* 0x000fe200078e00ff */
[----:B------:R-:W-:-:S02]  /*11fa0*/  ISETP.GT.U32.AND P2, PT, R168, R239, PT ;  /* 0x000000efa800720c */ /* 0x000fc40003f44070 */
[----:B------:R-:W-:Y:S01]  /*11fb0*/  IABS R3, R4 ;  /* 0x0000000400037213 */ /* 0x000fe20000000000 */
[----:B------:R-:W-:-:S04]  /*11fc0*/  IMAD.HI.U32 R245, R0, R242, RZ ;  /* 0x000000f200f57227 */ /* 0x000fc800078e00ff */
[----:B------:R-:W-:Y:S02]  /*11fd0*/  IMAD.MOV R247, RZ, RZ, -R247 ;  /* 0x000000fffff77224 */ /* 0x000fe400078e0af7 */
[----:B------:R-:W-:Y:S02]  /*11fe0*/  IMAD.MOV R245, RZ, RZ, -R245 ;  /* 0x000000fffff57224 */ /* 0x000fe400078e0af5 */
[C---:B------:R-:W-:Y:S02]  /*11ff0*/  IMAD R238, R168.reuse, R247, R238 ;  /* 0x000000f7a8ee7224 */ /* 0x040fe400078e02ee */
[----:B------:R-:W-:Y:S02]  /*12000*/  IMAD R242, R168, R245, R242 ;  /* 0x000000f5a8f27224 */ /* 0x000fe400078e02f2 */
[----:B------:R-:W-:Y:S01]  /*12010*/  @!P6 IMAD.IADD R240, R240, 0x1, -R168 ;  /* 0x00000001f0f0e824 */ /* 0x000fe200078e0aa8 */
[----:B------:R-:W-:Y:S01]  /*12020*/  ISETP.GT.U32.AND P6, PT, R168, R238, PT ;  /* 0x000000eea800720c */ /* 0x000fe20003fc4070 */
[----:B------:R-:W-:-:S02]  /*12030*/  VIADD R245, R2, 0x86 ;  /* 0x0000008602f57836 */ /* 0x000fc40000000000 */
[----:B------:R-:W-:-:S03]  /*12040*/  IMAD.HI.U32 R250, R0, R3, RZ ;  /* 0x0000000300fa7227 */ /* 0x000fc600078e00ff */
[----:B------:R-:W-:Y:S01]  /*12050*/  IABS R249, R245 ;  /* 0x000000f500f97213 */ /* 0x000fe20000000000 */
[----:B0-----:R-:W-:Y:S02]  /*12060*/  IMAD.MOV.U32 R5, RZ, RZ, R243 ;  /* 0x000000ffff057224 */ /* 0x001fe400078e00f3 */
[----:B------:R-:W-:Y:S01]  /*12070*/  @!P2 IMAD.IADD R239, R239, 0x1, -R168 ;  /* 0x00000001efefa824 */ /* 0x000fe200078e0aa8 */
[C---:B------:R-:W-:Y:S01]  /*12080*/  ISETP.GT.U32.AND P2, PT, R168.reuse, R240, PT ;  /* 0x000000f0a800720c */ /* 0x040fe20003f44070 */
[----:B------:R-:W-:Y:S02]  /*12090*/  IMAD.MOV R246, RZ, RZ, -R250 ;  /* 0x000000fffff67224 */ /* 0x000fe400078e0afa */
[----:B------:R-:W-:Y:S01]  /*120a0*/  @!P0 IMAD.MOV R5, RZ, RZ, -R5 ;  /* 0x000000ffff058224 */ /* 0x000fe200078e0a05 */
[C---:B------:R-:W-:Y:S01]  /*120b0*/  ISETP.GT.U32.AND P0, PT, R168.reuse, R239, PT ;  /* 0x000000efa800720c */ /* 0x040fe20003f04070 */
[----:B------:R-:W-:Y:S02]  /*120c0*/  IMAD R3, R168, R246, R3 ;  /* 0x000000f6a8037224 */ /* 0x000fe400078e0203 */
[----:B------:R-:W-:Y:S01]  /*120d0*/  VIADD R246, R2, 0x85 ;  /* 0x0000008502f67836 */ /* 0x000fe20000000000 */
[----:B------:R0:W-:Y:S01]  /*120e0*/  STL [R1+0x3fc], R5 ;  /* 0x0003fc0501007387 */ /* 0x0001e20000100800 */
[----:B------:R-:W-:-:S03]  /*120f0*/  IMAD.HI.U32 R243, R0, R249, RZ ;  /* 0x000000f900f37227 */ /* 0x000fc600078e00ff */
[----:B------:R-:W-:Y:S01]  /*12100*/  IABS R250, R246 ;  /* 0x000000f600fa7213 */ /* 0x000fe20000000000 */
[----:B------:R-:W-:Y:S02]  /*12110*/  IMAD.MOV R243, RZ, RZ, -R243 ;  /* 0x000000fffff37224 */ /* 0x000fe400078e0af3 */
[----:B------:R-:W-:Y:S02]  /*12120*/  VIADD R248, R2, 0x83 ;  /* 0x0000008302f87836 */ /* 0x000fe40000000000 */
[--C-:B------:R-:W-:Y:S02]  /*12130*/  @!P6 IMAD.IADD R238, R238, 0x1, -R168.reuse ;  /* 0x00000001eeeee824 */ /* 0x100fe400078e0aa8 */
[----:B0-----:R-:W-:Y:S01]  /*12140*/  IMAD.MOV.U32 R5, RZ, RZ, R241 ;  /* 0x000000ffff057224 */ /* 0x001fe200078e00f1 */
[----:B------:R-:W-:Y:S01]  /*12150*/  IABS R252, R248 ;  /* 0x000000f800fc7213 */ /* 0x000fe20000000000 */
[--C-:B------:R-:W-:Y:S01]  /*12160*/  @!P2 IMAD.IADD R240, R240, 0x1, -R168.reuse ;  /* 0x00000001f0f0a824 */ /* 0x100fe200078e0aa8 */
[C---:B------:R-:W-:Y:S01]  /*12170*/  ISETP.GT.U32.AND P2, PT, R168.reuse, R242, PT ;  /* 0x000000f2a800720c */ /* 0x040fe20003f44070 */
[----:B------:R-:W-:Y:S01]  /*12180*/  @!P3 IMAD.MOV R5, RZ, RZ, -R5 ;  /* 0x000000ffff05b224 */ /* 0x000fe200078e0a05 */
[C---:B------:R-:W-:Y:S01]  /*12190*/  ISETP.GT.U32.AND P3, PT, R168.reuse, R3, PT ;  /* 0x00000003a800720c */ /* 0x040fe20003f64070 */
[C---:B------:R-:W-:Y:S01]  /*121a0*/  IMAD R249, R168.reuse, R243, R249 ;  /* 0x000000f3a8f97224 */ /* 0x040fe200078e02f9 */
[----:B------:R-:W-:Y:S01]  /*121b0*/  ISETP.GT.U32.AND P6, PT, R168, R238, PT ;  /* 0x000000eea800720c */ /* 0x000fe20003fc4070 */
[----:B------:R-:W-:Y:S01]  /*121c0*/  IMAD.HI.U32 R6, R0, R250, RZ ;  /* 0x000000fa00067227 */ /* 0x000fe200078e00ff */
[----:B------:R0:W-:Y:S03]  /*121d0*/  STL [R1+0x3f8], R5 ;  /* 0x0003f80501007387 */ /* 0x0001e60000100800 */
[----:B------:R-:W-:Y:S01]  /*121e0*/  @!P0 IMAD.IADD R239, R239, 0x1, -R168 ;  /* 0x00000001efef8824 */ /* 0x000fe200078e0aa8 */
[----:B------:R-:W-:Y:S01]  /*121f0*/  ISETP.GT.U32.AND P0, PT, R168, R249, PT ;  /* 0x000000f9a800720c */ /* 0x000fe20003f04070 */
[----:B------:R-:W-:-:S02]  /*12200*/  VIADD R247, R2, 0x84 ;  /* 0x0000008402f77836 */ /* 0x000fc40000000000 */
[----:B------:R-:W-:Y:S02]  /*12210*/  IMAD.MOV R241, RZ, RZ, -R6 ;  /* 0x000000fffff17224 */ /* 0x000fe400078e0a06 */
[----:B------:R-:W-:Y:S01]  /*12220*/  @!P3 IMAD.IADD R3, R3, 0x1, -R168 ;  /* 0x000000010303b824 */ /* 0x000fe200078e0aa8 */
[----:B------:R-:W-:Y:S01]  /*12230*/  IABS R251, R247 ;  /* 0x000000f700fb7213 */ /* 0x000fe20000000000 */
[----:B0-----:R-:W-:Y:S01]  /*12240*/  IMAD.HI.U32 R5, R0, R252, RZ ;  /* 0x000000fc00057227 */ /* 0x001fe200078e00ff */
[----:B------:R-:W-:-:S03]  /*12250*/  ISETP.GE.AND P3, PT, R4, RZ, PT ;  /* 0x000000ff0400720c */ /* 0x000fc60003f66270 */
[----:B------:R-:W-:Y:S02]  /*12260*/  IMAD R250, R168, R241, R250 ;  /* 0x000000f1a8fa7224 */ /* 0x000fe400078e02fa */
[----:B------:R-:W-:Y:S02]  /*12270*/  IMAD.MOV R241, RZ, RZ, -R5 ;  /* 0x000000fffff17224 */ /* 0x000fe400078e0a05 */
[----:B------:R-:W-:Y:S02]  /*12280*/  IMAD.MOV.U32 R5, RZ, RZ, R240 ;  /* 0x000000ffff057224 */ /* 0x000fe400078e00f0 */
[----:B------:R-:W-:Y:S01]  /*12290*/  @!P2 IMAD.IADD R242, R242, 0x1, -R168 ;  /* 0x00000001f2f2a824 */ /* 0x000fe200078e0aa8 */
[----:B------:R-:W-:Y:S01]  /*122a0*/  ISETP.GE.AND P2, PT, R244, RZ, PT ;  /* 0x000000fff400720c */ /* 0x000fe20003f46270 */
[----:B------:R-:W-:Y:S02]  /*122b0*/  IMAD.MOV.U32 R4, RZ, RZ, R239 ;  /* 0x000000ffff047224 */ /* 0x000fe400078e00ef */
[----:B------:R-:W-:-:S04]  /*122c0*/  IMAD.HI.U32 R243, R0, R251, RZ ;  /* 0x000000fb00f37227 */ /* 0x000fc800078e00ff */
[----:B------:R-:W-:Y:S01]  /*122d0*/  @!P1 IMAD.MOV R5, RZ, RZ, -R5 ;  /* 0x000000ffff059224 */ /* 0x000fe200078e0a05 */
[----:B------:R-:W-:Y:S01]  /*122e0*/  ISETP.GT.U32.AND P1, PT, R168, R242, PT ;  /* 0x000000f2a800720c */ /* 0x000fe20003f24070 */
[----:B------:R-:W-:Y:S01]  /*122f0*/  @!P6 IMAD.IADD R238, R238, 0x1, -R168 ;  /* 0x00000001eeeee824 */ /* 0x000fe200078e0aa8 */
[C---:B------:R-:W-:Y:S01]  /*12300*/  ISETP.GT.U32.AND P6, PT, R168.reuse, R250, PT ;  /* 0x000000faa800720c */ /* 0x040fe20003fc4070 */
[----:B------:R-:W-:Y:S01]  /*12310*/  @!P4 IMAD.MOV R4, RZ, RZ, -R4 ;  /* 0x000000ffff04c224 */ /* 0x000fe200078e0a04 */
[----:B------:R-:W-:Y:S01]  /*12320*/  STL [R1+0x3e4], R5 ;  /* 0x0003e40501007387 */ /* 0x000fe20000100800 */
[----:B------:R-:W-:Y:S01]  /*12330*/  @!P0 IMAD.IADD R249, R249, 0x1, -R168 ;  /* 0x00000001f9f98824 */ /* 0x000fe200078e0aa8 */
[C---:B------:R-:W-:Y:S01]  /*12340*/  ISETP.GT.U32.AND P0, PT, R168.reuse, R3, PT ;  /* 0x00000003a800720c */ /* 0x040fe20003f04070 */
[----:B------:R-:W-:Y:S01]  /*12350*/  IMAD.MOV R243, RZ, RZ, -R243 ;  /* 0x000000fffff37224 */ /* 0x000fe200078e0af3 */
[----:B------:R0:W-:Y:S01]  /*12360*/  STL [R1+0x3e0], R4 ;  /* 0x0003e00401007387 */ /* 0x0001e20000100800 */
[C---:B------:R-:W-:Y:S01]  /*12370*/  IMAD R241, R168.reuse, R241, R252 ;  /* 0x000000f1a8f17224 */ /* 0x040fe200078e02fc */
[C---:B------:R-:W-:Y:S01]  /*12380*/  ISETP.GT.U32.AND P4, PT, R168.reuse, R249, PT ;  /* 0x000000f9a800720c */ /* 0x040fe20003f84070 */
[----:B------:R-:W-:-:S02]  /*12390*/  IMAD R243, R168, R243, R251 ;  /* 0x000000f3a8f37224 */ /* 0x000fc400078e02fb */
[----:B------:R-:W-:Y:S02]  /*123a0*/  VIADD R251, R2, 0x82 ;  /* 0x0000008202fb7836 */ /* 0x000fe40000000000 */
[--C-:B------:R-:W-:Y:S02]  /*123b0*/  @!P6 IMAD.IADD R250, R250, 0x1, -R168.reuse ;  /* 0x00000001fafae824 */ /* 0x100fe400078e0aa8 */
[----:B------:R-:W-:Y:S01]  /*123c0*/  @!P1 IMAD.IADD R242, R242, 0x1, -R168 ;  /* 0x00000001f2f29824 */ /* 0x000fe200078e0aa8 */
[C---:B------:R-:W-:Y:S01]  /*123d0*/  ISETP.GT.U32.AND P1, PT, R168.reuse, R241, PT ;  /* 0x000000f1a800720c */ /* 0x040fe20003f24070 */
[----:B0-----:R-:W-:Y:S01]  /*123e0*/  IMAD.MOV.U32 R4, RZ, RZ, R238 ;  /* 0x000000ffff047224 */ /* 0x001fe200078e00ee */
[----:B------:R-:W-:Y:S01]  /*123f0*/  IABS R240, R251 ;  /* 0x000000fb00f07213 */ /* 0x000fe20000000000 */
[----:B------:R-:W-:Y:S01]  /*12400*/  @!P0 IMAD.IADD R3, R3, 0x1, -R168 ;  /* 0x0000000103038824 */ /* 0x000fe200078e0aa8 */
[C---:B------:R-:W-:Y:S01]  /*12410*/  ISETP.GT.U32.AND P6, PT, R168.reuse, R250, PT ;  /* 0x000000faa800720c */ /* 0x040fe20003fc4070 */
[----:B------:R-:W-:Y:S01]  /*12420*/  @!P5 IMAD.MOV R4, RZ, RZ, -R4 ;  /* 0x000000ffff04d224 */ /* 0x000fe200078e0a04 */
[----:B------:R-:W-:Y:S01]  /*12430*/  ISETP.GT.U32.AND P5, PT, R168, R243, PT ;  /* 0x000000f3a800720c */ /* 0x000fe20003fa4070 */
[----:B------:R-:W-:Y:S01]  /*12440*/  IMAD.MOV.U32 R5, RZ, RZ, R3 ;  /* 0x000000ffff057224 */ /* 0x000fe200078e0003 */
[----:B------:R-:W-:Y:S01]  /*12450*/  ISETP.GE.AND P0, PT, R245, RZ, PT ;  /* 0x000000fff500720c */ /* 0x000fe20003f06270 */
[----:B------:R-:W-:Y:S01]  /*12460*/  IMAD.HI.U32 R239, R0, R240, RZ ;  /* 0x000000f000ef7227 */ /* 0x000fe200078e00ff */
[----:B------:R0:W-:Y:S03]  /*12470*/  STL [R1+0x3d0], R4 ;  /* 0x0003d00401007387 */ /* 0x0001e60000100800 */
[----:B------:R-:W-:-:S02]  /*12480*/  VIADD R244, R2, 0x81 ;  /* 0x0000008102f47836 */ /* 0x000fc40000000000 */
[----:B------:R-:W-:Y:S01]  /*12490*/  @!P3 IMAD.MOV R5, RZ, RZ, -R5 ;  /* 0x000000ffff05b224 */ /* 0x000fe200078e0a05 */
[----:B------:R-:W-:Y:S01]  /*124a0*/  ISETP.GE.AND P3, PT, R251, RZ, PT ;  /* 0x000000fffb00720c */ /* 0x000fe20003f66270 */
[--C-:B------:R-:W-:Y:S01]  /*124b0*/  @!P4 IMAD.IADD R249, R249, 0x1, -R168.reuse ;  /* 0x00000001f9f9c824 */ /* 0x100fe200078e0aa8 */
[----:B------:R-:W-:Y:S01]  /*124c0*/  ISETP.GE.AND P4, PT, R246, RZ, PT ;  /* 0x000000fff600720c */ /* 0x000fe20003f86270 */
[----:B------:R-:W-:Y:S01]  /*124d0*/  @!P5 IMAD.IADD R243, R243, 0x1, -R168 ;  /* 0x00000001f3f3d824 */ /* 0x000fe200078e0aa8 */
[----:B------:R-:W-:Y:S01]  /*124e0*/  IABS R238, R244 ;  /* 0x000000f400ee7213 */ /* 0x000fe20000000000 */
[----:B------:R-:W-:Y:S01]  /*124f0*/  IMAD.MOV R239, RZ, RZ, -R239 ;  /* 0x000000ffffef7224 */ /* 0x000fe200078e0aef */
[----:B------:R1:W-:Y:S01]  /*12500*/  STL [R1+0x3cc], R5 ;  /* 0x0003cc0501007387 */ /* 0x0003e20000100800 */
[----:B0-----:R-:W-:Y:S01]  /*12510*/  IMAD.MOV.U32 R4, RZ, RZ, R242 ;  /* 0x000000ffff047224 */ /* 0x001fe200078e00f2 */
[----:B------:R-:W-:Y:S01]  /*12520*/  ISETP.GE.AND P5, PT, R248, RZ, PT ;  /* 0x000000fff800720c */ /* 0x000fe20003fa6270 */
[----:B------:R-:W-:Y:S01]  /*12530*/  @!P1 IMAD.IADD R241, R241, 0x1, -R168 ;  /* 0x00000001f1f19824 */ /* 0x000fe200078e0aa8 */
[C---:B------:R-:W-:Y:S01]  /*12540*/  ISETP.GT.U32.AND P1, PT, R168.reuse, R243, PT ;  /* 0x000000f3a800720c */ /* 0x040fe20003f24070 */
[----:B------:R-:W-:-:S02]  /*12550*/  IMAD R240, R168, R239, R240 ;  /* 0x000000efa8f07224 */ /* 0x000fc400078e02f0 */
[----:B------:R-:W-:Y:S01]  /*12560*/  @!P2 IMAD.MOV R4, RZ, RZ, -R4 ;  /* 0x000000ffff04a224 */ /* 0x000fe200078e0a04 */
[----:B------:R-:W-:Y:S01]  /*12570*/  ISETP.GT.U32.AND P2, PT, R168, R241, PT ;  /* 0x000000f1a800720c */ /* 0x000fe20003f44070 */
[----:B------:R-:W-:Y:S01]  /*12580*/  @!P6 IMAD.IADD R250, R250, 0x1, -R168 ;  /* 0x00000001fafae824 */ /* 0x000fe200078e0aa8 */
[----:B------:R-:W-:Y:S01]  /*12590*/  ISETP.GE.AND P6, PT, R247, RZ, PT ;  /* 0x000000fff700720c */ /* 0x000fe20003fc6270 */
[----:B-1----:R-:W-:Y:S01]  /*125a0*/  IMAD.MOV.U32 R5, RZ, RZ, R249 ;  /* 0x000000ffff057224 */ /* 0x002fe200078e00f9 */
[----:B------:R0:W-:Y:S01]  /*125b0*/  STL [R1+0x3c8], R4 ;  /* 0x0003c80401007387 */ /* 0x0001e20000100800 */
[----:B------:R-:W-:-:S04]  /*125c0*/  IMAD.HI.U32 R245, R0, R238, RZ ;  /* 0x000000ee00f57227 */ /* 0x000fc800078e00ff */
[----:B------:R-:W-:Y:S01]  /*125d0*/  @!P0 IMAD.MOV R5, RZ, RZ, -R5 ;  /* 0x000000ffff058224 */ /* 0x000fe200078e0a05 */
[----:B------:R-:W-:Y:S01]  /*125e0*/  ISETP.GT.U32.AND P0, PT, R168, R240, PT ;  /* 0x000000f0a800720c */ /* 0x000fe20003f04070 */
[----:B------:R-:W-:Y:S02]  /*125f0*/  IMAD.MOV R3, RZ, RZ, -R245 ;  /* 0x000000ffff037224 */ /* 0x000fe400078e0af5 */
[----:B------:R-:W-:Y:S01]  /*12600*/  @!P1 IMAD.IADD R243, R243, 0x1, -R168 ;  /* 0x00000001f3f39824 */ /* 0x000fe200078e0aa8 */
[----:B------:R-:W-:Y:S01]  /*12610*/  STL [R1+0x3c4], R5 ;  /* 0x0003c40501007387 */ /* 0x000fe20000100800 */
[----:B0-----:R-:W-:Y:S01]  /*12620*/  IMAD.MOV.U32 R4, RZ, RZ, R250 ;  /* 0x000000ffff047224 */ /* 0x001fe200078e00fa */
[----:B------:R-:W-:Y:S01]  /*12630*/  ISETP.GE.AND P1, PT, R244, RZ, PT ;  /* 0x000000fff400720c */ /* 0x000fe20003f26270 */
[----:B------:R-:W-:Y:S02]  /*12640*/  IMAD R238, R168, R3, R238 ;  /* 0x00000003a8ee7224 */ /* 0x000fe400078e02ee */
[----:B------:R-:W-:-:S02]  /*12650*/  @!P4 IMAD.MOV R4, RZ, RZ, -R4 ;  /* 0x000000ffff04c224 */ /* 0x000fc400078e0a04 */
        /* <DEDUP_REMOVED lines=10> */
[----:B------:R-:W-:Y:S01]  /*12700*/  IMAD.MOV.U32 R239, RZ, RZ, R242 ;  /* 0x000000ffffef7224 */ /* 0x000fe200078e00f2 */
[----:B------:R-:W-:Y:S01]  /*12710*/  ISETP.GE.AND P0, PT, R3, RZ, PT ;  /* 0x000000ff0300720c */ /* 0x000fe20003f06270 */
        /* <DEDUP_REMOVED lines=9> */
[----:B------:R-:W-:Y:S02]  /*127b0*/  VIADD R244, R2, 0x7c ;  /* 0x0000007c02f47836 */ /* 0x000fe40000000000 */
[----:B------:R-:W-:Y:S02]  /*127c0*/  IMAD R239, R168, R3, R239 ;  /* 0x00000003a8ef7224 */ /* 0x000fe400078e02ef */
[----:B------:R-:W-:Y:S02]  /*127d0*/  VIADD R3, R2, 0x7b ;  /* 0x0000007b02037836 */ /* 0x000fe40000000000 */
[----:B------:R-:W-:Y:S02]  /*127e0*/  @!P6 IMAD.IADD R240, R240, 0x1, -R168 ;  /* 0x00000001f0f0e824 */ /* 0x000fe400078e0aa8 */
[----:B0-----:R-:W-:Y:S01]  /*127f0*/  IMAD.MOV.U32 R4, RZ, RZ, R241 ;  /* 0x000000ffff047224 */ /* 0x001fe200078e00f1 */
[----:B------:R-:W-:Y:S01]  /*12800*/  IABS R243, R3 ;  /* 0x0000000300f37213 */ /* 0x000fe20000000000 */
[----:B------:R-:W-:-:S02]  /*12810*/  IMAD.MOV R241, RZ, RZ, -R242 ;  /* 0x000000fffff17224 */ /* 0x000fc400078e0af2 */
[----:B------:R-:W-:Y:S02]  /*12820*/  IMAD.MOV.U32 R5, RZ, RZ, R240 ;  /* 0x000000ffff057224 */ /* 0x000fe400078e00f0 */
        /* <DEDUP_REMOVED lines=11> */
[----:B------:R-:W-:Y:S01]  /*128e0*/  ISETP.GE.AND P4, PT, R242, RZ, PT ;  /* 0x000000fff200720c */ /* 0x000fe20003f86270 */
[----:B------:R-:W-:Y:S01]  /*128f0*/  IMAD.HI.U32 R241, R0, R245, RZ ;  /* 0x000000f500f17227 */ /* 0x000fe200078e00ff */
[----:B------:R-:W-:Y:S01]  /*12900*/  IABS R242, R242 ;  /* 0x000000f200f27213 */ /* 0x000fe20000000000 */
[----:B------:R-:W-:Y:S02]  /*12910*/  STL [R1+0x3a4], R5 ;  /* 0x0003a40501007387 */ /* 0x000fe40000100800 */
[----:B------:R-:W-:Y:S02]  /*12920*/  @!P6 IMAD.IADD R246, R246, 0x1, -R168 ;  /* 0x00000001f6f6e824 */ /* 0x000fe400078e0aa8 */
[----:B0-----:R-:W-:Y:S02]  /*12930*/  IMAD.MOV.U32 R4, RZ, RZ, R238 ;  /* 0x000000ffff047224 */ /* 0x001fe400078e00ee */
[----:B------:R-:W-:Y:S01]  /*12940*/  IMAD.MOV R240, RZ, RZ, -R241 ;  /* 0x000000fffff07224 */ /* 0x000fe200078e0af1 */
[----:B------:R-:W-:Y:S01]  /*12950*/  ISETP.GT.U32.AND P6, PT, R168, R246, PT ;  /* 0x000000f6a800720c */ /* 0x000fe20003fc4070 */
[----:B------:R-:W-:Y:S01]  /*12960*/  @!P1 IMAD.MOV R4, RZ, RZ, -R4 ;  /* 0x000000ffff049224 */ /* 0x000fe200078e0a04 */
[----:B------:R-:W-:Y:S01]  /*12970*/  ISETP.GE.AND P1, PT, R244, RZ, PT ;  /* 0x000000fff400720c */ /* 0x000fe20003f26270 */
[----:B------:R-:W-:Y:S01]  /*12980*/  @!P3 IMAD.IADD R239, R239, 0x1, -R168 ;  /* 0x00000001efefb824 */ /* 0x000fe200078e0aa8 */
[----:B------:R-:W-:Y:S01]  /*12990*/  IABS R244, R244 ;  /* 0x000000f400f47213 */ /* 0x000fe20000000000 */
[----:B------:R-:W-:Y:S01]  /*129a0*/  IMAD R245, R168, R240, R245 ;  /* 0x000000f0a8f57224 */ /* 0x000fe200078e02f5 */
[----:B------:R0:W-:Y:S01]  /*129b0*/  STL [R1+0x3b8], R4 ;  /* 0x0003b80401007387 */ /* 0x0001e20000100800 */
[----:B------:R-:W-:Y:S01]  /*129c0*/  IMAD.HI.U32 R238, R0, R242, RZ ;  /* 0x000000f200ee7227 */ /* 0x000fe200078e00ff */
[----:B------:R-:W-:-:S03]  /*129d0*/  ISETP.GT.U32.AND P3, PT, R168, R239, PT ;  /* 0x000000efa800720c */ /* 0x000fc60003f64070 */
[----:B------:R-:W-:-:S04]  /*129e0*/  IMAD.HI.U32 R240, R0, R244, RZ ;  /* 0x000000f400f07227 */ /* 0x000fc800078e00ff */
[----:B------:R-:W-:Y:S01]  /*129f0*/  @!P6 IMAD.IADD R246, R246, 0x1, -R168 ;  /* 0x00000001f6f6e824 */ /* 0x000fe200078e0aa8 */
[----:B------:R-:W-:Y:S01]  /*12a00*/  ISETP.GT.U32.AND P6, PT, R168, R245, PT ;  /* 0x000000f5a800720c */ /* 0x000fe20003fc4070 */
[----:B------:R-:W-:-:S04]  /*12a10*/  IMAD.HI.U32 R241, R0, R243, RZ ;  /* 0x000000f300f17227 */ /* 0x000fc800078e00ff */
[----:B------:R-:W-:Y:S02]  /*12a20*/  IMAD.MOV R240, RZ, RZ, -R240 ;  /* 0x000000fffff07224 */ /* 0x000fe400078e0af0 */
[----:B------:R-:W-:Y:S02]  /*12a30*/  IMAD.MOV R238, RZ, RZ, -R238 ;  /* 0x000000ffffee7224 */ /* 0x000fe400078e0aee */
[----:B------:R-:W-:Y:S02]  /*12a40*/  IMAD.MOV R241, RZ, RZ, -R241 ;  /* 0x000000fffff17224 */ /* 0x000fe400078e0af1 */
[C---:B------:R-:W-:Y:S02]  /*12a50*/  IMAD R244, R168.reuse, R240, R244 ;  /* 0x000000f0a8f47224 */ /* 0x040fe400078e02f4 */
[----:B------:R-:W-:Y:S01]  /*12a60*/  IMAD R242, R168, R238, R242 ;  /* 0x000000eea8f27224 */ /* 0x000fe200078e02f2 */
[----:B------:R-:W-:Y:S01]  /*12a70*/  IABS R238, R251 ;  /* 0x000000fb00ee7213 */ /* 0x000fe20000000000 */
[----:B0-----:R-:W-:-:S02]  /*12a80*/  IMAD.MOV.U32 R4, RZ, RZ, R246 ;  /* 0x000000ffff047224 */ /* 0x001fc400078e00f6 */
[C---:B------:R-:W-:Y:S02]  /*12a90*/  IMAD R243, R168.reuse, R241, R243 ;  /* 0x000000f1a8f37224 */ /* 0x040fe400078e02f3 */
[----:B------:R-:W-:Y:S01]  /*12aa0*/  @!P3 IMAD.IADD R239, R239, 0x1, -R168 ;  /* 0x00000001efefb824 */ /* 0x000fe200078e0aa8 */
[C---:B------:R-:W-:Y:S01]  /*12ab0*/  ISETP.GT.U32.AND P3, PT, R168.reuse, R244, PT ;  /* 0x000000f4a800720c */ /* 0x040fe20003f64070 */
[----:B------:R-:W-:Y:S01]  /*12ac0*/  @!P2 IMAD.MOV R4, RZ, RZ, -R4 ;  /* 0x000000ffff04a224 */ /* 0x000fe200078e0a04 */
[C---:B------:R-:W-:Y:S01]  /*12ad0*/  ISETP.GT.U32.AND P2, PT, R168.reuse, R242, PT ;  /* 0x000000f2a800720c */ /* 0x040fe20003f44070 */
[----:B------:R-:W-:Y:S01]  /*12ae0*/  @!P6 IMAD.IADD R245, R245, 0x1, -R168 ;  /* 0x00000001f5f5e824 */ /* 0x000fe200078e0aa8 */
[----:B------:R-:W-:Y:S01]  /*12af0*/  ISETP.GT.U32.AND P6, PT, R168, R243, PT ;  /* 0x000000f3a800720c */ /* 0x000fe20003fc4070 */
[----:B------:R-:W-:Y:S01]  /*12b00*/  VIADD R248, R2, 0x79 ;  /* 0x0000007902f87836 */ /* 0x000fe20000000000 */
[----:B------:R0:W-:Y:S01]  /*12b10*/  STL [R1+0x3ac], R4 ;  /* 0x0003ac0401007387 */ /* 0x0001e20000100800 */
[----:B------:R-:W-:-:S03]  /*12b20*/  IMAD.HI.U32 R240, R0, R238, RZ ;  /* 0x000000ee00f07227 */ /* 0x000fc600078e00ff */
[----:B------:R-:W-:Y:S01]  /*12b30*/  IABS R247, R248 ;  /* 0x000000f800f77213 */ /* 0x000fe20000000000 */
[----:B------:R-:W-:Y:S02]  /*12b40*/  IMAD.MOV R240, RZ, RZ, -R240 ;  /* 0x000000fffff07224 */ /* 0x000fe400078e0af0 */
[--C-:B------:R-:W-:Y:S02]  /*12b50*/  @!P3 IMAD.IADD R244, R244, 0x1, -R168.reuse ;  /* 0x00000001f4f4b824 */ /* 0x100fe400078e0aa8 */
[--C-:B------:R-:W-:Y:S01]  /*12b60*/  @!P2 IMAD.IADD R242, R242, 0x1, -R168.reuse ;  /* 0x00000001f2f2a824 */ /* 0x100fe200078e0aa8 */
[C---:B------:R-:W-:Y:S01]  /*12b70*/  ISETP.GT.U32.AND P2, PT, R168.reuse, R245, PT ;  /* 0x000000f5a800720c */ /* 0x040fe20003f44070 */
[----:B------:R-:W-:Y:S01]  /*12b80*/  @!P6 IMAD.IADD R243, R243, 0x1, -R168 ;  /* 0x00000001f3f3e824 */ /* 0x000fe200078e0aa8 */
[C---:B------:R-:W-:Y:S01]  /*12b90*/  ISETP.GT.U32.AND P6, PT, R168.reuse, R244, PT ;  /* 0x000000f4a800720c */ /* 0x040fe20003fc4070 */
[----:B0-----:R-:W-:Y:S01]  /*12ba0*/  IMAD.MOV.U32 R4, RZ, RZ, R239 ;  /* 0x000000ffff047224 */ /* 0x001fe200078e00ef */
[----:B------:R-:W-:Y:S01]  /*12bb0*/  ISETP.GT.U32.AND P3, PT, R168, R242, PT ;  /* 0x000000f2a800720c */ /* 0x000fe20003f64070 */
[----:B------:R-:W-:-:S04]  /*12bc0*/  IMAD.HI.U32 R239, R0, R247, RZ ;  /* 0x000000f700ef7227 */ /* 0x000fc800078e00ff */
[----:B------:R-:W-:Y:S02]  /*12bd0*/  IMAD.MOV R239, RZ, RZ, -R239 ;  /* 0x000000ffffef7224 */ /* 0x000fe400078e0aef */
[----:B------:R-:W-:Y:S01]  /*12be0*/  @!P0 IMAD.MOV R4, RZ, RZ, -R4 ;  /* 0x000000ffff048224 */ /* 0x000fe200078e0a04 */
[C---:B------:R-:W-:Y:S01]  /*12bf0*/  ISETP.GT.U32.AND P0, PT, R168.reuse, R243, PT ;  /* 0x000000f3a800720c */ /* 0x040fe20003f04070 */
[C---:B------:R-:W-:Y:S02]  /*12c00*/  IMAD R238, R168.reuse, R240, R238 ;  /* 0x000000f0a8ee7224 */ /* 0x040fe400078e02ee */
[C---:B------:R-:W-:Y:S01]  /*12c10*/  IMAD R247, R168.reuse, R239, R247 ;  /* 0x000000efa8f77224 */ /* 0x040fe200078e02f7 */
[----:B------:R0:W-:Y:S01]  /*12c20*/  STL [R1+0x3a8], R4 ;  /* 0x0003a80401007387 */ /* 0x0001e20000100800 */
[--C-:B------:R-:W-:Y:S01]  /*12c30*/  @!P2 IMAD.IADD R245, R245, 0x1, -R168.reuse ;  /* 0x00000001f5f5a824 */ /* 0x100fe200078e0aa8 */
[----:B------:R-:W-:Y:S01]  /*12c40*/  ISETP.GT.U32.AND P2, PT, R168, R238, PT ;  /* 0x000000eea800720c */ /* 0x000fe20003f44070 */
[----:B------:R-:W-:Y:S01]  /*12c50*/  @!P6 IMAD.IADD R244, R244, 0x1, -R168 ;  /* 0x00000001f4f4e824 */ /* 0x000fe200078e0aa8 */
[----:B------:R-:W-:Y:S01]  /*12c60*/  ISETP.GT.U32.AND P6, PT, R168, R247, PT ;  /* 0x000000f7a800720c */ /* 0x000fe20003fc4070 */
[----:B------:R-:W-:-:S02]  /*12c70*/  VIADD R239, R2, 0x76 ;  /* 0x0000007602ef7836 */ /* 0x000fc40000000000 */
[----:B------:R-:W-:Y:S02]  /*12c80*/  VIADD R241, R2, 0x78 ;  /* 0x0000007802f17836 */ /* 0x000fe40000000000 */
[--C-:B------:R-:W-:Y:S01]  /*12c90*/  @!P0 IMAD.IADD R243, R243, 0x1, -R168.reuse ;  /* 0x00000001f3f38824 */ /* 0x100fe200078e0aa8 */
[----:B------:R-:W-:Y:S01]  /*12ca0*/  ISETP.GE.AND P0, PT, R251, RZ, PT ;  /* 0x000000fffb00720c */ /* 0x000fe20003f06270 */
[--C-:B------:R-:W-:Y:S01]  /*12cb0*/  @!P3 IMAD.IADD R242, R242, 0x1, -R168.reuse ;  /* 0x00000001f2f2b824 */ /* 0x100fe200078e0aa8 */
[----:B------:R-:W-:Y:S01]  /*12cc0*/  IABS R251, R239 ;  /* 0x000000ef00fb7213 */ /* 0x000fe20000000000 */
[----:B------:R-:W-:Y:S01]  /*12cd0*/  VIADD R240, R2, 0x77 ;  /* 0x0000007702f07836 */ /* 0x000fe20000000000 */
[----:B------:R-:W-:Y:S01]  /*12ce0*/  IABS R250, R241 ;  /* 0x000000f100fa7213 */ /* 0x000fe20000000000 */
[--C-:B------:R-:W-:Y:S01]  /*12cf0*/  @!P2 IMAD.IADD R238, R238, 0x1, -R168.reuse ;  /* 0x00000001eeeea824 */ /* 0x100fe200078e0aa8 */
[----:B------:R-:W-:Y:S01]  /*12d00*/  ISETP.GE.AND P2, PT, R248, RZ, PT ;  /* 0x000000fff800720c */ /* 0x000fe20003f46270 */
[----:B------:R-:W-:Y:S01]  /*12d10*/  @!P6 IMAD.IADD R247, R247, 0x1, -R168 ;  /* 0x00000001f7f7e824 */ /* 0x000fe200078e0aa8 */
[----:B------:R-:W-:Y:S01]  /*12d20*/  IABS R249, R240 ;  /* 0x000000f000f97213 */ /* 0x000fe20000000000 */
[----:B0-----:R-:W-:Y:S01]  /*12d30*/  IMAD.MOV.U32 R4, RZ, RZ, R242 ;  /* 0x000000ffff047224 */ /* 0x001fe200078e00f2 */
[----:B------:R-:W-:Y:S01]  /*12d40*/  ISETP.GE.AND P3, PT, R3, RZ, PT ;  /* 0x000000ff0300720c */ /* 0x000fe20003f66270 */
[----:B------:R-:W-:-:S02]  /*12d50*/  IMAD.MOV.U32 R248, RZ, RZ, R251 ;  /* 0x000000fffff87224 */ /* 0x000fc400078e00fb */
[----:B------:R-:W-:Y:S01]  /*12d60*/  @!P4 IMAD.MOV R4, RZ, RZ, -R4 ;  /* 0x000000ffff04c224 */ /* 0x000fe200078e0a04 */
[----:B------:R-:W-:Y:S01]  /*12d70*/  ISETP.GT.U32.AND P4, PT, R168, R247, PT ;  /* 0x000000f7a800720c */ /* 0x000fe20003f84070 */
[----:B------:R-:W-:-:S04]  /*12d80*/  IMAD.HI.U32 R246, R0, R250, RZ ;  /* 0x000000fa00f67227 */ /* 0x000fc800078e00ff */
[----:B------:R-:W-:Y:S02]  /*12d90*/  IMAD.MOV.U32 R5, RZ, RZ, R245 ;  /* 0x000000ffff057224 */ /* 0x000fe400078e00f5 */
[----:B------:R-:W-:-:S04]  /*12da0*/  IMAD.HI.U32 R245, R0, R248, RZ ;  /* 0x000000f800f57227 */ /* 0x000fc800078e00ff */
[----:B------:R-:W-:Y:S02]  /*12db0*/  IMAD.MOV R246, RZ, RZ, -R246 ;  /* 0x000000fffff67224 */ /* 0x000fe400078e0af6 */
[----:B------:R-:W-:Y:S02]  /*12dc0*/  IMAD.MOV R242, RZ, RZ, -R245 ;  /* 0x000000fffff27224 */ /* 0x000fe400078e0af5 */
[----:B------:R-:W-:Y:S01]  /*12dd0*/  @!P5 IMAD.MOV R5, RZ, RZ, -R5 ;  /* 0x000000ffff05d224 */ /* 0x000fe200078e0a05 */
[C---:B------:R-:W-:Y:S01]  /*12de0*/  ISETP.GT.U32.AND P5, PT, R168.reuse, R238, PT ;  /* 0x000000eea800720c */ /* 0x040fe20003fa4070 */
[C---:B------:R-:W-:Y:S02]  /*12df0*/  IMAD R250, R168.reuse, R246, R250 ;  /* 0x000000f6a8fa7224 */ /* 0x040fe400078e02fa */
[----:B------:R-:W-:Y:S01]  /*12e00*/  IMAD R248, R168, R242, R248 ;  /* 0x000000f2a8f87224 */ /* 0x000fe200078e02f8 */
[----:B------:R-:W-:Y:S01]  /*12e10*/  STL [R1+0x370], R5 ;  /* 0x0003700501007387 */ /* 0x000fe20000100800 */
[----:B------:R-:W-:Y:S01]  /*12e20*/  IMAD.HI.U32 R3, R0, R249, RZ ;  /* 0x000000f900037227 */ /* 0x000fe200078e00ff */
[----:B------:R-:W-:-:S02]  /*12e30*/  ISETP.GT.U32.AND P6, PT, R168, R250, PT ;  /* 0x000000faa800720c */ /* 0x000fc40003fc4070 */
[----:B------:R0:W-:Y:S01]  /*12e40*/  STL [R1+0x374], R4 ;  /* 0x0003740401007387 */ /* 0x0001e20000100800 */
[--C-:B------:R-:W-:Y:S01]  /*12e50*/  @!P4 IMAD.IADD R247, R247, 0x1, -R168.reuse ;  /* 0x00000001f7f7c824 */ /* 0x100fe200078e0aa8 */
[----:B------:R-:W-:Y:S01]  /*12e60*/  ISETP.GT.U32.AND P4, PT, R168, R248, PT ;  /* 0x000000f8a800720c */ /* 0x000fe20003f84070 */
[----:B------:R-:W-:Y:S02]  /*12e70*/  IMAD.MOV R3, RZ, RZ, -R3 ;  /* 0x000000ffff037224 */ /* 0x000fe400078e0a03 */
[----:B------:R-:W-:Y:S01]  /*12e80*/  @!P5 IMAD.IADD R238, R238, 0x1, -R168 ;  /* 0x00000001eeeed824 */ /* 0x000fe200078e0aa8 */
[----:B------:R-:W-:Y:S01]  /*12e90*/  ISETP.GE.AND P5, PT, R240, RZ, PT ;  /* 0x000000fff000720c */ /* 0x000fe20003fa6270 */
[----:B------:R-:W-:Y:S02]  /*12ea0*/  IMAD R249, R168, R3, R249 ;  /* 0x00000003a8f97224 */ /* 0x000fe400078e02f9 */
[----:B------:R-:W-:Y:S02]  /*12eb0*/  VIADD R240, R2, 0x74 ;  /* 0x0000007402f07836 */ /* 0x000fe40000000000 */
[----:B0-----:R-:W-:-:S02]  /*12ec0*/  IMAD.MOV.U32 R4, RZ, RZ, R243 ;  /* 0x000000ffff047224 */ /* 0x001fc400078e00f3 */
[----:B------:R-:W-:Y:S01]  /*12ed0*/  @!P6 IMAD.IADD R250, R250, 0x1, -R168 ;  /* 0x00000001fafae824 */ /* 0x000fe200078e0aa8 */
[----:B------:R-:W-:Y:S01]  /*12ee0*/  ISETP.GE.AND P6, PT, R239, RZ, PT ;  /* 0x000000ffef00720c */ /* 0x000fe20003fc6270 */
[----:B------:R-:W-:Y:S01]  /*12ef0*/  @!P3 IMAD.MOV R4, RZ, RZ, -R4 ;  /* 0x000000ffff04b224 */ /* 0x000fe200078e0a04 */
[----:B------:R-:W-:Y:S01]  /*12f00*/  ISETP.GT.U32.AND P3, PT, R168, R249, PT ;  /* 0x000000f9a800720c */ /* 0x000fe20003f64070 */
[----:B------:R-:W-:Y:S01]  /*12f10*/  IMAD.MOV.U32 R5, RZ, RZ, R244 ;  /* 0x000000ffff057224 */ /* 0x000fe200078e00f4 */
[----:B------:R-:W-:Y:S01]  /*12f20*/  IABS R239, R240 ;  /* 0x000000f000ef7213 */ /* 0x000fe20000000000 */
[----:B------:R-:W-:Y:S02]  /*12f30*/  @!P4 IMAD.IADD R248, R248, 0x1, -R168 ;  /* 0x00000001f8f8c824 */ /* 0x000fe400078e0aa8 */
[----:B------:R-:W-:Y:S02]  /*12f40*/  VIADD R3, R2, 0x75 ;  /* 0x0000007502037836 */ /* 0x000fe40000000000 */
[----:B------:R-:W-:Y:S01]  /*12f50*/  @!P1 IMAD.MOV R5, RZ, RZ, -R5 ;  /* 0x000000ffff059224 */ /* 0x000fe200078e0a05 */
[----:B------:R-:W-:Y:S01]  /*12f60*/  ISETP.GE.AND P1, PT, R241, RZ, PT ;  /* 0x000000fff100720c */ /* 0x000fe20003f26270 */
[----:B------:R-:W-:Y:S01]  /*12f70*/  IMAD.HI.U32 R241, R0, R239, RZ ;  /* 0x000000ef00f17227 */ /* 0x000fe200078e00ff */
[----:B------:R-:W-:-:S02]  /*12f80*/  ISETP.GT.U32.AND P4, PT, R168, R248, PT ;  /* 0x000000f8a800720c */ /* 0x000fc40003f84070 */
[----:B------:R-:W-:Y:S01]  /*12f90*/  IABS R245, R3 ;  /* 0x0000000300f57213 */ /* 0x000fe20000000000 */
[----:B------:R-:W-:Y:S01]  /*12fa0*/  @!P3 IMAD.IADD R249, R249, 0x1, -R168 ;  /* 0x00000001f9f9b824 */ /* 0x000fe200078e0aa8 */
[----:B------:R-:W-:Y:S01]  /*12fb0*/  ISETP.GT.U32.AND P3, PT, R168, R250, PT ;  /* 0x000000faa800720c */ /* 0x000fe20003f64070 */
[----:B------:R-:W-:Y:S01]  /*12fc0*/  IMAD.MOV R241, RZ, RZ, -R241 ;  /* 0x000000fffff17224 */ /* 0x000fe200078e0af1 */
[----:B------:R-:W-:Y:S01]  /*12fd0*/  STL [R1+0x37c], R5 ;  /* 0x00037c0501007387 */ /* 0x000fe20000100800 */
[----:B------:R-:W-:-:S03]  /*12fe0*/  IMAD.HI.U32 R242, R0, R245, RZ ;  /* 0x000000f500f27227 */ /* 0x000fc600078e00ff */
[----:B------:R0:W-:Y:S01]  /*12ff0*/  STL [R1+0x380], R4 ;  /* 0x0003800401007387 */ /* 0x0001e20000100800 */
[----:B------:R-:W-:Y:S02]  /*13000*/  IMAD R239, R168, R241, R239 ;  /* 0x000000f1a8ef7224 */ /* 0x000fe400078e02ef */
[----:B------:R-:W-:Y:S02]  /*13010*/  IMAD.MOV R242, RZ, RZ, -R242 ;  /* 0x000000fffff27224 */ /* 0x000fe400078e0af2 */
[--C-:B------:R-:W-:Y:S01]  /*13020*/  @!P4 IMAD.IADD R248, R248, 0x1, -R168.reuse ;  /* 0x00000001f8f8c824 */ /* 0x100fe200078e0aa8 */
[C---:B------:R-:W-:Y:S01]  /*13030*/  ISETP.GT.U32.AND P4, PT, R168.reuse, R239, PT ;  /* 0x000000efa800720c */ /* 0x040fe20003f84070 */
[----:B------:R-:W-:Y:S02]  /*13040*/  IMAD R245, R168, R242, R245 ;  /* 0x000000f2a8f57224 */ /* 0x000fe400078e02f5 */
[----:B------:R-:W-:Y:S02]  /*13050*/  @!P3 IMAD.IADD R250, R250, 0x1, -R168 ;  /* 0x00000001fafab824 */ /* 0x000fe400078e0aa8 */
[----:B0-----:R-:W-:Y:S01]  /*13060*/  IMAD.MOV.U32 R4, RZ, RZ, R238 ;  /* 0x000000ffff047224 */ /* 0x001fe200078e00ee */
[----:B------:R-:W-:Y:S01]  /*13070*/  ISETP.GT.U32.AND P3, PT, R168, R245, PT ;  /* 0x000000f5a800720c */ /* 0x000fe20003f64070 */
[----:B------:R-:W-:-:S02]  /*13080*/  VIADD R241, R2, 0x71 ;  /* 0x0000007102f17836 */ /* 0x000fc40000000000 */
[----:B------:R-:W-:Y:S01]  /*13090*/  @!P0 IMAD.MOV R4, RZ, RZ, -R4 ;  /* 0x000000ffff048224 */ /* 0x000fe200078e0a04 */
[----:B------:R-:W-:Y:S01]  /*130a0*/  ISETP.GT.U32.AND P0, PT, R168, R249, PT ;  /* 0x000000f9a800720c */ /* 0x000fe20003f04070 */
[C---:B------:R-:W-:Y:S01]  /*130b0*/  VIADD R243, R2.reuse, 0x73 ;  /* 0x0000007302f37836 */ /* 0x040fe20000000000 */
[----:B------:R-:W-:Y:S01]  /*130c0*/  IABS R244, R241 ;  /* 0x000000f100f47213 */ /* 0x000fe20000000000 */
[----:B------:R-:W-:Y:S01]  /*130d0*/  IMAD.MOV.U32 R5, RZ, RZ, R247 ;  /* 0x000000ffff057224 */ /* 0x000fe200078e00f7 */
[----:B------:R0:W-:Y:S01]  /*130e0*/  STL [R1+0x384], R4 ;  /* 0x0003840401007387 */ /* 0x0001e20000100800 */
[--C-:B------:R-:W-:Y:S01]  /*130f0*/  @!P4 IMAD.IADD R239, R239, 0x1, -R168.reuse ;  /* 0x00000001efefc824 */ /* 0x100fe200078e0aa8 */
[----:B------:R-:W-:Y:S01]  /*13100*/  IABS R246, R243 ;  /* 0x000000f300f67213 */ /* 0x000fe20000000000 */
[----:B------:R-:W-:Y:S02]  /*13110*/  VIADD R238, R2, 0x72 ;  /* 0x0000007202ee7836 */ /* 0x000fe40000000000 */
[----:B------:R-:W-:Y:S01]  /*13120*/  @!P2 IMAD.MOV R5, RZ, RZ, -R5 ;  /* 0x000000ffff05a224 */ /* 0x000fe200078e0a05 */
[----:B------:R-:W-:Y:S01]  /*13130*/  ISETP.GT.U32.AND P4, PT, R168, R239, PT ;  /* 0x000000efa800720c */ /* 0x000fe20003f84070 */
[--C-:B------:R-:W-:Y:S01]  /*13140*/  @!P3 IMAD.IADD R245, R245, 0x1, -R168.reuse ;  /* 0x00000001f5f5b824 */ /* 0x100fe200078e0aa8 */
[----:B------:R-:W-:Y:S01]  /*13150*/  IABS R242, R238 ;  /* 0x000000ee00f27213 */ /* 0x000fe20000000000 */
[----:B------:R-:W-:Y:S01]  /*13160*/  @!P0 IMAD.IADD R249, R249, 0x1, -R168 ;  /* 0x00000001f9f98824 */ /* 0x000fe200078e0aa8 */
[----:B------:R1:W-:Y:S01]  /*13170*/  STL [R1+0x2b4], R5 ;  /* 0x0002b40501007387 */ /* 0x0003e20000100800 */
[----:B------:R-:W-:Y:S01]  /*13180*/  IMAD.HI.U32 R247, R0, R244, RZ ;  /* 0x000000f400f77227 */ /* 0x000fe200078e00ff */
[----:B------:R-:W-:-:S02]  /*13190*/  ISETP.GT.U32.AND P2, PT, R168, R245, PT ;  /* 0x000000f5a800720c */ /* 0x000fc40003f44070 */
[----:B------:R-:W-:Y:S01]  /*131a0*/  ISETP.GE.AND P0, PT, R3, RZ, PT ;  /* 0x000000ff0300720c */ /* 0x000fe20003f06270 */
[----:B0-----:R-:W-:Y:S01]  /*131b0*/  IMAD.MOV.U32 R4, RZ, RZ, R250 ;  /* 0x000000ffff047224 */ /* 0x001fe200078e00fa */
[----:B------:R-:W-:Y:S01]  /*131c0*/  ISETP.GE.AND P3, PT, R240, RZ, PT ;  /* 0x000000fff000720c */ /* 0x000fe20003f66270 */
[----:B------:R-:W-:-:S04]  /*131d0*/  IMAD.HI.U32 R251, R0, R246, RZ ;  /* 0x000000f600fb7227 */ /* 0x000fc800078e00ff */
[----:B-1----:R-:W-:Y:S02]  /*131e0*/  IMAD.MOV.U32 R5, RZ, RZ, R249 ;  /* 0x000000ffff057224 */ /* 0x002fe400078e00f9 */
[----:B------:R-:W-:Y:S02]  /*131f0*/  IMAD.MOV R247, RZ, RZ, -R247 ;  /* 0x000000fffff77224 */ /* 0x000fe400078e0af7 */
[----:B------:R-:W-:Y:S02]  /*13200*/  @!P1 IMAD.MOV R4, RZ, RZ, -R4 ;  /* 0x000000ffff049224 */ /* 0x000fe400078e0a04 */
[----:B------:R-:W-:-:S03]  /*13210*/  IMAD.HI.U32 R3, R0, R242, RZ ;  /* 0x000000f200037227 */ /* 0x000fc600078e00ff */
[----:B------:R0:W-:Y:S01]  /*13220*/  STL [R1+0x2b8], R4 ;  /* 0x0002b80401007387 */ /* 0x0001e20000100800 */
[----:B------:R-:W-:Y:S02]  /*13230*/  IMAD.MOV R251, RZ, RZ, -R251 ;  /* 0x000000fffffb7224 */ /* 0x000fe400078e0afb */
[----:B------:R-:W-:Y:S01]  /*13240*/  @!P5 IMAD.MOV R5, RZ, RZ, -R5 ;  /* 0x000000ffff05d224 */ /* 0x000fe200078e0a05 */
[----:B------:R-:W-:Y:S01]  /*13250*/  ISETP.GE.AND P5, PT, R243, RZ, PT ;  /* 0x000000fff300720c */ /* 0x000fe20003fa6270 */
[C---:B------:R-:W-:Y:S02]  /*13260*/  IMAD R243, R168.reuse, R247, R244 ;  /* 0x000000f7a8f37224 */ /* 0x040fe400078e02f4 */
[----:B------:R-:W-:Y:S01]  /*13270*/  IMAD.MOV R3, RZ, RZ, -R3 ;  /* 0x000000ffff037224 */ /* 0x000fe200078e0a03 */
[----:B------:R-:W-:Y:S01]  /*13280*/  STL [R1+0x2d4], R5 ;  /* 0x0002d40501007387 */ /* 0x000fe20000100800 */
[----:B------:R-:W-:Y:S02]  /*13290*/  IMAD R246, R168, R251, R246 ;  /* 0x000000fba8f67224 */ /* 0x000fe400078e02f6 */
[----:B0-----:R-:W-:-:S02]  /*132a0*/  IMAD.MOV.U32 R4, RZ, RZ, R248 ;  /* 0x000000ffff047224 */ /* 0x001fc400078e00f8 */
        /* <DEDUP_REMOVED lines=36> */
[----:B------:R-:W-:Y:S01]  /*134f0*/  @!P0 IMAD.IADD R242, R242, 0x1, -R168 ;  /* 0x00000001f2f28824 */ /* 0x000fe200078e0aa8 */
[----:B------:R-:W-:Y:S01]  /*13500*/  ISETP.GE.AND P0, PT, R238, RZ, PT ;  /* 0x000000ffee00720c */ /* 0x000fe20003f06270 */
[----:B------:R-:W-:Y:S02]  /*13510*/  IMAD R245, R168, R239, R245 ;  /* 0x000000efa8f57224 */ /* 0x000fe400078e02f5 */
[----:B------:R-:W-:Y:S01]  /*13520*/  @!P3 IMAD.MOV R4, RZ, RZ, -R4 ;  /* 0x000000ffff04b224 */ /* 0x000fe200078e0a04 */
[----:B------:R-:W-:Y:S01]  /*13530*/  ISETP.GE.AND P3, PT, R240, RZ, PT ;  /* 0x000000fff000720c */ /* 0x000fe20003f66270 */
[----:B------:R-:W-:Y:S01]  /*13540*/  VIADD R238, R2, 0x6d ;  /* 0x0000006d02ee7836 */ /* 0x000fe20000000000 */
[C---:B------:R-:W-:Y:S01]  /*13550*/  ISETP.GT.U32.AND P4, PT, R168.reuse, R245, PT ;  /* 0x000000f5a800720c */ /* 0x040fe20003f84070 */
[----:B------:R-:W-:Y:S01]  /*13560*/  IMAD.MOV R248, RZ, RZ, -R248 ;  /* 0x000000fffff87224 */ /* 0x000fe200078e0af8 */
[----:B------:R0:W-:Y:S01]  /*13570*/  STL [R1+0x360], R4 ;  /* 0x0003600401007387 */ /* 0x0001e20000100800 */
[----:B------:R-:W-:Y:S01]  /*13580*/  @!P6 IMAD.IADD R3, R3, 0x1, -R168 ;  /* 0x000000010303e824 */ /* 0x000fe200078e0aa8 */
[----:B------:R-:W-:Y:S01]  /*13590*/  IABS R240, R238 ;  /* 0x000000ee00f07213 */ /* 0x000fe20000000000 */
[----:B------:R-:W-:Y:S01]  /*135a0*/  IMAD R244, R168, R248, R244 ;  /* 0x000000f8a8f47224 */ /* 0x000fe200078e02f4 */
[----:B------:R-:W-:Y:S01]  /*135b0*/  ISETP.GE.AND P6, PT, R241, RZ, PT ;  /* 0x000000fff100720c */ /* 0x000fe20003fc6270 */
[----:B------:R-:W-:-:S02]  /*135c0*/  IMAD.MOV.U32 R5, RZ, RZ, R242 ;  /* 0x000000ffff057224 */ /* 0x000fc400078e00f2 */
[----:B------:R-:W-:Y:S02]  /*135d0*/  VIADD R239, R2, 0x6c ;  /* 0x0000006c02ef7836 */ /* 0x000fe40000000000 */
[----:B------:R-:W-:-:S03]  /*135e0*/  IMAD.HI.U32 R241, R0, R240, RZ ;  /* 0x000000f000f17227 */ /* 0x000fc600078e00ff */
[----:B------:R-:W-:Y:S01]  /*135f0*/  IABS R247, R239 ;  /* 0x000000ef00f77213 */ /* 0x000fe20000000000 */
[----:B------:R-:W-:Y:S02]  /*13600*/  @!P4 IMAD.IADD R245, R245, 0x1, -R168 ;  /* 0x00000001f5f5c824 */ /* 0x000fe400078e0aa8 */
[----:B0-----:R-:W-:Y:S02]  /*13610*/  IMAD.MOV.U32 R4, RZ, RZ, R246 ;  /* 0x000000ffff047224 */ /* 0x001fe400078e00f6 */
[----:B------:R-:W-:Y:S01]  /*13620*/  @!P2 IMAD.MOV R5, RZ, RZ, -R5 ;  /* 0x000000ffff05a224 */ /* 0x000fe200078e0a05 */
[C---:B------:R-:W-:Y:S01]  /*13630*/  ISETP.GT.U32.AND P4, PT, R168.reuse, R245, PT ;  /* 0x000000f5a800720c */ /* 0x040fe20003f84070 */
[----:B------:R-:W-:Y:S01]  /*13640*/  @!P5 IMAD.MOV R4, RZ, RZ, -R4 ;  /* 0x000000ffff04d224 */ /* 0x000fe200078e0a04 */
[C---:B------:R-:W-:Y:S01]  /*13650*/  ISETP.GT.U32.AND P5, PT, R168.reuse, R3, PT ;  /* 0x00000003a800720c */ /* 0x040fe20003fa4070 */
[----:B------:R-:W-:Y:S01]  /*13660*/  IMAD.MOV R241, RZ, RZ, -R241 ;  /* 0x000000fffff17224 */ /* 0x000fe200078e0af1 */
[----:B------:R-:W-:Y:S01]  /*13670*/  ISETP.GT.U32.AND P2, PT, R168, R244, PT ;  /* 0x000000f4a800720c */ /* 0x000fe20003f44070 */
[----:B------:R-:W-:Y:S01]  /*13680*/  IMAD.HI.U32 R242, R0, R247, RZ ;  /* 0x000000f700f27227 */ /* 0x000fe200078e00ff */
[----:B------:R0:W-:Y:S03]  /*13690*/  STL [R1+0x358], R4 ;  /* 0x0003580401007387 */ /* 0x0001e60000100800 */
[----:B------:R-:W-:Y:S01]  /*136a0*/  IMAD R240, R168, R241, R240 ;  /* 0x000000f1a8f07224 */ /* 0x000fe200078e02f0 */
[----:B------:R1:W-:Y:S01]  /*136b0*/  STL [R1+0x320], R5 ;  /* 0x0003200501007387 */ /* 0x0003e20000100800 */
[----:B------:R-:W-:-:S02]  /*136c0*/  IMAD.MOV R242, RZ, RZ, -R242 ;  /* 0x000000fffff27224 */ /* 0x000fc400078e0af2 */
[--C-:B------:R-:W-:Y:S01]  /*136d0*/  @!P4 IMAD.IADD R245, R245, 0x1, -R168.reuse ;  /* 0x00000001f5f5c824 */ /* 0x100fe200078e0aa8 */
[----:B------:R-:W-:Y:S01]  /*136e0*/  ISETP.GT.U32.AND P4, PT, R168, R240, PT ;  /* 0x000000f0a800720c */ /* 0x000fe20003f84070 */
[--C-:B------:R-:W-:Y:S01]  /*136f0*/  @!P5 IMAD.IADD R3, R3, 0x1, -R168.reuse ;  /* 0x000000010303d824 */ /* 0x100fe200078e0aa8 */
[----:B------:R-:W-:Y:S01]  /*13700*/  ISETP.GE.AND P5, PT, R239, RZ, PT ;  /* 0x000000ffef00720c */ /* 0x000fe20003fa6270 */
[----:B------:R-:W-:Y:S02]  /*13710*/  @!P2 IMAD.IADD R244, R244, 0x1, -R168 ;  /* 0x00000001f4f4a824 */ /* 0x000fe400078e0aa8 */
[----:B0-----:R-:W-:Y:S02]  /*13720*/  IMAD.MOV.U32 R4, RZ, RZ, R243 ;  /* 0x000000ffff047224 */ /* 0x001fe400078e00f3 */
[C---:B------:R-:W-:Y:S01]  /*13730*/  IMAD R247, R168.reuse, R242, R247 ;  /* 0x000000f2a8f77224 */ /* 0x040fe200078e02f7 */
[----:B------:R-:W-:Y:S01]  /*13740*/  ISETP.GT.U32.AND P2, PT, R168, R244, PT ;  /* 0x000000f4a800720c */ /* 0x000fe20003f44070 */
[----:B-1----:R-:W-:-:S02]  /*13750*/  IMAD.MOV.U32 R5, RZ, RZ, R3 ;  /* 0x000000ffff057224 */ /* 0x002fc400078e0003 */
[----:B------:R-:W-:Y:S01]  /*13760*/  @!P1 IMAD.MOV R4, RZ, RZ, -R4 ;  /* 0x000000ffff049224 */ /* 0x000fe200078e0a04 */
[----:B------:R-:W-:Y:S01]  /*13770*/  ISETP.GE.AND P1, PT, R238, RZ, PT ;  /* 0x000000ffee00720c */ /* 0x000fe20003f26270 */
[----:B------:R-:W-:Y:S01]  /*13780*/  @!P3 IMAD.MOV R5, RZ, RZ, -R5 ;  /* 0x000000ffff05b224 */ /* 0x000fe200078e0a05 */
[----:B------:R-:W-:Y:S01]  /*13790*/  ISETP.GT.U32.AND P3, PT, R168, R247, PT ;  /* 0x000000f7a800720c */ /* 0x000fe20003f64070 */
[--C-:B------:R-:W-:Y:S01]  /*137a0*/  @!P4 IMAD.IADD R240, R240, 0x1, -R168.reuse ;  /* 0x00000001f0f0c824 */ /* 0x100fe200078e0aa8 */
[----:B------:R0:W-:Y:S01]  /*137b0*/  STL [R1+0x324], R4 ;  /* 0x0003240401007387 */ /* 0x0001e20000100800 */
[C---:B------:R-:W-:Y:S02]  /*137c0*/  VIADD R243, R2.reuse, 0x6b ;  /* 0x0000006b02f37836 */ /* 0x040fe40000000000 */
[----:B------:R-:W-:Y:S01]  /*137d0*/  VIADD R242, R2, 0x6a ;  /* 0x0000006a02f27836 */ /* 0x000fe20000000000 */
[----:B------:R-:W-:Y:S01]  /*137e0*/  ISETP.GT.U32.AND P4, PT, R168, R240, PT ;  /* 0x000000f0a800720c */ /* 0x000fe20003f84070 */
[----:B------:R-:W-:Y:S01]  /*137f0*/  @!P2 IMAD.IADD R244, R244, 0x1, -R168 ;  /* 0x00000001f4f4a824 */ /* 0x000fe200078e0aa8 */
[----:B------:R-:W-:Y:S01]  /*13800*/  IABS R239, R243 ;  /* 0x000000f300ef7213 */ /* 0x000fe20000000000 */
[----:B------:R-:W-:Y:S01]  /*13810*/  STL [R1+0x344], R5 ;  /* 0x0003440501007387 */ /* 0x000fe20000100800 */
[----:B------:R-:W-:Y:S01]  /*13820*/  IABS R241, R242 ;  /* 0x000000f200f17213 */ /* 0x000fe20000000000 */
[----:B------:R-:W-:Y:S01]  /*13830*/  VIADD R238, R2, 0x69 ;  /* 0x0000006902ee7836 */ /* 0x000fe20000000000 */
[----:B------:R-:W-:Y:S01]  /*13840*/  ISETP.GE.AND P2, PT, R242, RZ, PT ;  /* 0x000000fff200720c */ /* 0x000fe20003f46270 */
[----:B0-----:R-:W-:-:S02]  /*13850*/  IMAD.MOV.U32 R4, RZ, RZ, R245 ;  /* 0x000000ffff047224 */ /* 0x001fc400078e00f5 */
[----:B------:R-:W-:Y:S01]  /*13860*/  @!P3 IMAD.IADD R247, R247, 0x1, -R168 ;  /* 0x00000001f7f7b824 */ /* 0x000fe200078e0aa8 */
[----:B------:R-:W-:Y:S01]  /*13870*/  IABS R3, R238 ;  /* 0x000000ee00037213 */ /* 0x000fe20000000000 */
[----:B------:R-:W-:Y:S01]  /*13880*/  @!P0 IMAD.MOV R4, RZ, RZ, -R4 ;  /* 0x000000ffff048224 */ /* 0x000fe200078e0a04 */
[----:B------:R-:W-:Y:S01]  /*13890*/  ISETP.GE.AND P0, PT, R243, RZ, PT ;  /* 0x000000fff300720c */ /* 0x000fe20003f06270 */
[----:B------:R-:W-:Y:S01]  /*138a0*/  IMAD.HI.U32 R245, R0, R239, RZ ;  /* 0x000000ef00f57227 */ /* 0x000fe200078e00ff */
[----:B------:R-:W-:Y:S02]  /*138b0*/  ISETP.GT.U32.AND P3, PT, R168, R247, PT ;  /* 0x000000f7a800720c */ /* 0x000fe40003f64070 */
        /* <DEDUP_REMOVED lines=47> */
[C---:B------:R-:W-:Y:S01]  /*13bb0*/  ISETP.GT.U32.AND P1, PT, R168.reuse, R247, PT ;  /* 0x000000f7a800720c */ /* 0x040fe20003f24070 */
[----:B------:R-:W-:Y:S01]  /*13bc0*/  IMAD.MOV R248, RZ, RZ, -R248 ;  /* 0x000000fffff87224 */ /* 0x000fe200078e0af8 */
[----:B------:R-:W-:Y:S01]  /*13bd0*/  ISETP.GT.U32.AND P5, PT, R168, R3, PT ;  /* 0x00000003a800720c */ /* 0x000fe20003fa4070 */
[----:B0-----:R-:W-:-:S02]  /*13be0*/  IMAD.MOV.U32 R4, RZ, RZ, R238 ;  /* 0x000000ffff047224 */ /* 0x001fc400078e00ee */
[----:B------:R-:W-:-:S04]  /*13bf0*/  IMAD.HI.U32 R240, R0, R246, RZ ;  /* 0x000000f600f07227 */ /* 0x000fc800078e00ff */
[----:B------:R-:W-:Y:S02]  /*13c00*/  @!P0 IMAD.MOV R5, RZ, RZ, -R5 ;  /* 0x000000ffff058224 */ /* 0x000fe400078e0a05 */
[----:B------:R-:W-:Y:S01]  /*13c10*/  @!P2 IMAD.MOV R4, RZ, RZ, -R4 ;  /* 0x000000ffff04a224 */ /* 0x000fe200078e0a04 */
[----:B------:R-:W-:Y:S01]  /*13c20*/  ISETP.GE.AND P2, PT, R241, RZ, PT ;  /* 0x000000fff100720c */ /* 0x000fe20003f46270 */
[C---:B------:R-:W-:Y:S01]  /*13c30*/  IMAD R244, R168.reuse, R248, R244 ;  /* 0x000000f8a8f47224 */ /* 0x040fe200078e02f4 */
[----:B------:R-:W-:Y:S01]  /*13c40*/  STL [R1+0x318], R5 ;  /* 0x0003180501007387 */ /* 0x000fe20000100800 */
[----:B------:R-:W-:Y:S02]  /*13c50*/  IMAD.MOV R239, RZ, RZ, -R240 ;  /* 0x000000ffffef7224 */ /* 0x000fe400078e0af0 */
[----:B------:R-:W-:Y:S01]  /*13c60*/  @!P5 IMAD.IADD R3, R3, 0x1, -R168 ;  /* 0x000000010303d824 */ /* 0x000fe200078e0aa8 */
[----:B------:R0:W-:Y:S01]  /*13c70*/  STL [R1+0x310], R4 ;  /* 0x0003100401007387 */ /* 0x0001e20000100800 */
[C---:B------:R-:W-:Y:S01]  /*13c80*/  IMAD R246, R168.reuse, R239, R246 ;  /* 0x000000efa8f67224 */ /* 0x040fe200078e02f6 */
[----:B------:R-:W-:Y:S01]  /*13c90*/  ISETP.GT.U32.AND P0, PT, R168, R244, PT ;  /* 0x000000f4a800720c */ /* 0x000fe20003f04070 */
[----:B------:R-:W-:-:S04]  /*13ca0*/  IMAD.HI.U32 R249, R0, R245, RZ ;  /* 0x000000f500f97227 */ /* 0x000fc800078e00ff */
[----:B------:R-:W-:Y:S02]  /*13cb0*/  @!P1 IMAD.IADD R247, R247, 0x1, -R168 ;  /* 0x00000001f7f79824 */ /* 0x000fe400078e0aa8 */
[----:B------:R-:W-:Y:S02]  /*13cc0*/  IMAD.MOV R249, RZ, RZ, -R249 ;  /* 0x000000fffff97224 */ /* 0x000fe400078e0af9 */
[----:B0-----:R-:W-:Y:S01]  /*13cd0*/  IMAD.MOV.U32 R4, RZ, RZ, R3 ;  /* 0x000000ffff047224 */ /* 0x001fe200078e0003 */
[C---:B------:R-:W-:Y:S01]  /*13ce0*/  ISETP.GT.U32.AND P1, PT, R168.reuse, R247, PT ;  /* 0x000000f7a800720c */ /* 0x040fe20003f24070 */
[C---:B------:R-:W-:Y:S02]  /*13cf0*/  IMAD R245, R168.reuse, R249, R245 ;  /* 0x000000f9a8f57224 */ /* 0x040fe400078e02f5 */
        /* <DEDUP_REMOVED lines=8> */
[----:B------:R-:W-:Y:S01]  /*13d80*/  VIADD R240, R2, 0x62 ;  /* 0x0000006202f07836 */ /* 0x000fe20000000000 */
[----:B------:R-:W-:Y:S01]  /*13d90*/  IABS R241, R239 ;  /* 0x000000ef00f17213 */ /* 0x000fe20000000000 */
[----:B------:R-:W-:Y:S01]  /*13da0*/  @!P1 IMAD.IADD R247, R247, 0x1, -R168 ;  /* 0x00000001f7f79824 */ /* 0x000fe200078e0aa8 */
        /* <DEDUP_REMOVED lines=8> */
[----:B------:R-:W-:Y:S02]  /*13e30*/  @!P5 IMAD.IADD R245, R245, 0x1, -R168 ;  /* 0x00000001f5f5d824 */ /* 0x000fe400078e0aa8 */
[C---:B------:R-:W-:Y:S02]  /*13e40*/  IMAD R243, R168.reuse, R248, R243 ;  /* 0x000000f8a8f37224 */ /* 0x040fe400078e02f3 */
[----:B------:R-:W-:Y:S01]  /*13e50*/  IMAD.MOV R242, RZ, RZ, -R242 ;  /* 0x000000fffff27224 */ /* 0x000fe200078e0af2 */
[----:B------:R-:W-:Y:S01]  /*13e60*/  ISETP.GT.U32.AND P5, PT, R168, R245, PT ;  /* 0x000000f5a800720c */ /* 0x000fe20003fa4070 */
[----:B------:R-:W-:Y:S01]  /*13e70*/  @!P0 IMAD.IADD R244, R244, 0x1, -R168 ;  /* 0x00000001f4f48824 */ /* 0x000fe200078e0aa8 */
[C---:B------:R-:W-:Y:S01]  /*13e80*/  ISETP.GT.U32.AND P0, PT, R168.reuse, R243, PT ;  /* 0x000000f3a800720c */ /* 0x040fe20003f04070 */
[----:B------:R-:W-:Y:S02]  /*13e90*/  IMAD R241, R168, R242, R241 ;  /* 0x000000f2a8f17224 */ /* 0x000fe400078e02f1 */
        /* <DEDUP_REMOVED lines=11> */
[----:B------:R-:W-:Y:S01]  /*13f50*/  @!P0 IMAD.IADD R243, R243, 0x1, -R168 ;  /* 0x00000001f3f38824 */ /* 0x000fe200078e0aa8 */
[----:B------:R-:W-:Y:S01]  /*13f60*/  ISETP.GE.AND P5, PT, R240, RZ, PT ;  /* 0x000000fff000720c */ /* 0x000fe20003fa6270 */
[----:B------:R-:W-:-:S02]  /*13f70*/  VIADD R3, R2, 0x61 ;  /* 0x0000006102037836 */ /* 0x000fc40000000000 */
[----:B------:R-:W-:Y:S01]  /*13f80*/  VIADD R238, R2, 0x60 ;  /* 0x0000006002ee7836 */ /* 0x000fe20000000000 */
[----:B------:R-:W-:Y:S01]  /*13f90*/  ISETP.GT.U32.AND P0, PT, R168, R243, PT ;  /* 0x000000f3a800720c */ /* 0x000fe20003f04070 */
[----:B------:R-:W-:Y:S02]  /*13fa0*/  @!P6 IMAD.IADD R241, R241, 0x1, -R168 ;  /* 0x00000001f1f1e824 */ /* 0x000fe400078e0aa8 */
[----:B------:R-:W-:Y:S01]  /*13fb0*/  @!P4 IMAD.MOV R4, RZ, RZ, -R4 ;  /* 0x000000ffff04c224 */ /* 0x000fe200078e0a04 */
[----:B------:R-:W-:Y:S01]  /*13fc0*/  IABS R250, R238 ;  /* 0x000000ee00fa7213 */ /* 0x000fe20000000000 */
[----:B0-----:R-:W-:Y:S01]  /*13fd0*/  IMAD.MOV.U32 R5, RZ, RZ, R245 ;  /* 0x000000ffff057224 */ /* 0x001fe200078e00f5 */
[----:B------:R-:W-:Y:S01]  /*13fe0*/  IABS R245, R3 ;  /* 0x0000000300f57213 */ /* 0x000fe20000000000 */
[----:B------:R-:W-:Y:S01]  /*13ff0*/  VIADD R249, R2, 0x5c ;  /* 0x0000005c02f97836 */ /* 0x000fe20000000000 */
[----:B------:R-:W-:Y:S01]  /*14000*/  ISETP.GT.U32.AND P6, PT, R168, R241, PT ;  /* 0x000000f1a800720c */ /* 0x000fe20003fc4070 */
[----:B------:R-:W-:Y:S01]  /*14010*/  @!P2 IMAD.MOV R5, RZ, RZ, -R5 ;  /* 0x000000ffff05a224 */ /* 0x000fe200078e0a05 */
[----:B------:R-:W-:Y:S01]  /*14020*/  ISETP.GE.AND P2, PT, R3, RZ, PT ;  /* 0x000000ff0300720c */ /* 0x000fe20003f46270 */
[----:B------:R-:W-:Y:S01]  /*14030*/  IMAD.HI.U32 R240, R0, R245, RZ ;  /* 0x000000f500f07227 */ /* 0x000fe200078e00ff */
[----:B------:R-:W-:Y:S01]  /*14040*/  STL [R1+0x2d8], R4 ;  /* 0x0002d80401007387 */ /* 0x000fe20000100800 */
[----:B------:R-:W-:-:S02]  /*14050*/  ISETP.GE.AND P4, PT, R239, RZ, PT ;  /* 0x000000ffef00720c */ /* 0x000fc40003f86270 */
[----:B------:R-:W-:Y:S01]  /*14060*/  IMAD.HI.U32 R3, R0, R250, RZ ;  /* 0x000000fa00037227 */ /* 0x000fe200078e00ff */
[----:B------:R0:W-:Y:S03]  /*14070*/  STL [R1+0x2f4], R5 ;  /* 0x0002f40501007387 */ /* 0x0001e60000100800 */
[----:B------:R-:W-:Y:S02]  /*14080*/  IMAD.MOV R240, RZ, RZ, -R240 ;  /* 0x000000fffff07224 */ /* 0x000fe400078e0af0 */
[----:B------:R-:W-:Y:S01]  /*14090*/  @!P0 IMAD.IADD R243, R243, 0x1, -R168 ;  /* 0x00000001f3f38824 */ /* 0x000fe200078e0aa8 */
[C---:B------:R-:W-:Y:S01]  /*140a0*/  ISETP.GT.U32.AND P0, PT, R168.reuse, R244, PT ;  /* 0x000000f4a800720c */ /* 0x040fe20003f04070 */
[----:B------:R-:W-:Y:S02]  /*140b0*/  IMAD.MOV R3, RZ, RZ, -R3 ;  /* 0x000000ffff037224 */ /* 0x000fe400078e0a03 */
[----:B------:R-:W-:-:S02]  /*140c0*/  IMAD R245, R168, R240, R245 ;  /* 0x000000f0a8f57224 */ /* 0x000fc400078e02f5 */
[C---:B------:R-:W-:Y:S02]  /*140d0*/  IMAD R250, R168.reuse, R3, R250 ;  /* 0x00000003a8fa7224 */ /* 0x040fe400078e02fa */
[----:B------:R-:W-:Y:S01]  /*140e0*/  @!P6 IMAD.IADD R241, R241, 0x1, -R168 ;  /* 0x00000001f1f1e824 */ /* 0x000fe200078e0aa8 */
[C---:B------:R-:W-:Y:S01]  /*140f0*/  ISETP.GT.U32.AND P6, PT, R168.reuse, R245, PT ;  /* 0x000000f5a800720c */ /* 0x040fe20003fc4070 */
[----:B0-----:R-:W-:Y:S02]  /*14100*/  IMAD.MOV.U32 R5, RZ, RZ, R243 ;  /* 0x000000ffff057224 */ /* 0x001fe400078e00f3 */
[----:B------:R-:W-:Y:S02]  /*14110*/  IMAD.MOV.U32 R4, RZ, RZ, R246 ;  /* 0x000000ffff047224 */ /* 0x000fe400078e00f6 */
[----:B------:R-:W-:Y:S01]  /*14120*/  @!P3 IMAD.MOV R5, RZ, RZ, -R5 ;  /* 0x000000ffff05b224 */ /* 0x000fe200078e0a05 */
[----:B------:R-:W-:Y:S01]  /*14130*/  ISETP.GT.U32.AND P3, PT, R168, R250, PT ;  /* 0x000000faa800720c */ /* 0x000fe20003f64070 */
[----:B------:R-:W-:Y:S01]  /*14140*/  @!P1 IMAD.MOV R4, RZ, RZ, -R4 ;  /* 0x000000ffff049224 */ /* 0x000fe200078e0a04 */
[----:B------:R-:W-:Y:S01]  /*14150*/  ISETP.GE.AND P1, PT, R238, RZ, PT ;  /* 0x000000ffee00720c */ /* 0x000fe20003f26270 */
[----:B------:R-:W-:-:S02]  /*14160*/  VIADD R238, R2, 0x5f ;  /* 0x0000005f02ee7836 */ /* 0x000fc40000000000 */
[----:B------:R-:W-:Y:S01]  /*14170*/  VIADD R239, R2, 0x5e ;  /* 0x0000005e02ef7836 */ /* 0x000fe20000000000 */
[----:B------:R0:W-:Y:S01]  /*14180*/  STL [R1+0x2f8], R4 ;  /* 0x0002f80401007387 */ /* 0x0001e20000100800 */
[--C-:B------:R-:W-:Y:S01]  /*14190*/  @!P6 IMAD.IADD R245, R245, 0x1, -R168.reuse ;  /* 0x00000001f5f5e824 */ /* 0x100fe200078e0aa8 */
[----:B------:R-:W-:Y:S01]  /*141a0*/  IABS R247, R238 ;  /* 0x000000ee00f77213 */ /* 0x000fe20000000000 */
[--C-:B------:R-:W-:Y:S01]  /*141b0*/  @!P0 IMAD.IADD R244, R244, 0x1, -R168.reuse ;  /* 0x00000001f4f48824 */ /* 0x100fe200078e0aa8 */
[----:B------:R-:W-:Y:S01]  /*141c0*/  IABS R242, R239 ;  /* 0x000000ef00f27213 */ /* 0x000fe20000000000 */
[----:B------:R-:W-:Y:S01]  /*141d0*/  STL [R1+0x2dc], R5 ;  /* 0x0002dc0501007387 */ /* 0x000fe20000100800 */
[----:B------:R-:W-:Y:S01]  /*141e0*/  ISETP.GT.U32.AND P6, PT, R168, R245, PT ;  /* 0x000000f5a800720c */ /* 0x000fe20003fc4070 */
[----:B------:R-:W-:Y:S01]  /*141f0*/  @!P3 IMAD.IADD R250, R250, 0x1, -R168 ;  /* 0x00000001fafab824 */ /* 0x000fe200078e0aa8 */
[----:B------:R-:W-:Y:S01]  /*14200*/  ISETP.GT.U32.AND P0, PT, R168, R244, PT ;  /* 0x000000f4a800720c */ /* 0x000fe20003f04070 */
[----:B------:R-:W-:-:S03]  /*14210*/  IMAD.HI.U32 R240, R0, R247, RZ ;  /* 0x000000f700f07227 */ /* 0x000fc600078e00ff */
[----:B------:R-:W-:Y:S01]  /*14220*/  ISETP.GT.U32.AND P3, PT, R168, R250, PT ;  /* 0x000000faa800720c */ /* 0x000fe20003f64070 */
[----:B0-----:R-:W-:Y:S02]  /*14230*/  IMAD.MOV.U32 R4, RZ, RZ, R241 ;  /* 0x000000ffff047224 */ /* 0x001fe400078e00f1 */
[----:B------:R-:W-:-:S04]  /*14240*/  IMAD.HI.U32 R3, R0, R242, RZ ;  /* 0x000000f200037227 */ /* 0x000fc800078e00ff */
[----:B------:R-:W-:Y:S02]  /*14250*/  IMAD.MOV R240, RZ, RZ, -R240 ;  /* 0x000000fffff07224 */ /* 0x000fe400078e0af0 */
[----:B------:R-:W-:Y:S01]  /*14260*/  @!P4 IMAD.MOV R4, RZ, RZ, -R4 ;  /* 0x000000ffff04c224 */ /* 0x000fe200078e0a04 */
[----:B------:R-:W-:Y:S01]  /*14270*/  ISETP.GE.AND P4, PT, R238, RZ, PT ;  /* 0x000000ffee00720c */ /* 0x000fe20003f86270 */
[----:B------:R-:W-:Y:S01]  /*14280*/  IMAD.MOV R3, RZ, RZ, -R3 ;  /* 0x000000ffff037224 */ /* 0x000fe200078e0a03 */
[----:B------:R-:W-:Y:S01]  /*14290*/  IABS R238, R252 ;  /* 0x000000fc00ee7213 */ /* 0x000fe20000000000 */
[C---:B------:R-:W-:Y:S01]  /*142a0*/  IMAD R247, R168.reuse, R240, R247 ;  /* 0x000000f0a8f77224 */ /* 0x040fe200078e02f7 */
[----:B------:R0:W-:Y:S01]  /*142b0*/  STL [R1+0x2e4], R4 ;  /* 0x0002e40401007387 */ /* 0x0001e20000100800 */
[----:B------:R-:W-:Y:S01]  /*142c0*/  IMAD R242, R168, R3, R242 ;  /* 0x00000003a8f27224 */ /* 0x000fe200078e02f2 */
[----:B------:R-:W-:Y:S01]  /*142d0*/  IABS R3, R249 ;  /* 0x000000f900037213 */ /* 0x000fe20000000000 */
[----:B------:R-:W-:-:S02]  /*142e0*/  VIADD R241, R2, 0x59 ;  /* 0x0000005902f17836 */ /* 0x000fc40000000000 */
[----:B------:R-:W-:-:S03]  /*142f0*/  IMAD.HI.U32 R240, R0, R238, RZ ;  /* 0x000000ee00f07227 */ /* 0x000fc600078e00ff */
[----:B------:R-:W-:Y:S01]  /*14300*/  IABS R246, R241 ;  /* 0x000000f100f67213 */ /* 0x000fe20000000000 */
[----:B------:R-:W-:Y:S01]  /*14310*/  @!P6 IMAD.IADD R245, R245, 0x1, -R168 ;  /* 0x00000001f5f5e824 */ /* 0x000fe200078e0aa8 */
[----:B------:R-:W-:Y:S01]  /*14320*/  ISETP.GT.U32.AND P6, PT, R168, R247, PT ;  /* 0x000000f7a800720c */ /* 0x000fe20003fc4070 */
[----:B------:R-:W-:Y:S02]  /*14330*/  IMAD.MOV R240, RZ, RZ, -R240 ;  /* 0x000000fffff07224 */ /* 0x000fe400078e0af0 */
[----:B0-----:R-:W-:-:S04]  /*14340*/  IMAD.HI.U32 R4, R0, R3, RZ ;  /* 0x0000000300047227 */ /* 0x001fc800078e00ff */
[----:B------:R-:W-:Y:S01]  /*14350*/  @!P3 IMAD.IADD R250, R250, 0x1, -R168 ;  /* 0x00000001fafab824 */ /* 0x000fe200078e0aa8 */
[C---:B------:R-:W-:Y:S01]  /*14360*/  ISETP.GT.U32.AND P3, PT, R168.reuse, R242, PT ;  /* 0x000000f2a800720c */ /* 0x040fe20003f64070 */
        /* <DEDUP_REMOVED lines=11> */
[----:B------:R-:W-:Y:S01]  /*14420*/  @!P3 IMAD.IADD R242, R242, 0x1, -R168 ;  /* 0x00000001f2f2b824 */ /* 0x000fe200078e0aa8 */
[----:B------:R-:W-:Y:S01]  /*14430*/  ISETP.GT.U32.AND P3, PT, R168, R3, PT ;  /* 0x00000003a800720c */ /* 0x000fe20003f64070 */
[----:B------:R-:W-:-:S02]  /*14440*/  IMAD.MOV.U32 R4, RZ, RZ, R244 ;  /* 0x000000ffff047224 */ /* 0x000fc400078e00f4 */
[----:B------:R-:W-:Y:S02]  /*14450*/  VIADD R248, R2, 0x5b ;  /* 0x0000005b02f87836 */ /* 0x000fe40000000000 */
[----:B------:R-:W-:Y:S01]  /*14460*/  @!P5 IMAD.MOV R4, RZ, RZ, -R4 ;  /* 0x000000ffff04d224 */ /* 0x000fe200078e0a04 */
[----:B------:R-:W-:Y:S01]  /*14470*/  ISETP.GT.U32.AND P5, PT, R168, R247, PT ;  /* 0x000000f7a800720c */ /* 0x000fe20003fa4070 */
[----:B------:R-:W-:Y:S01]  /*14480*/  IMAD.HI.U32 R6, R0, R239, RZ ;  /* 0x000000ef00067227 */ /* 0x000fe200078e00ff */
[----:B------:R-:W-:Y:S02]  /*14490*/  IABS R243, R248 ;  /* 0x000000f800f37213 */ /* 0x000fe40000000000 */
[----:B------:R0:W-:Y:S01]  /*144a0*/  STL [R1+0x2c4], R4 ;  /* 0x0002c40401007387 */ /* 0x0001e20000100800 */
[----:B------:R-:W-:Y:S01]  /*144b0*/  @!P6 IMAD.IADD R238, R238, 0x1, -R168 ;  /* 0x00000001eeeee824 */ /* 0x000fe200078e0aa8 */
[----:B------:R-:W-:Y:S01]  /*144c0*/  ISETP.GT.U32.AND P6, PT, R168, R242, PT ;  /* 0x000000f2a800720c */ /* 0x000fe20003fc4070 */
[----:B------:R-:W-:-:S04]  /*144d0*/  IMAD.HI.U32 R5, R0, R243, RZ ;  /* 0x000000f300057227 */ /* 0x000fc800078e00ff */
[----:B------:R-:W-:Y:S02]  /*144e0*/  IMAD.MOV R240, RZ, RZ, -R6 ;  /* 0x000000fffff07224 */ /* 0x000fe400078e0a06 */
[----:B------:R-:W-:Y:S01]  /*144f0*/  @!P3 IMAD.IADD R3, R3, 0x1, -R168 ;  /* 0x000000010303b824 */ /* 0x000fe200078e0aa8 */
[C---:B------:R-:W-:Y:S01]  /*14500*/  ISETP.GT.U32.AND P3, PT, R168.reuse, R238, PT ;  /* 0x000000eea800720c */ /* 0x040fe20003f64070 */
[----:B0-----:R-:W-:Y:S02]  /*14510*/  IMAD.MOV.U32 R4, RZ, RZ, R245 ;  /* 0x000000ffff047224 */ /* 0x001fe400078e00f5 */
[----:B------:R-:W-:Y:S02]  /*14520*/  IMAD.MOV R5, RZ, RZ, -R5 ;  /* 0x000000ffff057224 */ /* 0x000fe400078e0a05 */
[----:B------:R-:W-:Y:S01]  /*14530*/  @!P2 IMAD.MOV R4, RZ, RZ, -R4 ;  /* 0x000000ffff04a224 */ /* 0x000fe200078e0a04 */
[C---:B------:R-:W-:Y:S01]  /*14540*/  ISETP.GT.U32.AND P2, PT, R168.reuse, R3, PT ;  /* 0x00000003a800720c */ /* 0x040fe20003f44070 */
[----:B------:R-:W-:-:S02]  /*14550*/  IMAD R239, R168, R240, R239 ;  /* 0x000000f0a8ef7224 */ /* 0x000fc400078e02ef */
[----:B------:R-:W-:Y:S01]  /*14560*/  VIADD R240, R2, 0x58 ;  /* 0x0000005802f07836 */ /* 0x000fe20000000000 */
[----:B------:R0:W-:Y:S01]  /*14570*/  STL [R1+0x2c0], R4 ;  /* 0x0002c00401007387 */ /* 0x0001e20000100800 */
[----:B------:R-:W-:Y:S02]  /*14580*/  IMAD R243, R168, R5, R243 ;  /* 0x00000005a8f37224 */ /* 0x000fe400078e02f3 */
[--C-:B------:R-:W-:Y:S01]  /*14590*/  @!P5 IMAD.IADD R247, R247, 0x1, -R168.reuse ;  /* 0x00000001f7f7d824 */ /* 0x100fe200078e0aa8 */
[----:B------:R-:W-:Y:S01]  /*145a0*/  IABS R5, R240 ;  /* 0x000000f000057213 */ /* 0x000fe20000000000 */
[--C-:B------:R-:W-:Y:S01]  /*145b0*/  @!P3 IMAD.IADD R238, R238, 0x1, -R168.reuse ;  /* 0x00000001eeeeb824 */ /* 0x100fe200078e0aa8 */
[----:B------:R-:W-:Y:S01]  /*145c0*/  ISETP.GT.U32.AND P5, PT, R168, R239, PT ;  /* 0x000000efa800720c */ /* 0x000fe20003fa4070 */
        /* <DEDUP_REMOVED lines=9> */
[----:B------:R-:W-:Y:S02]  /*14660*/  IMAD.MOV.U32 R5, RZ, RZ, R247 ;  /* 0x000000ffff057224 */ /* 0x000fe400078e00f7 */
[----:B------:R-:W-:Y:S01]  /*14670*/  VIADD R244, R2, 0x57 ;  /* 0x0000005702f47836 */ /* 0x000fe20000000000 */
[----:B------:R0:W-:Y:S01]  /*14680*/  STL [R1+0x2bc], R4 ;  /* 0x0002bc0401007387 */ /* 0x0001e20000100800 */
[--C-:B------:R-:W-:Y:S01]  /*14690*/  @!P5 IMAD.IADD R239, R239, 0x1, -R168.reuse ;  /* 0x00000001efefd824 */ /* 0x100fe200078e0aa8 */
[----:B------:R-:W-:Y:S01]  /*146a0*/  ISETP.GE.AND P5, PT, R251, RZ, PT ;  /* 0x000000fffb00720c */ /* 0x000fe20003fa6270 */
[----:B------:R-:W-:Y:S01]  /*146b0*/  @!P4 IMAD.MOV R5, RZ, RZ, -R5 ;  /* 0x000000ffff05c224 */ /* 0x000fe200078e0a05 */
[----:B------:R-:W-:Y:S01]  /*146c0*/  IABS R245, R244 ;  /* 0x000000f400f57213 */ /* 0x000fe20000000000 */
[--C-:B------:R-:W-:Y:S01]  /*146d0*/  @!P3 IMAD.IADD R246, R246, 0x1, -R168.reuse ;  /* 0x00000001f6f6b824 */ /* 0x100fe200078e0aa8 */
[----:B------:R-:W-:Y:S01]  /*146e0*/  ISETP.GT.U32.AND P4, PT, R168, R239, PT ;  /* 0x000000efa800720c */ /* 0x000fe20003f84070 */
[----:B------:R-:W-:Y:S01]  /*146f0*/  @!P2 IMAD.MOV R3, RZ, RZ, -R3 ;  /* 0x000000ffff03a224 */ /* 0x000fe200078e0a03 */
[----:B------:R1:W-:Y:S01]  /*14700*/  STL [R1+0x2ac], R5 ;  /* 0x0002ac0501007387 */ /* 0x0003e20000100800 */
[----:B------:R-:W-:Y:S01]  /*14710*/  @!P1 IMAD.IADD R243, R243, 0x1, -R168 ;  /* 0x00000001f3f39824 */ /* 0x000fe200078e0aa8 */
[----:B------:R-:W-:Y:S01]  /*14720*/  ISETP.GE.AND P1, PT, R248, RZ, PT ;  /* 0x000000fff800720c */ /* 0x000fe20003f26270 */
[----:B0-----:R-:W-:Y:S01]  /*14730*/  IMAD.HI.U32 R4, R0, R250, RZ ;  /* 0x000000fa00047227 */ /* 0x001fe200078e00ff */
[----:B------:R-:W-:-:S02]  /*14740*/  ISETP.GE.AND P2, PT, R241, RZ, PT ;  /* 0x000000fff100720c */ /* 0x000fc40003f46270 */
[----:B------:R-:W-:Y:S01]  /*14750*/  ISETP.GT.U32.AND P3, PT, R168, R243, PT ;  /* 0x000000f3a800720c */ /* 0x000fe20003f64070 */
[----:B------:R-:W-:Y:S02]  /*14760*/  IMAD.MOV R249, RZ, RZ, -R4 ;  /* 0x000000fffff97224 */ /* 0x000fe400078e0a04 */
[----:B------:R-:W-:Y:S02]  /*14770*/  IMAD.MOV.U32 R4, RZ, RZ, R242 ;  /* 0x000000ffff047224 */ /* 0x000fe400078e00f2 */
[----:B------:R-:W-:-:S04]  /*14780*/  IMAD.HI.U32 R252, R0, R245, RZ ;  /* 0x000000f500fc7227 */ /* 0x000fc800078e00ff */
[----:B------:R-:W-:Y:S01]  /*14790*/  @!P0 IMAD.MOV R4, RZ, RZ, -R4 ;  /* 0x000000ffff048224 */ /* 0x000fe200078e0a04 */
[C---:B------:R-:W-:Y:S01]  /*147a0*/  ISETP.GT.U32.AND P0, PT, R168.reuse, R246, PT ;  /* 0x000000f6a800720c */ /* 0x040fe20003f04070 */
[----:B------:R-:W-:Y:S02]  /*147b0*/  IMAD R250, R168, R249, R250 ;  /* 0x000000f9a8fa7224 */ /* 0x000fe400078e02fa */
[----:B------:R-:W-:Y:S01]  /*147c0*/  IMAD.MOV R252, RZ, RZ, -R252 ;  /* 0x000000fffffc7224 */ /* 0x000fe200078e0afc */
[----:B------:R0:W-:Y:S01]  /*147d0*/  STL [R1+0x2a4], R4 ;  /* 0x0002a40401007387 */ /* 0x0001e20000100800 */
[----:B------:R-:W-:Y:S02]  /*147e0*/  VIADD R247, R2, 0x56 ;  /* 0x0000005602f77836 */ /* 0x000fe40000000000 */
[----:B------:R-:W-:Y:S02]  /*147f0*/  @!P3 IMAD.IADD R243, R243, 0x1, -R168 ;  /* 0x00000001f3f3b824 */ /* 0x000fe400078e0aa8 */
[----:B------:R-:W-:-:S02]  /*14800*/  IMAD R245, R168, R252, R245 ;  /* 0x000000fca8f57224 */ /* 0x000fc400078e02f5 */
[----:B------:R-:W-:Y:S01]  /*14810*/  @!P4 IMAD.IADD R239, R239, 0x1, -R168 ;  /* 0x00000001efefc824 */ /* 0x000fe200078e0aa8 */
[----:B------:R-:W-:Y:S01]  /*14820*/  ISETP.GE.AND P4, PT, R240, RZ, PT ;  /* 0x000000fff000720c */ /* 0x000fe20003f86270 */
[----:B-1----:R-:W-:Y:S01]  /*14830*/  IMAD.MOV.U32 R5, RZ, RZ, R243 ;  /* 0x000000ffff057224 */ /* 0x002fe200078e00f3 */
[C---:B------:R-:W-:Y:S01]  /*14840*/  ISETP.GT.U32.AND P3, PT, R168.reuse, R245, PT ;  /* 0x000000f5a800720c */ /* 0x040fe20003f64070 */
[----:B0-----:R-:W-:Y:S02]  /*14850*/  IMAD.MOV.U32 R4, RZ, RZ, R238 ;  /* 0x000000ffff047224 */ /* 0x001fe400078e00ee */
[----:B------:R-:W-:Y:S02]  /*14860*/  @!P1 IMAD.MOV R5, RZ, RZ, -R5 ;  /* 0x000000ffff059224 */ /* 0x000fe400078e0a05 */
[----:B------:R-:W-:Y:S01]  /*14870*/  @!P6 IMAD.MOV R4, RZ, RZ, -R4 ;  /* 0x000000ffff04e224 */ /* 0x000fe200078e0a04 */
[----:B------:R-:W-:Y:S01]  /*14880*/  ISETP.GT.U32.AND P6, PT, R168, R250, PT ;  /* 0x000000faa800720c */ /* 0x000fe20003fc4070 */
[--C-:B------:R-:W-:Y:S01]  /*14890*/  @!P0 IMAD.IADD R246, R246, 0x1, -R168.reuse ;  /* 0x00000001f6f68824 */ /* 0x100fe200078e0aa8 */
[----:B------:R-:W-:Y:S01]  /*148a0*/  ISETP.GE.AND P0, PT, R244, RZ, PT ;  /* 0x000000fff400720c */ /* 0x000fe20003f06270 */
[----:B------:R-:W-:Y:S01]  /*148b0*/  VIADD R238, R2, 0x55 ;  /* 0x0000005502ee7836 */ /* 0x000fe20000000000 */
[----:B------:R0:W-:Y:S03]  /*148c0*/  STL [R1+0x29c], R4 ;  /* 0x00029c0401007387 */ /* 0x0001e60000100800 */
[----:B------:R-:W-:Y:S01]  /*148d0*/  @!P3 IMAD.IADD R245, R245, 0x1, -R168 ;  /* 0x00000001f5f5b824 */ /* 0x000fe200078e0aa8 */
[----:B------:R1:W-:Y:S01]  /*148e0*/  STL [R1+0x298], R3 ;  /* 0x0002980301007387 */ /* 0x0003e20000100800 */
[----:B------:R-:W-:-:S03]  /*148f0*/  IABS R249, R238 ;  /* 0x000000ee00f97213 */ /* 0x000fc60000000000 */
[----:B------:R-:W-:Y:S01]  /*14900*/  STL [R1+0x288], R5 ;  /* 0x0002880501007387 */ /* 0x000fe20000100800 */
[----:B------:R-:W-:Y:S01]  /*14910*/  @!P6 IMAD.IADD R250, R250, 0x1, -R168 ;  /* 0x00000001fafae824 */ /* 0x000fe200078e0aa8 */
[----:B------:R-:W-:Y:S01]  /*14920*/  ISETP.GT.U32.AND P3, PT, R168, R245, PT ;  /* 0x000000f5a800720c */ /* 0x000fe20003f64070 */
[----:B0-----:R-:W-:Y:S01]  /*14930*/  IMAD.MOV.U32 R4, RZ, RZ, R239 ;  /* 0x000000ffff047224 */ /* 0x001fe200078e00ef */
[----:B------:R-:W-:Y:S01]  /*14940*/  ISETP.GE.AND P6, PT, R247, RZ, PT ;  /* 0x000000fff700720c */ /* 0x000fe20003fc6270 */
[----:B------:R-:W-:Y:S01]  /*14950*/  IMAD.HI.U32 R240, R0, R249, RZ ;  /* 0x000000f900f07227 */ /* 0x000fe200078e00ff */
[----:B-1----:R-:W-:Y:S02]  /*14960*/  IABS R3, R247 ;  /* 0x000000f700037213 */ /* 0x002fe40000000000 */
[----:B------:R-:W-:Y:S01]  /*14970*/  ISETP.GT.U32.AND P1, PT, R168, R250, PT ;  /* 0x000000faa800720c */ /* 0x000fe20003f24070 */
[----:B------:R-:W-:Y:S01]  /*14980*/  @!P5 IMAD.MOV R4, RZ, RZ, -R4 ;  /* 0x000000ffff04d224 */ /* 0x000fe200078e0a04 */
[----:B------:R-:W-:Y:S01]  /*14990*/  ISETP.GE.AND P5, PT, R238, RZ, PT ;  /* 0x000000ffee00720c */ /* 0x000fe20003fa6270 */
[----:B------:R-:W-:-:S03]  /*149a0*/  IMAD.HI.U32 R241, R0, R3, RZ ;  /* 0x0000000300f17227 */ /* 0x000fc600078e00ff */
[----:B------:R0:W-:Y:S01]  /*149b0*/  STL [R1+0x284], R4 ;  /* 0x0002840401007387 */ /* 0x0001e20000100800 */
[----:B------:R-:W-:Y:S02]  /*149c0*/  IMAD.MOV R241, RZ, RZ, -R241 ;  /* 0x000000fffff17224 */ /* 0x000fe400078e0af1 */
[----:B------:R-:W-:Y:S02]  /*149d0*/  IMAD.MOV R240, RZ, RZ, -R240 ;  /* 0x000000fffff07224 */ /* 0x000fe400078e0af0 */
[----:B------:R-:W-:Y:S02]  /*149e0*/  IMAD R244, R168, R241, R3 ;  /* 0x000000f1a8f47224 */ /* 0x000fe400078e0203 */
[----:B------:R-:W-:Y:S02]  /*149f0*/  @!P1 IMAD.IADD R250, R250, 0x1, -R168 ;  /* 0x00000001fafa9824 */ /* 0x000fe400078e0aa8 */
[----:B------:R-:W-:Y:S02]  /*14a00*/  IMAD R249, R168, R240, R249 ;  /* 0x000000f0a8f97224 */ /* 0x000fe400078e02f9 */
[----:B0-----:R-:W-:-:S02]  /*14a10*/  IMAD.MOV.U32 R4, RZ, RZ, R246 ;  /* 0x000000ffff047224 */ /* 0x001fc400078e00f6 */
[----:B------:R-:W-:Y:S02]  /*14a20*/  VIADD R246, R2, 0x54 ;  /* 0x0000005402f67836 */ /* 0x000fe40000000000 */
[----:B------:R-:W-:Y:S01]  /*14a30*/  @!P2 IMAD.MOV R4, RZ, RZ, -R4 ;  /* 0x000000ffff04a224 */ /* 0x000fe200078e0a04 */
[----:B------:R-:W-:Y:S01]  /*14a40*/  ISETP.GT.U32.AND P2, PT, R168, R244, PT ;  /* 0x000000f4a800720c */ /* 0x000fe20003f44070 */
[----:B------:R-:W-:Y:S01]  /*14a50*/  @!P3 IMAD.IADD R245, R245, 0x1, -R168 ;  /* 0x00000001f5f5b824 */ /* 0x000fe200078e0aa8 */
[----:B------:R-:W-:Y:S01]  /*14a60*/  ISETP.GE.AND P1, PT, R246, RZ, PT ;  /* 0x000000fff600720c */ /* 0x000fe20003f26270 */
[----:B------:R-:W-:Y:S01]  /*14a70*/  VIADD R238, R2, 0x53 ;  /* 0x0000005302ee7836 */ /* 0x000fe20000000000 */
[----:B------:R-:W-:Y:S01]  /*14a80*/  IABS R246, R246 ;  /* 0x000000f600f67213 */ /* 0x000fe20000000000 */
[----:B------:R0:W-:Y:S01]  /*14a90*/  STL [R1+0x118], R4 ;  /* 0x0001180401007387 */ /* 0x0001e20000100800 */
[----:B------:R-:W-:Y:S01]  /*14aa0*/  ISETP.GT.U32.AND P3, PT, R168, R249, PT ;  /* 0x000000f9a800720c */ /* 0x000fe20003f64070 */
[----:B------:R-:W-:Y:S01]  /*14ab0*/  VIADD R3, R2, 0x52 ;  /* 0x0000005202037836 */ /* 0x000fe20000000000 */
[----:B------:R-:W-:Y:S01]  /*14ac0*/  IABS R242, R238 ;  /* 0x000000ee00f27213 */ /* 0x000fe20000000000 */
[----:B------:R-:W-:-:S03]  /*14ad0*/  IMAD.HI.U32 R240, R0, R246, RZ ;  /* 0x000000f600f07227 */ /* 0x000fc600078e00ff */
[----:B------:R-:W-:Y:S01]  /*14ae0*/  IABS R241, R3 ;  /* 0x0000000300f17213 */ /* 0x000fe20000000000 */
[----:B------:R-:W-:Y:S02]  /*14af0*/  @!P2 IMAD.IADD R244, R244, 0x1, -R168 ;  /* 0x00000001f4f4a824 */ /* 0x000fe400078e0aa8 */
[----:B0-----:R-:W-:Y:S02]  /*14b00*/  IMAD.MOV.U32 R4, RZ, RZ, R250 ;  /* 0x000000ffff047224 */ /* 0x001fe400078e00fa */
[----:B------:R-:W-:Y:S01]  /*14b10*/  IMAD.MOV R240, RZ, RZ, -R240 ;  /* 0x000000fffff07224 */ /* 0x000fe200078e0af0 */
[----:B------:R-:W-:Y:S01]  /*14b20*/  ISETP.GT.U32.AND P2, PT, R168, R244, PT ;  /* 0x000000f4a800720c */ /* 0x000fe20003f44070 */
[----:B------:R-:W-:Y:S01]  /*14b30*/  @!P4 IMAD.MOV R4, RZ, RZ, -R4 ;  /* 0x000000ffff04c224 */ /* 0x000fe200078e0a04 */
[----:B------:R-:W-:Y:S01]  /*14b40*/  ISETP.GE.AND P4, PT, R238, RZ, PT ;  /* 0x000000ffee00720c */ /* 0x000fe20003f86270 */
[----:B------:R-:W-:Y:S02]  /*14b50*/  IMAD R246, R168, R240, R246 ;  /* 0x000000f0a8f67224 */ /* 0x000fe400078e02f6 */
[----:B------:R-:W-:Y:S01]  /*14b60*/  @!P3 IMAD.IADD R249, R249, 0x1, -R168 ;  /* 0x00000001f9f9b824 */ /* 0x000fe200078e0aa8 */
[----:B------:R0:W-:Y:S01]  /*14b70*/  STL [R1+0x190], R4 ;  /* 0x0001900401007387 */ /* 0x0001e20000100800 */
[----:B------:R-:W-:-:S03]  /*14b80*/  IMAD.HI.U32 R239, R0, R242, RZ ;  /* 0x000000f200ef7227 */ /* 0x000fc600078e00ff */
[----:B------:R-:W-:Y:S01]  /*14b90*/  ISETP.GT.U32.AND P3, PT, R168, R249, PT ;  /* 0x000000f9a800720c */ /* 0x000fe20003f64070 */
[----:B------:R-:W-:-:S04]  /*14ba0*/  IMAD.HI.U32 R238, R0, R241, RZ ;  /* 0x000000f100ee7227 */ /* 0x000fc800078e00ff */
[----:B------:R-:W-:Y:S01]  /*14bb0*/  @!P2 IMAD.IADD R244, R244, 0x1, -R168 ;  /* 0x00000001f4f4a824 */ /* 0x000fe200078e0aa8 */
[----:B------:R-:W-:Y:S01]  /*14bc0*/  ISETP.GT.U32.AND P2, PT, R168, R246, PT ;  /* 0x000000f6a800720c */ /* 0x000fe20003f44070 */
[----:B0-----:R-:W-:Y:S02]  /*14bd0*/  IMAD.MOV.U32 R4, RZ, RZ, R245 ;  /* 0x000000ffff047224 */ /* 0x001fe400078e00f5 */
[----:B------:R-:W-:Y:S02]  /*14be0*/  IMAD.MOV R239, RZ, RZ, -R239 ;  /* 0x000000ffffef7224 */ /* 0x000fe400078e0aef */
[----:B------:R-:W-:Y:S01]  /*14bf0*/  @!P0 IMAD.MOV R4, RZ, RZ, -R4 ;  /* 0x000000ffff048224 */ /* 0x000fe200078e0a04 */
[----:B------:R-:W-:Y:S01]  /*14c00*/  ISETP.GE.AND P0, PT, R3, RZ, PT ;  /* 0x000000ff0300720c */ /* 0x000fe20003f06270 */
[----:B------:R-:W-:Y:S02]  /*14c10*/  VIADD R3, R2, 0x51 ;  /* 0x0000005102037836 */ /* 0x000fe40000000000 */
[----:B------:R-:W-:Y:S01]  /*14c20*/  IMAD.MOV R238, RZ, RZ, -R238 ;  /* 0x000000ffffee7224 */ /* 0x000fe200078e0aee */
[----:B------:R0:W-:Y:S01]  /*14c30*/  STL [R1+0x280], R4 ;  /* 0x0002800401007387 */ /* 0x0001e20000100800 */
[----:B------:R-:W-:Y:S01]  /*14c40*/  IMAD R242, R168, R239, R242 ;  /* 0x000000efa8f27224 */ /* 0x000fe200078e02f2 */
[----:B------:R-:W-:Y:S01]  /*14c50*/  IABS R240, R3 ;  /* 0x0000000300f07213 */ /* 0x000fe20000000000 */
[----:B------:R-:W-:-:S02]  /*14c60*/  @!P2 IMAD.IADD R246, R246, 0x1, -R168 ;  /* 0x00000001f6f6a824 */ /* 0x000fc400078e0aa8 */
[C---:B------:R-:W-:Y:S02]  /*14c70*/  IMAD R241, R168.reuse, R238, R241 ;  /* 0x000000eea8f17224 */ /* 0x040fe400078e02f1 */
[----:B------:R-:W-:Y:S01]  /*14c80*/  @!P3 IMAD.IADD R249, R249, 0x1, -R168 ;  /* 0x00000001f9f9b824 */ /* 0x000fe200078e0aa8 */
[----:B------:R-:W-:Y:S01]  /*14c90*/  ISETP.GT.U32.AND P2, PT, R168, R246, PT ;  /* 0x000000f6a800720c */ /* 0x000fe20003f44070 */
[----:B------:R-:W-:Y:S01]  /*14ca0*/  VIADD R239, R2, 0x4f ;  /* 0x0000004f02ef7836 */ /* 0x000fe20000000000 */
[----:B------:R-:W-:Y:S01]  /*14cb0*/  ISETP.GT.U32.AND P3, PT, R168, R242, PT ;  /* 0x000000f2a800720c */ /* 0x000fe20003f64070 */
[----:B0-----:R-:W-:Y:S02]  /*14cc0*/  IMAD.MOV.U32 R4, RZ, RZ, R244 ;  /* 0x000000ffff047224 */ /* 0x001fe400078e00f4 */
[----:B------:R-:W-:Y:S01]  /*14cd0*/  IMAD.HI.U32 R244, R0, R240, RZ ;  /* 0x000000f000f47227 */ /* 0x000fe200078e00ff */
[----:B------:R-:W-:-:S03]  /*14ce0*/  IABS R247, R239 ;  /* 0x000000ef00f77213 */ /* 0x000fc60000000000 */
[----:B------:R-:W-:Y:S01]  /*14cf0*/  @!P6 IMAD.MOV R4, RZ, RZ, -R4 ;  /* 0x000000ffff04e224 */ /* 0x000fe200078e0a04 */
[----:B------:R-:W-:Y:S01]  /*14d00*/  ISETP.GT.U32.AND P6, PT, R168, R241, PT ;  /* 0x000000f1a800720c */ /* 0x000fe20003fc4070 */
[----:B------:R-:W-:Y:S02]  /*14d10*/  IMAD.MOV R244, RZ, RZ, -R244 ;  /* 0x000000fffff47224 */ /* 0x000fe400078e0af4 */
[--C-:B------:R-:W-:Y:S01]  /*14d20*/  @!P2 IMAD.IADD R246, R246, 0x1, -R168.reuse ;  /* 0x00000001f6f6a824 */ /* 0x100fe200078e0aa8 */
[----:B------:R0:W-:Y:S01]  /*14d30*/  STL [R1+0x218], R4 ;  /* 0x0002180401007387 */ /* 0x0001e20000100800 */
[----:B------:R-:W-:Y:S02]  /*14d40*/  @!P3 IMAD.IADD R242, R242, 0x1, -R168 ;  /* 0x00000001f2f2b824 */ /* 0x000fe400078e0aa8 */
[C---:B------:R-:W-:Y:S02]  /*14d50*/  VIADD R245, R2.reuse, 0x50 ;  /* 0x0000005002f57836 */ /* 0x040fe40000000000 */
[----:B------:R-:W-:Y:S01]  /*14d60*/  VIADD R238, R2, 0x4e ;  /* 0x0000004e02ee7836 */ /* 0x000fe20000000000 */
[----:B------:R-:W-:-:S02]  /*14d70*/  ISETP.GT.U32.AND P3, PT, R168, R242, PT ;  /* 0x000000f2a800720c */ /* 0x000fc40003f64070 */
[----:B------:R-:W-:Y:S01]  /*14d80*/  IABS R248, R245 ;  /* 0x000000f500f87213 */ /* 0x000fe20000000000 */
[----:B------:R-:W-:Y:S01]  /*14d90*/  @!P6 IMAD.IADD R241, R241, 0x1, -R168 ;  /* 0x00000001f1f1e824 */ /* 0x000fe200078e0aa8 */
[----:B------:R-:W-:Y:S01]  /*14da0*/  IABS R243, R238 ;  /* 0x000000ee00f37213 */ /* 0x000fe20000000000 */
[----:B0-----:R-:W-:Y:S02]  /*14db0*/  IMAD.MOV.U32 R4, RZ, RZ, R249 ;  /* 0x000000ffff047224 */ /* 0x001fe400078e00f9 */
[----:B------:R-:W-:Y:S01]  /*14dc0*/  IMAD.HI.U32 R249, R0, R248, RZ ;  /* 0x000000f800f97227 */ /* 0x000fe200078e00ff */
[----:B------:R-:W-:-:S03]  /*14dd0*/  ISETP.GT.U32.AND P6, PT, R168, R241, PT ;  /* 0x000000f1a800720c */ /* 0x000fc60003fc4070 */
[----:B------:R-:W-:Y:S01]  /*14de0*/  @!P5 IMAD.MOV R4, RZ, RZ, -R4 ;  /* 0x000000ffff04d224 */ /* 0x000fe200078e0a04 */
[----:B------:R-:W-:Y:S01]  /*14df0*/  ISETP.GE.AND P5, PT, R3, RZ, PT ;  /* 0x000000ff0300720c */ /* 0x000fe20003fa6270 */
[----:B------:R-:W-:Y:S02]  /*14e00*/  IMAD R3, R168, R244, R240 ;  /* 0x000000f4a8037224 */ /* 0x000fe400078e02f0 */
[----:B------:R-:W-:Y:S01]  /*14e10*/  IMAD.HI.U32 R240, R0, R247, RZ ;  /* 0x000000f700f07227 */ /* 0x000fe200078e00ff */
[----:B------:R0:W-:Y:S02]  /*14e20*/  STL [R1+0x278], R4 ;  /* 0x0002780401007387 */ /* 0x0001e40000100800 */
[----:B------:R-:W-:Y:S01]  /*14e30*/  ISETP.GT.U32.AND P2, PT, R168, R3, PT ;  /* 0x00000003a800720c */ /* 0x000fe20003f44070 */
[----:B------:R-:W-:Y:S02]  /*14e40*/  IMAD.MOV R240, RZ, RZ, -R240 ;  /* 0x000000fffff07224 */ /* 0x000fe400078e0af0 */
[----:B------:R-:W-:-:S02]  /*14e50*/  IMAD.MOV R249, RZ, RZ, -R249 ;  /* 0x000000fffff97224 */ /* 0x000fc400078e0af9 */
[----:B------:R-:W-:Y:S02]  /*14e60*/  IMAD R247, R168, R240, R247 ;  /* 0x000000f0a8f77224 */ /* 0x000fe400078e02f7 */
[----:B------:R-:W-:Y:S01]  /*14e70*/  @!P3 IMAD.IADD R242, R242, 0x1, -R168 ;  /* 0x00000001f2f2b824 */ /* 0x000fe200078e0aa8 */
[----:B------:R-:W-:Y:S01]  /*14e80*/  ISETP.GE.AND P3, PT, R245, RZ, PT ;  /* 0x000000fff500720c */ /* 0x000fe20003f66270 */
[----:B0-----:R-:W-:Y:S02]  /*14e90*/  IMAD.MOV.U32 R4, RZ, RZ, R246 ;  /* 0x000000ffff047224 */ /* 0x001fe400078e00f6 */
[C---:B------:R-:W-:Y:S02]  /*14ea0*/  IMAD R245, R168.reuse, R249, R248 ;  /* 0x000000f9a8f57224 */ /* 0x040fe400078e02f8 */
[----:B------:R-:W-:Y:S02]  /*14eb0*/  @!P2 IMAD.IADD R3, R3, 0x1, -R168 ;  /* 0x000000010303a824 */ /* 0x000fe400078e0aa8 */
[----:B------:R-:W-:Y:S01]  /*14ec0*/  @!P1 IMAD.MOV R4, RZ, RZ, -R4 ;  /* 0x000000ffff049224 */ /* 0x000fe200078e0a04 */
[C---:B------:R-:W-:Y:S01]  /*14ed0*/  ISETP.GT.U32.AND P2, PT, R168.reuse, R245, PT ;  /* 0x000000f5a800720c */ /* 0x040fe20003f44070 */
[----:B------:R-:W-:Y:S01]  /*14ee0*/  @!P6 IMAD.IADD R241, R241, 0x1, -R168 ;  /* 0x00000001f1f1e824 */ /* 0x000fe200078e0aa8 */
[----:B------:R-:W-:Y:S01]  /*14ef0*/  ISETP.GT.U32.AND P1, PT, R168, R3, PT ;  /* 0x00000003a800720c */ /* 0x000fe20003f24070 */
[----:B------:R-:W-:Y:S01]  /*14f00*/  IMAD.HI.U32 R244, R0, R243, RZ ;  /* 0x000000f300f47227 */ /* 0x000fe200078e00ff */
[----:B------:R-:W-:Y:S01]  /*14f10*/  ISETP.GT.U32.AND P6, PT, R168, R247, PT ;  /* 0x000000f7a800720c */ /* 0x000fe20003fc4070 */
[----:B------:R0:W-:Y:S02]  /*14f20*/  STL [R1+0x250], R4 ;  /* 0x0002500401007387 */ /* 0x0001e40000100800 */
[----:B------:R-:W-:-:S02]  /*14f30*/  IMAD.MOV.U32 R5, RZ, RZ, R242 ;  /* 0x000000ffff057224 */ /* 0x000fc400078e00f2 */
[----:B------:R-:W-:Y:S02]  /*14f40*/  IMAD.MOV R244, RZ, RZ, -R244 ;  /* 0x000000fffff47224 */ /* 0x000fe400078e0af4 */
[----:B------:R-:W-:Y:S01]  /*14f50*/  @!P4 IMAD.MOV R5, RZ, RZ, -R5 ;  /* 0x000000ffff05c224 */ /* 0x000fe200078e0a05 */
[----:B------:R-:W-:Y:S01]  /*14f60*/  ISETP.GE.AND P4, PT, R239, RZ, PT ;  /* 0x000000ffef00720c */ /* 0x000fe20003f86270 */
[----:B------:R-:W-:Y:S02]  /*14f70*/  IMAD R243, R168, R244, R243 ;  /* 0x000000f4a8f37224 */ /* 0x000fe400078e02f3 */
[----:B0-----:R-:W-:Y:S01]  /*14f80*/  IMAD.MOV.U32 R4, RZ, RZ, R241 ;  /* 0x000000ffff047224 */ /* 0x001fe200078e00f1 */
[----:B------:R-:W-:Y:S01]  /*14f90*/  STL [R1+0x25c], R5 ;  /* 0x00025c0501007387 */ /* 0x000fe20000100800 */
[----:B------:R-:W-:Y:S02]  /*14fa0*/  VIADD R239, R2, 0x4c ;  /* 0x0000004c02ef7836 */ /* 0x000fe40000000000 */
[----:B------:R-:W-:Y:S01]  /*14fb0*/  @!P0 IMAD.MOV R4, RZ, RZ, -R4 ;  /* 0x000000ffff048224 */ /* 0x000fe200078e0a04 */
[----:B------:R-:W-:Y:S01]  /*14fc0*/  ISETP.GT.U32.AND P0, PT, R168, R243, PT ;  /* 0x000000f3a800720c */ /* 0x000fe20003f04070 */
[--C-:B------:R-:W-:Y:S01]  /*14fd0*/  @!P1 IMAD.IADD R3, R3, 0x1, -R168.reuse ;  /* 0x0000000103039824 */ /* 0x100fe200078e0aa8 */
[----:B------:R-:W-:Y:S01]  /*14fe0*/  IABS R242, R239 ;  /* 0x000000ef00f27213 */ /* 0x000fe20000000000 */
[----:B------:R-:W-:Y:S01]  /*14ff0*/  VIADD R240, R2, 0x4d ;  /* 0x0000004d02f07836 */ /* 0x000fe20000000000 */
[----:B------:R0:W-:Y:S01]  /*15000*/  STL [R1+0x260], R4 ;  /* 0x0002600401007387 */ /* 0x0001e20000100800 */
[--C-:B------:R-:W-:Y:S01]  /*15010*/  @!P6 IMAD.IADD R247, R247, 0x1, -R168.reuse ;  /* 0x00000001f7f7e824 */ /* 0x100fe200078e0aa8 */
[----:B------:R-:W-:Y:S01]  /*15020*/  ISETP.GE.AND P1, PT, R238, RZ, PT ;  /* 0x000000ffee00720c */ /* 0x000fe20003f26270 */
        /* <DEDUP_REMOVED lines=8> */
[----:B------:R-:W-:-:S04]  /*150b0*/  IMAD.HI.U32 R241, R0, R246, RZ ;  /* 0x000000f600f17227 */ /* 0x000fc800078e00ff */
[----:B------:R-:W-:Y:S01]  /*150c0*/  @!P5 IMAD.MOV R4, RZ, RZ, -R4 ;  /* 0x000000ffff04d224 */ /* 0x000fe200078e0a04 */
[C---:B------:R-:W-:Y:S01]  /*150d0*/  ISETP.GT.U32.AND P5, PT, R168.reuse, R247, PT ;  /* 0x000000f7a800720c */ /* 0x040fe20003fa4070 */
[----:B------:R-:W-:Y:S02]  /*150e0*/  IMAD.MOV R240, RZ, RZ, -R240 ;  /* 0x000000fffff07224 */ /* 0x000fe400078e0af0 */
[----:B------:R-:W-:Y:S01]  /*150f0*/  IMAD.MOV R241, RZ, RZ, -R241 ;  /* 0x000000fffff17224 */ /* 0x000fe200078e0af1 */
[----:B------:R0:W-:Y:S01]  /*15100*/  STL [R1+0x264], R4 ;  /* 0x0002640401007387 */ /* 0x0001e20000100800 */
[----:B------:R-:W-:Y:S02]  /*15110*/  @!P0 IMAD.IADD R243, R243, 0x1, -R168 ;  /* 0x00000001f3f38824 */ /* 0x000fe400078e0aa8 */
[C---:B------:R-:W-:Y:S02]  /*15120*/  IMAD R242, R168.reuse, R240, R242 ;  /* 0x000000f0a8f27224 */ /* 0x040fe400078e02f2 */
[C---:B------:R-:W-:Y:S01]  /*15130*/  IMAD R246, R168.reuse, R241, R246 ;  /* 0x000000f1a8f67224 */ /* 0x040fe200078e02f6 */
[----:B------:R-:W-:Y:S01]  /*15140*/  ISETP.GT.U32.AND P0, PT, R168, R243, PT ;  /* 0x000000f3a800720c */ /* 0x000fe20003f04070 */
[----:B------:R-:W-:-:S02]  /*15150*/  @!P6 IMAD.IADD R245, R245, 0x1, -R168 ;  /* 0x00000001f5f5e824 */ /* 0x000fc400078e0aa8 */
[--C-:B------:R-:W-:Y:S01]  /*15160*/  @!P5 IMAD.IADD R247, R247, 0x1, -R168.reuse ;  /* 0x00000001f7f7d824 */ /* 0x100fe200078e0aa8 */
[----:B------:R-:W-:Y:S01]  /*15170*/  ISETP.GT.U32.AND P5, PT, R168, R242, PT ;  /* 0x000000f2a800720c */ /* 0x000fe20003fa4070 */
[----:B------:R-:W-:Y:S01]  /*15180*/  VIADD R3, R2, 0x4a ;  /* 0x0000004a02037836 */ /* 0x000fe20000000000 */
[----:B------:R-:W-:Y:S01]  /*15190*/  ISETP.GT.U32.AND P6, PT, R168, R246, PT ;  /* 0x000000f6a800720c */ /* 0x000fe20003fc4070 */
[----:B------:R-:W-:Y:S02]  /*151a0*/  VIADD R238, R2, 0x4b ;  /* 0x0000004b02ee7836 */ /* 0x000fe40000000000 */
[----:B0-----:R-:W-:Y:S01]  /*151b0*/  IMAD.MOV.U32 R4, RZ, RZ, R245 ;  /* 0x000000ffff047224 */ /* 0x001fe200078e00f5 */
[----:B------:R-:W-:Y:S01]  /*151c0*/  IABS R240, R3 ;  /* 0x0000000300f07213 */ /* 0x000fe20000000000 */
[----:B------:R-:W-:Y:S01]  /*151d0*/  IMAD.MOV.U32 R5, RZ, RZ, R247 ;  /* 0x000000ffff057224 */ /* 0x000fe200078e00f7 */
[----:B------:R-:W-:Y:S01]  /*151e0*/  IABS R241, R238 ;  /* 0x000000ee00f17213 */ /* 0x000fe20000000000 */
[----:B------:R-:W-:Y:S01]  /*151f0*/  @!P0 IMAD.IADD R243, R243, 0x1, -R168 ;  /* 0x00000001f3f38824 */ /* 0x000fe200078e0aa8 */
[----:B------:R-:W-:Y:S01]  /*15200*/  ISETP.GE.AND P0, PT, R239, RZ, PT ;  /* 0x000000ffef00720c */ /* 0x000fe20003f06270 */
[----:B------:R-:W-:-:S02]  /*15210*/  IMAD.MOV.U32 R239, RZ, RZ, R248 ;  /* 0x000000ffffef7224 */ /* 0x000fc400078e00f8 */
[----:B------:R-:W-:Y:S02]  /*15220*/  @!P5 IMAD.IADD R242, R242, 0x1, -R168 ;  /* 0x00000001f2f2d824 */ /* 0x000fe400078e0aa8 */
[----:B------:R-:W-:-:S04]  /*15230*/  IMAD.HI.U32 R249, R0, R240, RZ ;  /* 0x000000f000f97227 */ /* 0x000fc800078e00ff */
[----:B------:R-:W-:Y:S01]  /*15240*/  @!P6 IMAD.IADD R246, R246, 0x1, -R168 ;  /* 0x00000001f6f6e824 */ /* 0x000fe200078e0aa8 */
[----:B------:R-:W-:Y:S01]  /*15250*/  ISETP.GE.AND P6, PT, R238, RZ, PT ;  /* 0x000000ffee00720c */ /* 0x000fe20003fc6270 */
[----:B------:R-:W-:Y:S01]  /*15260*/  @!P3 IMAD.MOV R4, RZ, RZ, -R4 ;  /* 0x000000ffff04b224 */ /* 0x000fe200078e0a04 */
[----:B------:R-:W-:Y:S01]  /*15270*/  ISETP.GT.U32.AND P3, PT, R168, R242, PT ;  /* 0x000000f2a800720c */ /* 0x000fe20003f64070 */
[----:B------:R-:W-:Y:S01]  /*15280*/  IMAD.HI.U32 R238, R0, R239, RZ ;  /* 0x000000ef00ee7227 */ /* 0x000fe200078e00ff */
[----:B------:R-:W-:Y:S02]  /*15290*/  ISETP.GT.U32.AND P5, PT, R168, R246, PT ;  /* 0x000000f6a800720c */ /* 0x000fe40003fa4070 */
[----:B------:R0:W-:Y:S01]  /*152a0*/  STL [R1+0x254], R4 ;  /* 0x0002540401007387 */ /* 0x0001e20000100800 */
[----:B------:R-:W-:Y:S02]  /*152b0*/  IMAD.MOV R245, RZ, RZ, -R249 ;  /* 0x000000fffff57224 */ /* 0x000fe400078e0af9 */
[----:B------:R-:W-:-:S02]  /*152c0*/  IMAD.MOV R238, RZ, RZ, -R238 ;  /* 0x000000ffffee7224 */ /* 0x000fc400078e0aee */
[C---:B------:R-:W-:Y:S02]  /*152d0*/  IMAD R240, R168.reuse, R245, R240 ;  /* 0x000000f5a8f07224 */ /* 0x040fe400078e02f0 */
[----:B------:R-:W-:Y:S02]  /*152e0*/  IMAD R239, R168, R238, R239 ;  /* 0x000000eea8ef7224 */ /* 0x000fe400078e02ef */
[----:B------:R-:W-:-:S04]  /*152f0*/  IMAD.HI.U32 R248, R0, R241, RZ ;  /* 0x000000f100f87227 */ /* 0x000fc800078e00ff */
[----:B0-----:R-:W-:Y:S02]  /*15300*/  IMAD.MOV.U32 R4, RZ, RZ, R243 ;  /* 0x000000ffff047224 */ /* 0x001fe400078e00f3 */
[----:B------:R-:W-:Y:S01]  /*15310*/  @!P3 IMAD.IADD R242, R242, 0x1, -R168 ;  /* 0x00000001f2f2b824 */ /* 0x000fe200078e0aa8 */
[C---:B------:R-:W-:Y:S01]  /*15320*/  ISETP.GT.U32.AND P3, PT, R168.reuse, R239, PT ;  /* 0x000000efa800720c */ /* 0x040fe20003f64070 */
[----:B------:R-:W-:Y:S01]  /*15330*/  @!P1 IMAD.MOV R4, RZ, RZ, -R4 ;  /* 0x000000ffff049224 */ /* 0x000fe200078e0a04 */
[----:B------:R-:W-:Y:S01]  /*15340*/  ISETP.GT.U32.AND P1, PT, R168, R240, PT ;  /* 0x000000f0a800720c */ /* 0x000fe20003f24070 */
[----:B------:R-:W-:Y:S02]  /*15350*/  IMAD.MOV R248, RZ, RZ, -R248 ;  /* 0x000000fffff87224 */ /* 0x000fe400078e0af8 */
[----:B------:R-:W-:Y:S02]  /*15360*/  VIADD R243, R2, 0x47 ;  /* 0x0000004702f37836 */ /* 0x000fe40000000000 */
[----:B------:R-:W-:-:S02]  /*15370*/  IMAD R241, R168, R248, R241 ;  /* 0x000000f8a8f17224 */ /* 0x000fc400078e02f1 */
[--C-:B------:R-:W-:Y:S01]  /*15380*/  @!P5 IMAD.IADD R246, R246, 0x1, -R168.reuse ;  /* 0x00000001f6f6d824 */ /* 0x100fe200078e0aa8 */
[----:B------:R-:W-:Y:S01]  /*15390*/  ISETP.GE.AND P5, PT, R3, RZ, PT ;  /* 0x000000ff0300720c */ /* 0x000fe20003fa6270 */
[----:B------:R-:W-:Y:S01]  /*153a0*/  @!P4 IMAD.MOV R5, RZ, RZ, -R5 ;  /* 0x000000ffff05c224 */ /* 0x000fe200078e0a05 */
[----:B------:R-:W-:Y:S01]  /*153b0*/  IABS R3, R243 ;  /* 0x000000f300037213 */ /* 0x000fe20000000000 */
[--C-:B------:R-:W-:Y:S01]  /*153c0*/  @!P3 IMAD.IADD R239, R239, 0x1, -R168.reuse ;  /* 0x00000001efefb824 */ /* 0x100fe200078e0aa8 */
[----:B------:R-:W-:Y:S01]  /*153d0*/  ISETP.GT.U32.AND P4, PT, R168, R241, PT ;  /* 0x000000f1a800720c */ /* 0x000fe20003f84070 */
[----:B------:R-:W-:Y:S01]  /*153e0*/  @!P1 IMAD.IADD R240, R240, 0x1, -R168 ;  /* 0x00000001f0f09824 */ /* 0x000fe200078e0aa8 */
[----:B------:R-:W-:Y:S01]  /*153f0*/  STL [R1+0x238], R5 ;  /* 0x0002380501007387 */ /* 0x000fe20000100800 */
[----:B------:R-:W-:-:S03]  /*15400*/  IMAD.HI.U32 R247, R0, R3, RZ ;  /* 0x0000000300f77227 */ /* 0x000fc600078e00ff */
[----:B------:R-:W-:Y:S01]  /*15410*/  ISETP.GT.U32.AND P3, PT, R168, R240, PT ;  /* 0x000000f0a800720c */ /* 0x000fe20003f64070 */
[----:B------:R-:W-:Y:S01]  /*15420*/  VIADD R249, R2, 0x48 ;  /* 0x0000004802f97836 */ /* 0x000fe20000000000 */
[----:B------:R0:W-:Y:S01]  /*15430*/  STL [R1+0x240], R4 ;  /* 0x0002400401007387 */ /* 0x0001e20000100800 */
[----:B------:R-:W-:-:S03]  /*15440*/  IMAD.MOV R247, RZ, RZ, -R247 ;  /* 0x000000fffff77224 */ /* 0x000fc600078e0af7 */
[----:B------:R-:W-:Y:S01]  /*15450*/  IABS R238, R249 ;  /* 0x000000f900ee7213 */ /* 0x000fe20000000000 */
[----:B------:R-:W-:Y:S02]  /*15460*/  IMAD R3, R168, R247, R3 ;  /* 0x000000f7a8037224 */ /* 0x000fe400078e0203 */
[----:B------:R-:W-:Y:S01]  /*15470*/  @!P4 IMAD.IADD R241, R241, 0x1, -R168 ;  /* 0x00000001f1f1c824 */ /* 0x000fe200078e0aa8 */
[----:B------:R-:W-:Y:S01]  /*15480*/  ISETP.GE.AND P4, PT, R244, RZ, PT ;  /* 0x000000fff400720c */ /* 0x000fe20003f86270 */
[----:B------:R-:W-:-:S03]  /*15490*/  IMAD.HI.U32 R245, R0, R238, RZ ;  /* 0x000000ee00f57227 */ /* 0x000fc600078e00ff */
[----:B------:R-:W-:Y:S01]  /*154a0*/  ISETP.GT.U32.AND P1, PT, R168, R241, PT ;  /* 0x000000f1a800720c */ /* 0x000fe20003f24070 */
[----:B0-----:R-:W-:Y:S02]  /*154b0*/  IMAD.MOV.U32 R4, RZ, RZ, R246 ;  /* 0x000000ffff047224 */ /* 0x001fe400078e00f6 */
[----:B------:R-:W-:Y:S01]  /*154c0*/  @!P3 IMAD.IADD R240, R240, 0x1, -R168 ;  /* 0x00000001f0f0b824 */ /* 0x000fe200078e0aa8 */
[C---:B------:R-:W-:Y:S01]  /*154d0*/  ISETP.GT.U32.AND P3, PT, R168.reuse, R3, PT ;  /* 0x00000003a800720c */ /* 0x040fe20003f64070 */
[----:B------:R-:W-:Y:S01]  /*154e0*/  @!P2 IMAD.MOV R4, RZ, RZ, -R4 ;  /* 0x000000ffff04a224 */ /* 0x000fe200078e0a04 */
[----:B------:R-:W-:Y:S01]  /*154f0*/  ISETP.GT.U32.AND P2, PT, R168, R239, PT ;  /* 0x000000efa800720c */ /* 0x000fe20003f44070 */
[C---:B------:R-:W-:Y:S02]  /*15500*/  VIADD R244, R2.reuse, 0x46 ;  /* 0x0000004602f47836 */ /* 0x040fe40000000000 */
[----:B------:R-:W-:Y:S01]  /*15510*/  IMAD.MOV R245, RZ, RZ, -R245 ;  /* 0x000000fffff57224 */ /* 0x000fe200078e0af5 */
[----:B------:R0:W-:Y:S01]  /*15520*/  STL [R1+0x244], R4 ;  /* 0x0002440401007387 */ /* 0x0001e20000100800 */
[----:B------:R-:W-:Y:S01]  /*15530*/  VIADD R247, R2, 0x44 ;  /* 0x0000004402f77836 */ /* 0x000fe20000000000 */
[----:B------:R-:W-:Y:S01]  /*15540*/  IABS R246, R244 ;  /* 0x000000f400f67213 */ /* 0x000fe20000000000 */
[----:B------:R-:W-:-:S02]  /*15550*/  IMAD R238, R168, R245, R238 ;  /* 0x000000f5a8ee7224 */ /* 0x000fc400078e02ee */
[----:B------:R-:W-:Y:S02]  /*15560*/  VIADD R245, R2, 0x45 ;  /* 0x0000004502f57836 */ /* 0x000fe40000000000 */
[----:B------:R-:W-:-:S03]  /*15570*/  IMAD.HI.U32 R250, R0, R246, RZ ;  /* 0x000000f600fa7227 */ /* 0x000fc600078e00ff */
[----:B------:R-:W-:Y:S01]  /*15580*/  IABS R248, R245 ;  /* 0x000000f500f87213 */ /* 0x000fe20000000000 */
[----:B0-----:R-:W-:Y:S02]  /*15590*/  IMAD.MOV.U32 R4, RZ, RZ, R242 ;  /* 0x000000ffff047224 */ /* 0x001fe400078e00f2 */
[--C-:B------:R-:W-:Y:S02]  /*155a0*/  @!P3 IMAD.IADD R3, R3, 0x1, -R168.reuse ;  /* 0x000000010303b824 */ /* 0x100fe400078e0aa8 */
[--C-:B------:R-:W-:Y:S01]  /*155b0*/  @!P1 IMAD.IADD R241, R241, 0x1, -R168.reuse ;  /* 0x00000001f1f19824 */ /* 0x100fe200078e0aa8 */
[C---:B------:R-:W-:Y:S01]  /*155c0*/  ISETP.GT.U32.AND P1, PT, R168.reuse, R238, PT ;  /* 0x000000eea800720c */ /* 0x040fe20003f24070 */
[----:B------:R-:W-:Y:S01]  /*155d0*/  @!P2 IMAD.IADD R239, R239, 0x1, -R168 ;  /* 0x00000001efefa824 */ /* 0x000fe200078e0aa8 */
[----:B------:R-:W-:Y:S01]  /*155e0*/  ISETP.GE.AND P2, PT, R249, RZ, PT ;  /* 0x000000fff900720c */ /* 0x000fe20003f46270 */
[----:B------:R-:W-:Y:S01]  /*155f0*/  IMAD.MOV R249, RZ, RZ, -R250 ;  /* 0x000000fffff97224 */ /* 0x000fe200078e0afa */
[----:B------:R-:W-:Y:S01]  /*15600*/  IABS R250, R247 ;  /* 0x000000f700fa7213 */ /* 0x000fe20000000000 */
[----:B------:R-:W-:Y:S01]  /*15610*/  @!P0 IMAD.MOV R4, RZ, RZ, -R4 ;  /* 0x000000ffff048224 */ /* 0x000fe200078e0a04 */
[----:B------:R-:W-:Y:S01]  /*15620*/  ISETP.GT.U32.AND P0, PT, R168, R3, PT ;  /* 0x00000003a800720c */ /* 0x000fe20003f04070 */
[----:B------:R-:W-:-:S03]  /*15630*/  IMAD.HI.U32 R251, R0, R248, RZ ;  /* 0x000000f800fb7227 */ /* 0x000fc600078e00ff */
[----:B------:R0:W-:Y:S01]  /*15640*/  STL [R1+0x230], R4 ;  /* 0x0002300401007387 */ /* 0x0001e20000100800 */
[C---:B------:R-:W-:Y:S02]  /*15650*/  IMAD R246, R168.reuse, R249, R246 ;  /* 0x000000f9a8f67224 */ /* 0x040fe400078e02f6 */
[----:B------:R-:W-:Y:S02]  /*15660*/  IMAD.MOV.U32 R6, RZ, RZ, R241 ;  /* 0x000000ffff067224 */ /* 0x000fe400078e00f1 */
[----:B------:R-:W-:Y:S02]  /*15670*/  IMAD.MOV R251, RZ, RZ, -R251 ;  /* 0x000000fffffb7224 */ /* 0x000fe400078e0afb */
[----:B------:R-:W-:Y:S01]  /*15680*/  @!P6 IMAD.MOV R6, RZ, RZ, -R6 ;  /* 0x000000ffff06e224 */ /* 0x000fe200078e0a06 */
[C---:B------:R-:W-:Y:S01]  /*15690*/  ISETP.GT.U32.AND P6, PT, R168.reuse, R246, PT ;  /* 0x000000f6a800720c */ /* 0x040fe20003fc4070 */
[----:B------:R-:W-:Y:S02]  /*156a0*/  IMAD R248, R168, R251, R248 ;  /* 0x000000fba8f87224 */ /* 0x000fe400078e02f8 */
[----:B------:R-:W-:Y:S01]  /*156b0*/  @!P1 IMAD.IADD R238, R238, 0x1, -R168 ;  /* 0x00000001eeee9824 */ /* 0x000fe200078e0aa8 */
[----:B------:R-:W-:Y:S01]  /*156c0*/  ISETP.GE.AND P1, PT, R243, RZ, PT ;  /* 0x000000fff300720c */ /* 0x000fe20003f26270 */
[----:B------:R-:W-:Y:S01]  /*156d0*/  IMAD.MOV.U32 R5, RZ, RZ, R240 ;  /* 0x000000ffff057224 */ /* 0x000fe200078e00f0 */
[----:B------:R-:W-:Y:S01]  /*156e0*/  STL [R1+0x228], R6 ;  /* 0x0002280601007387 */ /* 0x000fe20000100800 */
[----:B0-----:R-:W-:Y:S01]  /*156f0*/  IMAD.MOV.U32 R4, RZ, RZ, R239 ;  /* 0x000000ffff047224 */ /* 0x001fe200078e00ef */
[C---:B------:R-:W-:Y:S01]  /*15700*/  ISETP.GT.U32.AND P3, PT, R168.reuse, R238, PT ;  /* 0x000000eea800720c */ /* 0x040fe20003f64070 */
[----:B------:R-:W-:Y:S01]  /*15710*/  @!P0 IMAD.IADD R3, R3, 0x1, -R168 ;  /* 0x0000000103038824 */ /* 0x000fe200078e0aa8 */
[----:B------:R-:W-:Y:S01]  /*15720*/  ISETP.GT.U32.AND P0, PT, R168, R248, PT ;  /* 0x000000f8a800720c */ /* 0x000fe20003f04070 */
[----:B------:R-:W-:-:S04]  /*15730*/  IMAD.HI.U32 R240, R0, R250, RZ ;  /* 0x000000fa00f07227 */ /* 0x000fc800078e00ff */
[----:B------:R-:W-:Y:S01]  /*15740*/  @!P5 IMAD.MOV R5, RZ, RZ, -R5 ;  /* 0x000000ffff05d224 */ /* 0x000fe200078e0a05 */
[----:B------:R-:W-:Y:S01]  /*15750*/  ISETP.GE.AND P5, PT, R244, RZ, PT ;  /* 0x000000fff400720c */ /* 0x000fe20003fa6270 */
[----:B------:R-:W-:Y:S01]  /*15760*/  @!P4 IMAD.MOV R4, RZ, RZ, -R4 ;  /* 0x000000ffff04c224 */ /* 0x000fe200078e0a04 */
[----:B------:R-:W-:Y:S01]  /*15770*/  ISETP.GE.AND P4, PT, R245, RZ, PT ;  /* 0x000000fff500720c */ /* 0x000fe20003f86270 */
[----:B------:R-:W-:Y:S01]  /*15780*/  IMAD.MOV R240, RZ, RZ, -R240 ;  /* 0x000000fffff07224 */ /* 0x000fe200078e0af0 */
[----:B------:R0:W-:Y:S01]  /*15790*/  STL [R1+0x224], R5 ;  /* 0x0002240501007387 */ /* 0x0001e20000100800 */
[----:B------:R-:W-:Y:S02]  /*157a0*/  @!P6 IMAD.IADD R246, R246, 0x1, -R168 ;  /* 0x00000001f6f6e824 */ /* 0x000fe400078e0aa8 */
[----:B------:R-:W-:Y:S01]  /*157b0*/  VIADD R239, R2, 0x43 ;  /* 0x0000004302ef7836 */ /* 0x000fe20000000000 */
[----:B------:R1:W-:Y:S01]  /*157c0*/  STL [R1+0x220], R4 ;  /* 0x0002200401007387 */ /* 0x0003e20000100800 */
[C---:B------:R-:W-:Y:S01]  /*157d0*/  IMAD R240, R168.reuse, R240, R250 ;  /* 0x000000f0a8f07224 */ /* 0x040fe200078e02fa */
[----:B------:R-:W-:Y:S01]  /*157e0*/  ISETP.GT.U32.AND P6, PT, R168, R246, PT ;  /* 0x000000f6a800720c */ /* 0x000fe20003fc4070 */
[--C-:B------:R-:W-:Y:S01]  /*157f0*/  @!P0 IMAD.IADD R248, R248, 0x1, -R168.reuse ;  /* 0x00000001f8f88824 */ /* 0x100fe200078e0aa8 */
[----:B------:R-:W-:Y:S01]  /*15800*/  IABS R243, R239 ;  /* 0x000000ef00f37213 */ /* 0x000fe20000000000 */
[----:B------:R-:W-:Y:S01]  /*15810*/  @!P3 IMAD.IADD R238, R238, 0x1, -R168 ;  /* 0x00000001eeeeb824 */ /* 0x000fe200078e0aa8 */
[----:B------:R-:W-:Y:S01]  /*15820*/  ISETP.GE.AND P3, PT, R247, RZ, PT ;  /* 0x000000fff700720c */ /* 0x000fe20003f66270 */
[----:B------:R-:W-:Y:S01]  /*15830*/  VIADD R244, R2, 0x41 ;  /* 0x0000004102f47836 */ /* 0x000fe20000000000 */
[----:B------:R-:W-:Y:S01]  /*15840*/  ISETP.GT.U32.AND P0, PT, R168, R248, PT ;  /* 0x000000f8a800720c */ /* 0x000fe20003f04070 */
[----:B0-----:R-:W-:-:S02]  /*15850*/  IMAD.MOV.U32 R5, RZ, RZ, R238 ;  /* 0x000000ffff057224 */ /* 0x001fc400078e00ee */
[----:B-1----:R-:W-:Y:S01]  /*15860*/  IMAD.MOV.U32 R4, RZ, RZ, R3 ;  /* 0x000000ffff047224 */ /* 0x002fe200078e0003 */
[----:B------:R-:W-:Y:S01]  /*15870*/  IABS R241, R244 ;  /* 0x000000f400f17213 */ /* 0x000fe20000000000 */
[----:B------:R-:W-:-:S04]  /*15880*/  IMAD.HI.U32 R3, R0, R243, RZ ;  /* 0x000000f300037227 */ /* 0x000fc800078e00ff */
[----:B------:R-:W-:Y:S01]  /*15890*/  @!P1 IMAD.MOV R4, RZ, RZ, -R4 ;  /* 0x000000ffff049224 */ /* 0x000fe200078e0a04 */
[----:B------:R-:W-:Y:S01]  /*158a0*/  ISETP.GT.U32.AND P1, PT, R168, R240, PT ;  /* 0x000000f0a800720c */ /* 0x000fe20003f24070 */
[----:B------:R-:W-:Y:S01]  /*158b0*/  @!P2 IMAD.MOV R5, RZ, RZ, -R5 ;  /* 0x000000ffff05a224 */ /* 0x000fe200078e0a05 */
[----:B------:R-:W-:Y:S01]  /*158c0*/  ISETP.GE.AND P2, PT, R239, RZ, PT ;  /* 0x000000ffef00720c */ /* 0x000fe20003f46270 */
[----:B------:R-:W-:Y:S02]  /*158d0*/  VIADD R238, R2, 0x42 ;  /* 0x0000004202ee7836 */ /* 0x000fe40000000000 */
[----:B------:R-:W-:Y:S01]  /*158e0*/  IMAD.MOV R3, RZ, RZ, -R3 ;  /* 0x000000ffff037224 */ /* 0x000fe200078e0a03 */
[----:B------:R-:W-:Y:S01]  /*158f0*/  STL [R1+0x1dc], R5 ;  /* 0x0001dc0501007387 */ /* 0x000fe20000100800 */
[--C-:B------:R-:W-:Y:S01]  /*15900*/  @!P6 IMAD.IADD R246, R246, 0x1, -R168.reuse ;  /* 0x00000001f6f6e824 */ /* 0x100fe200078e0aa8 */
[----:B------:R-:W-:Y:S01]  /*15910*/  IABS R239, R238 ;  /* 0x000000ee00ef7213 */ /* 0x000fe20000000000 */
[----:B------:R-:W-:Y:S01]  /*15920*/  IMAD R243, R168, R3, R243 ;  /* 0x00000003a8f37224 */ /* 0x000fe200078e02f3 */
[----:B------:R0:W-:Y:S01]  /*15930*/  STL [R1+0x19c], R4 ;  /* 0x00019c0401007387 */ /* 0x0001e20000100800 */
[--C-:B------:R-:W-:Y:S01]  /*15940*/  @!P0 IMAD.IADD R248, R248, 0x1, -R168.reuse ;  /* 0x00000001f8f88824 */ /* 0x100fe200078e0aa8 */
[----:B------:R-:W-:Y:S01]  /*15950*/  ISETP.GE.AND P6, PT, R238, RZ, PT ;  /* 0x000000ffee00720c */ /* 0x000fe20003fc6270 */
[----:B------:R-:W-:Y:S01]  /*15960*/  @!P1 IMAD.IADD R240, R240, 0x1, -R168 ;  /* 0x00000001f0f09824 */ /* 0x000fe200078e0aa8 */
[----:B------:R-:W-:Y:S01]  /*15970*/  ISETP.GT.U32.AND P0, PT, R168, R243, PT ;  /* 0x000000f3a800720c */ /* 0x000fe20003f04070 */
[----:B------:R-:W-:-:S03]  /*15980*/  IMAD.HI.U32 R242, R0, R239, RZ ;  /* 0x000000ef00f27227 */ /* 0x000fc600078e00ff */
[----:B------:R-:W-:Y:S01]  /*15990*/  ISETP.GT.U32.AND P1, PT, R168, R240, PT ;  /* 0x000000f0a800720c */ /* 0x000fe20003f24070 */
[----:B------:R-:W-:Y:S02]  /*159a0*/  IMAD.MOV R242, RZ, RZ, -R242 ;  /* 0x000000fffff27224 */ /* 0x000fe400078e0af2 */
[----:B0-----:R-:W-:Y:S02]  /*159b0*/  IMAD.MOV.U32 R4, RZ, RZ, R246 ;  /* 0x000000ffff047224 */ /* 0x001fe400078e00f6 */
[----:B------:R-:W-:Y:S02]  /*159c0*/  VIADD R238, R2, 0x40 ;  /* 0x0000004002ee7836 */ /* 0x000fe40000000000 */
[----:B------:R-:W-:Y:S01]  /*159d0*/  @!P5 IMAD.MOV R4, RZ, RZ, -R4 ;  /* 0x000000ffff04d224 */ /* 0x000fe200078e0a04 */
[----:B------:R-:W-:Y:S01]  /*159e0*/  ISETP.GE.AND P5, PT, R244, RZ, PT ;  /* 0x000000fff400720c */ /* 0x000fe20003fa6270 */
[----:B------:R-:W-:Y:S01]  /*159f0*/  IMAD.HI.U32 R245, R0, R241, RZ ;  /* 0x000000f100f57227 */ /* 0x000fe200078e00ff */
[----:B------:R-:W-:-:S02]  /*15a00*/  IABS R3, R238 ;  /* 0x000000ee00037213 */ /* 0x000fc40000000000 */
[----:B------:R0:W-:Y:S01]  /*15a10*/  STL [R1+0x1a0], R4 ;  /* 0x0001a00401007387 */ /* 0x0001e20000100800 */
[----:B------:R-:W-:Y:S02]  /*15a20*/  IMAD R239, R168, R242, R239 ;  /* 0x000000f2a8ef7224 */ /* 0x000fe400078e02ef */
[----:B------:R-:W-:Y:S02]  /*15a30*/  IMAD.MOV R245, RZ, RZ, -R245 ;  /* 0x000000fffff57224 */ /* 0x000fe400078e0af5 */
[--C-:B------:R-:W-:Y:S01]  /*15a40*/  @!P1 IMAD.IADD R240, R240, 0x1, -R168.reuse ;  /* 0x00000001f0f09824 */ /* 0x100fe200078e0aa8 */
[----:B------:R-:W-:Y:S01]  /*15a50*/  ISETP.GT.U32.AND P1, PT, R168, R239, PT ;  /* 0x000000efa800720c */ /* 0x000fe20003f24070 */
[----:B------:R-:W-:Y:S02]  /*15a60*/  @!P0 IMAD.IADD R243, R243, 0x1, -R168 ;  /* 0x00000001f3f38824 */ /* 0x000fe400078e0aa8 */
[----:B------:R-:W-:Y:S02]  /*15a70*/  VIADD R249, R2, 0x31 ;  /* 0x0000003102f97836 */ /* 0x000fe40000000000 */
[----:B0-----:R-:W-:Y:S01]  /*15a80*/  IMAD.MOV.U32 R4, RZ, RZ, R248 ;  /* 0x000000ffff047224 */ /* 0x001fe200078e00f8 */
[----:B------:R-:W-:Y:S01]  /*15a90*/  ISETP.GT.U32.AND P0, PT, R168, R243, PT ;  /* 0x000000f3a800720c */ /* 0x000fe20003f04070 */
[----:B------:R-:W-:-:S02]  /*15aa0*/  VIADD R6, R2, 0x14 ;  /* 0x0000001402067836 */ /* 0x000fc40000000000 */
[----:B------:R-:W-:Y:S01]  /*15ab0*/  @!P4 IMAD.MOV R4, RZ, RZ, -R4 ;  /* 0x000000ffff04c224 */ /* 0x000fe200078e0a04 */
[----:B------:R-:W-:Y:S01]  /*15ac0*/  ISETP.GE.AND P4, PT, R238, RZ, PT ;  /* 0x000000ffee00720c */ /* 0x000fe20003f86270 */
[----:B------:R-:W-:Y:S02]  /*15ad0*/  IMAD R238, R168, R245, R241 ;  /* 0x000000f5a8ee7224 */ /* 0x000fe400078e02f1 */
[----:B------:R-:W-:Y:S01]  /*15ae0*/  IMAD.HI.U32 R241, R0, R3, RZ ;  /* 0x0000000300f17227 */ /* 0x000fe200078e00ff */
[----:B------:R0:W-:Y:S03]  /*15af0*/  STL [R1+0x200], R4 ;  /* 0x0002000401007387 */ /* 0x0001e60000100800 */
[----:B------:R-:W-:Y:S02]  /*15b00*/  @!P1 IMAD.IADD R239, R239, 0x1, -R168 ;  /* 0x00000001efef9824 */ /* 0x000fe400078e0aa8 */
[----:B------:R-:W-:-:S02]  /*15b10*/  VIADD R245, R2, 0x3f ;  /* 0x0000003f02f57836 */ /* 0x000fc40000000000 */
[----:B------:R-:W-:Y:S01]  /*15b20*/  @!P0 IMAD.IADD R243, R243, 0x1, -R168 ;  /* 0x00000001f3f38824 */ /* 0x000fe200078e0aa8 */
[C---:B------:R-:W-:Y:S01]  /*15b30*/  ISETP.GT.U32.AND P1, PT, R168.reuse, R239, PT ;  /* 0x000000efa800720c */ /* 0x040fe20003f24070 */
[----:B0-----:R-:W-:Y:S01]  /*15b40*/  IMAD.MOV.U32 R4, RZ, RZ, R240 ;  /* 0x000000ffff047224 */ /* 0x001fe200078e00f0 */
[----:B------:R-:W-:Y:S01]  /*15b50*/  IABS R242, R245 ;  /* 0x000000f500f27213 */ /* 0x000fe20000000000 */
[----:B------:R-:W-:Y:S02]  /*15b60*/  IMAD.MOV R240, RZ, RZ, -R241 ;  /* 0x000000fffff07224 */ /* 0x000fe400078e0af1 */
        /* <DEDUP_REMOVED lines=8> */
[----:B------:R-:W-:Y:S02]  /*15bf0*/  IMAD.MOV R244, RZ, RZ, -R244 ;  /* 0x000000fffff47224 */ /* 0x000fe400078e0af4 */
[--C-:B------:R-:W-:Y:S01]  /*15c00*/  @!P1 IMAD.IADD R239, R239, 0x1, -R168.reuse ;  /* 0x00000001efef9824 */ /* 0x100fe200078e0aa8 */
[----:B------:R-:W-:Y:S01]  /*15c10*/  ISETP.GE.AND P1, PT, R241, RZ, PT ;  /* 0x000000fff100720c */ /* 0x000fe20003f26270 */
[----:B------:R-:W-:Y:S02]  /*15c20*/  @!P3 IMAD.IADD R238, R238, 0x1, -R168 ;  /* 0x00000001eeeeb824 */ /* 0x000fe400078e0aa8 */
[----:B0-----:R-:W-:Y:S02]  /*15c30*/  IMAD.MOV.U32 R4, RZ, RZ, R243 ;  /* 0x000000ffff047224 */ /* 0x001fe400078e00f3 */
[----:B------:R-:W-:Y:S01]  /*15c40*/  IMAD.HI.U32 R243, R0, R247, RZ ;  /* 0x000000f700f37227 */ /* 0x000fe200078e00ff */
[----:B------:R-:W-:-:S03]  /*15c50*/  ISETP.GT.U32.AND P3, PT, R168, R238, PT ;  /* 0x000000eea800720c */ /* 0x000fc60003f64070 */
[----:B------:R-:W-:Y:S02]  /*15c60*/  IMAD.MOV R243, RZ, RZ, -R243 ;  /* 0x000000fffff37224 */ /* 0x000fe400078e0af3 */
[----:B------:R-:W-:Y:S02]  /*15c70*/  @!P0 IMAD.IADD R240, R240, 0x1, -R168 ;  /* 0x00000001f0f08824 */ /* 0x000fe400078e0aa8 */
[----:B------:R-:W-:Y:S02]  /*15c80*/  VIADD R3, R2, 0x3d ;  /* 0x0000003d02037836 */ /* 0x000fe40000000000 */
[C---:B------:R-:W-:Y:S01]  /*15c90*/  IMAD R242, R168.reuse, R244, R242 ;  /* 0x000000f4a8f27224 */ /* 0x040fe200078e02f2 */
[C---:B------:R-:W-:Y:S01]  /*15ca0*/  ISETP.GT.U32.AND P0, PT, R168.reuse, R240, PT ;  /* 0x000000f0a800720c */ /* 0x040fe20003f04070 */
[----:B------:R-:W-:Y:S01]  /*15cb0*/  IMAD R247, R168, R243, R247 ;  /* 0x000000f3a8f77224 */ /* 0x000fe200078e02f7 */
[----:B------:R-:W-:Y:S01]  /*15cc0*/  IABS R246, R3 ;  /* 0x0000000300f67213 */ /* 0x000fe20000000000 */
[----:B------:R-:W-:-:S02]  /*15cd0*/  IMAD.MOV.U32 R5, RZ, RZ, R239 ;  /* 0x000000ffff057224 */ /* 0x000fc400078e00ef */
[----:B------:R-:W-:Y:S01]  /*15ce0*/  @!P2 IMAD.MOV R4, RZ, RZ, -R4 ;  /* 0x000000ffff04a224 */ /* 0x000fe200078e0a04 */
[----:B------:R-:W-:Y:S01]  /*15cf0*/  ISETP.GE.AND P2, PT, R245, RZ, PT ;  /* 0x000000fff500720c */ /* 0x000fe20003f46270 */
[----:B------:R-:W-:Y:S01]  /*15d00*/  @!P3 IMAD.IADD R238, R238, 0x1, -R168 ;  /* 0x00000001eeeeb824 */ /* 0x000fe200078e0aa8 */
[C---:B------:R-:W-:Y:S01]  /*15d10*/  ISETP.GT.U32.AND P3, PT, R168.reuse, R242, PT ;  /* 0x000000f2a800720c */ /* 0x040fe20003f64070 */
[----:B------:R-:W-:Y:S01]  /*15d20*/  @!P6 IMAD.MOV R5, RZ, RZ, -R5 ;  /* 0x000000ffff05e224 */ /* 0x000fe200078e0a05 */
[----:B------:R-:W-:Y:S01]  /*15d30*/  ISETP.GT.U32.AND P6, PT, R168, R247, PT ;  /* 0x000000f7a800720c */ /* 0x000fe20003fc4070 */
[----:B------:R0:W-:Y:S01]  /*15d40*/  STL [R1+0x204], R4 ;  /* 0x0002040401007387 */ /* 0x0001e20000100800 */
[----:B------:R-:W-:-:S03]  /*15d50*/  IMAD.HI.U32 R245, R0, R246, RZ ;  /* 0x000000f600f57227 */ /* 0x000fc600078e00ff */
[----:B------:R-:W-:Y:S01]  /*15d60*/  STL [R1+0x1e0], R5 ;  /* 0x0001e00501007387 */ /* 0x000fe20000100800 */
[----:B------:R-:W-:Y:S02]  /*15d70*/  IMAD.MOV R241, RZ, RZ, -R245 ;  /* 0x000000fffff17224 */ /* 0x000fe400078e0af5 */
[C---:B------:R-:W-:Y:S02]  /*15d80*/  VIADD R239, R2.reuse, 0x3c ;  /* 0x0000003c02ef7836 */ /* 0x040fe40000000000 */
[----:B------:R-:W-:Y:S02]  /*15d90*/  VIADD R245, R2, 0x3b ;  /* 0x0000003b02f57836 */ /* 0x000fe40000000000 */
[----:B0-----:R-:W-:Y:S01]  /*15da0*/  IMAD.MOV.U32 R4, RZ, RZ, R238 ;  /* 0x000000ffff047224 */ /* 0x001fe200078e00ee */
[----:B------:R-:W-:Y:S01]  /*15db0*/  IABS R238, R239 ;  /* 0x000000ef00ee7213 */ /* 0x000fe20000000000 */
[----:B------:R-:W-:Y:S02]  /*15dc0*/  @!P0 IMAD.IADD R240, R240, 0x1, -R168 ;  /* 0x00000001f0f08824 */ /* 0x000fe400078e0aa8 */
[----:B------:R-:W-:Y:S01]  /*15dd0*/  @!P5 IMAD.MOV R4, RZ, RZ, -R4 ;  /* 0x000000ffff04d224 */ /* 0x000fe200078e0a04 */
[----:B------:R-:W-:Y:S01]  /*15de0*/  ISETP.GE.AND P5, PT, R3, RZ, PT ;  /* 0x000000ff0300720c */ /* 0x000fe20003fa6270 */
[--C-:B------:R-:W-:Y:S01]  /*15df0*/  @!P3 IMAD.IADD R242, R242, 0x1, -R168.reuse ;  /* 0x00000001f2f2b824 */ /* 0x100fe200078e0aa8 */
[----:B------:R-:W-:Y:S01]  /*15e00*/  IABS R3, R245 ;  /* 0x000000f500037213 */ /* 0x000fe20000000000 */
[----:B------:R-:W-:Y:S01]  /*15e10*/  @!P6 IMAD.IADD R247, R247, 0x1, -R168 ;  /* 0x00000001f7f7e824 */ /* 0x000fe200078e0aa8 */
[----:B------:R0:W-:Y:S01]  /*15e20*/  STL [R1+0x1ec], R4 ;  /* 0x0001ec0401007387 */ /* 0x0001e20000100800 */
[----:B------:R-:W-:Y:S01]  /*15e30*/  IMAD R246, R168, R241, R246 ;  /* 0x000000f1a8f67224 */ /* 0x000fe200078e02f6 */
[----:B------:R-:W-:Y:S01]  /*15e40*/  ISETP.GE.AND P3, PT, R239, RZ, PT ;  /* 0x000000ffef00720c */ /* 0x000fe20003f66270 */
[----:B------:R-:W-:Y:S01]  /*15e50*/  IMAD.HI.U32 R239, R0, R238, RZ ;  /* 0x000000ee00ef7227 */ /* 0x000fe200078e00ff */
[----:B------:R-:W-:-:S02]  /*15e60*/  ISETP.GT.U32.AND P6, PT, R168, R242, PT ;  /* 0x000000f2a800720c */ /* 0x000fc40003fc4070 */
[----:B------:R-:W-:Y:S01]  /*15e70*/  ISETP.GT.U32.AND P0, PT, R168, R246, PT ;  /* 0x000000f6a800720c */ /* 0x000fe20003f04070 */
[----:B------:R-:W-:Y:S02]  /*15e80*/  IMAD.MOV R239, RZ, RZ, -R239 ;  /* 0x000000ffffef7224 */ /* 0x000fe400078e0aef */
[----:B------:R-:W-:Y:S02]  /*15e90*/  VIADD R244, R2, 0x3a ;  /* 0x0000003a02f47836 */ /* 0x000fe40000000000 */
[----:B0-----:R-:W-:Y:S02]  /*15ea0*/  IMAD.MOV.U32 R4, RZ, RZ, R240 ;  /* 0x000000ffff047224 */ /* 0x001fe400078e00f0 */
[----:B------:R-:W-:Y:S01]  /*15eb0*/  IMAD.HI.U32 R240, R0, R3, RZ ;  /* 0x0000000300f07227 */ /* 0x000fe200078e00ff */
[----:B------:R-:W-:-:S03]  /*15ec0*/  IABS R241, R244 ;  /* 0x000000f400f17213 */ /* 0x000fc60000000000 */
[----:B------:R-:W-:Y:S01]  /*15ed0*/  @!P4 IMAD.MOV R4, RZ, RZ, -R4 ;  /* 0x000000ffff04c224 */ /* 0x000fe200078e0a04 */
[C---:B------:R-:W-:Y:S01]  /*15ee0*/  ISETP.GT.U32.AND P4, PT, R168.reuse, R247, PT ;  /* 0x000000f7a800720c */ /* 0x040fe20003f84070 */
[----:B------:R-:W-:Y:S02]  /*15ef0*/  IMAD.MOV R240, RZ, RZ, -R240 ;  /* 0x000000fffff07224 */ /* 0x000fe400078e0af0 */
[C---:B------:R-:W-:Y:S01]  /*15f00*/  IMAD R238, R168.reuse, R239, R238 ;  /* 0x000000efa8ee7224 */ /* 0x040fe200078e02ee */
[----:B------:R0:W-:Y:S01]  /*15f10*/  STL [R1+0x1f4], R4 ;  /* 0x0001f40401007387 */ /* 0x0001e20000100800 */
[----:B------:R-:W-:Y:S02]  /*15f20*/  IMAD R3, R168, R240, R3 ;  /* 0x000000f0a8037224 */ /* 0x000fe400078e0203 */
[--C-:B------:R-:W-:Y:S01]  /*15f30*/  @!P6 IMAD.IADD R242, R242, 0x1, -R168.reuse ;  /* 0x00000001f2f2e824 */ /* 0x100fe200078e0aa8 */
[----:B------:R-:W-:Y:S01]  /*15f40*/  ISETP.GT.U32.AND P6, PT, R168, R238, PT ;  /* 0x000000eea800720c */ /* 0x000fe20003fc4070 */
[----:B------:R-:W-:-:S02]  /*15f50*/  @!P0 IMAD.IADD R246, R246, 0x1, -R168 ;  /* 0x00000001f6f68824 */ /* 0x000fc400078e0aa8 */
[----:B------:R-:W-:Y:S02]  /*15f60*/  VIADD R239, R2, 0x39 ;  /* 0x0000003902ef7836 */ /* 0x000fe40000000000 */
[----:B------:R-:W-:Y:S01]  /*15f70*/  @!P4 IMAD.IADD R247, R247, 0x1, -R168 ;  /* 0x00000001f7f7c824 */ /* 0x000fe200078e0aa8 */
[----:B------:R-:W-:Y:S01]  /*15f80*/  ISETP.GT.U32.AND P4, PT, R168, R3, PT ;  /* 0x00000003a800720c */ /* 0x000fe20003f84070 */
[----:B------:R-:W-:Y:S01]  /*15f90*/  IMAD.HI.U32 R243, R0, R241, RZ ;  /* 0x000000f100f37227 */ /* 0x000fe200078e00ff */
[----:B------:R-:W-:Y:S02]  /*15fa0*/  ISETP.GT.U32.AND P0, PT, R168, R246, PT ;  /* 0x000000f6a800720c */ /* 0x000fe40003f04070 */
[----:B------:R-:W-:Y:S01]  /*15fb0*/  IABS R248, R239 ;  /* 0x000000ef00f87213 */ /* 0x000fe20000000000 */
[----:B0-----:R-:W-:Y:S02]  /*15fc0*/  IMAD.MOV.U32 R4, RZ, RZ, R242 ;  /* 0x000000ffff047224 */ /* 0x001fe400078e00f2 */
[----:B------:R-:W-:Y:S01]  /*15fd0*/  @!P6 IMAD.IADD R238, R238, 0x1, -R168 ;  /* 0x00000001eeeee824 */ /* 0x000fe200078e0aa8 */
[----:B------:R-:W-:Y:S01]  /*15fe0*/  ISETP.GE.AND P6, PT, R244, RZ, PT ;  /* 0x000000fff400720c */ /* 0x000fe20003fc6270 */
[----:B------:R-:W-:-:S02]  /*15ff0*/  IMAD.MOV.U32 R242, RZ, RZ, R248 ;  /* 0x000000fffff27224 */ /* 0x000fc400078e00f8 */
[----:B------:R-:W-:Y:S02]  /*16000*/  IMAD.MOV R243, RZ, RZ, -R243 ;  /* 0x000000fffff37224 */ /* 0x000fe400078e0af3 */
[----:B------:R-:W-:Y:S02]  /*16010*/  @!P4 IMAD.IADD R3, R3, 0x1, -R168 ;  /* 0x000000010303c824 */ /* 0x000fe400078e0aa8 */
[----:B------:R-:W-:Y:S01]  /*16020*/  @!P2 IMAD.MOV R4, RZ, RZ, -R4 ;  /* 0x000000ffff04a224 */ /* 0x000fe200078e0a04 */
[----:B------:R-:W-:Y:S01]  /*16030*/  ISETP.GT.U32.AND P2, PT, R168, R238, PT ;  /* 0x000000eea800720c */ /* 0x000fe20003f44070 */
[----:B------:R-:W-:Y:S01]  /*16040*/  IMAD.HI.U32 R244, R0, R242, RZ ;  /* 0x000000f200f47227 */ /* 0x000fe200078e00ff */
[C---:B------:R-:W-:Y:S02]  /*16050*/  ISETP.GT.U32.AND P4, PT, R168.reuse, R3, PT ;  /* 0x00000003a800720c */ /* 0x040fe40003f84070 */
[----:B------:R0:W-:Y:S01]  /*16060*/  STL [R1+0x1e8], R4 ;  /* 0x0001e80401007387 */ /* 0x0001e20000100800 */
[----:B------:R-:W-:-:S02]  /*16070*/  IMAD R241, R168, R243, R241 ;  /* 0x000000f3a8f17224 */ /* 0x000fc400078e02f1 */
[----:B------:R-:W-:Y:S02]  /*16080*/  IMAD.MOV.U32 R5, RZ, RZ, R247 ;  /* 0x000000ffff057224 */ /* 0x000fe400078e00f7 */
[----:B------:R-:W-:Y:S01]  /*16090*/  @!P0 IMAD.IADD R246, R246, 0x1, -R168 ;  /* 0x00000001f6f68824 */ /* 0x000fe200078e0aa8 */
[----:B------:R-:W-:Y:S01]  /*160a0*/  ISETP.GE.AND P0, PT, R245, RZ, PT ;  /* 0x000000fff500720c */ /* 0x000fe20003f06270 */
[----:B------:R-:W-:Y:S02]  /*160b0*/  VIADD R240, R2, 0x38 ;  /* 0x0000003802f07836 */ /* 0x000fe40000000000 */
[----:B------:R-:W-:Y:S02]  /*160c0*/  IMAD.MOV R244, RZ, RZ, -R244 ;  /* 0x000000fffff47224 */ /* 0x000fe400078e0af4 */
[----:B------:R-:W-:Y:S01]  /*160d0*/  @!P1 IMAD.MOV R5, RZ, RZ, -R5 ;  /* 0x000000ffff059224 */ /* 0x000fe200078e0a05 */
[C---:B------:R-:W-:Y:S01]  /*160e0*/  ISETP.GT.U32.AND P1, PT, R168.reuse, R241, PT ;  /* 0x000000f1a800720c */ /* 0x040fe20003f24070 */
[----:B0-----:R-:W-:Y:S01]  /*160f0*/  IMAD.MOV.U32 R4, RZ, RZ, R246 ;  /* 0x000000ffff047224 */ /* 0x001fe200078e00f6 */
[----:B------:R-:W-:Y:S01]  /*16100*/  IABS R245, R240 ;  /* 0x000000f000f57213 */ /* 0x000fe20000000000 */
[----:B------:R-:W-:Y:S01]  /*16110*/  IMAD R242, R168, R244, R242 ;  /* 0x000000f4a8f27224 */ /* 0x000fe200078e02f2 */
[----:B------:R-:W-:Y:S01]  /*16120*/  STL [R1+0x1ac], R5 ;  /* 0x0001ac0501007387 */ /* 0x000fe20000100800 */
[----:B------:R-:W-:Y:S01]  /*16130*/  @!P5 IMAD.MOV R4, RZ, RZ, -R4 ;  /* 0x000000ffff04d224 */ /* 0x000fe200078e0a04 */
[----:B------:R-:W-:Y:S01]  /*16140*/  ISETP.GE.AND P5, PT, R239, RZ, PT ;  /* 0x000000ffef00720c */ /* 0x000fe20003fa6270 */
[--C-:B------:R-:W-:Y:S01]  /*16150*/  @!P2 IMAD.IADD R238, R238, 0x1, -R168.reuse ;  /* 0x00000001eeeea824 */ /* 0x100fe200078e0aa8 */
[----:B------:R-:W-:Y:S01]  /*16160*/  ISETP.GE.AND P2, PT, R240, RZ, PT ;  /* 0x000000fff000720c */ /* 0x000fe20003f46270 */
[----:B------:R-:W-:Y:S01]  /*16170*/  @!P4 IMAD.IADD R3, R3, 0x1, -R168 ;  /* 0x000000010303c824 */ /* 0x000fe200078e0aa8 */
[----:B------:R-:W-:Y:S01]  /*16180*/  ISETP.GT.U32.AND P4, PT, R168, R242, PT ;  /* 0x000000f2a800720c */ /* 0x000fe20003f84070 */
[----:B------:R-:W-:Y:S01]  /*16190*/  IMAD.HI.U32 R243, R0, R245, RZ ;  /* 0x000000f500f37227 */ /* 0x000fe200078e00ff */
[----:B------:R0:W-:Y:S03]  /*161a0*/  STL [R1+0x1b4], R4 ;  /* 0x0001b40401007387 */ /* 0x0001e60000100800 */
[----:B------:R-:W-:-:S02]  /*161b0*/  IMAD.MOV R243, RZ, RZ, -R243 ;  /* 0x000000fffff37224 */ /* 0x000fc400078e0af3 */
[----:B------:R-:W-:Y:S02]  /*161c0*/  @!P1 IMAD.IADD R241, R241, 0x1, -R168 ;  /* 0x00000001f1f19824 */ /* 0x000fe400078e0aa8 */
[----:B------:R-:W-:Y:S02]  /*161d0*/  IMAD R245, R168, R243, R245 ;  /* 0x000000f3a8f57224 */ /* 0x000fe400078e02f5 */
[----:B------:R-:W-:Y:S02]  /*161e0*/  VIADD R243, R2, 0x37 ;  /* 0x0000003702f37836 */ /* 0x000fe40000000000 */
[----:B0-----:R-:W-:Y:S01]  /*161f0*/  IMAD.MOV.U32 R4, RZ, RZ, R238 ;  /* 0x000000ffff047224 */ /* 0x001fe200078e00ee */
[----:B------:R-:W-:Y:S01]  /*16200*/  ISETP.GT.U32.AND P1, PT, R168, R245, PT ;  /* 0x000000f5a800720c */ /* 0x000fe20003f24070 */
[----:B------:R-:W-:Y:S01]  /*16210*/  VIADD R239, R2, 0x36 ;  /* 0x0000003602ef7836 */ /* 0x000fe20000000000 */
[----:B------:R-:W-:Y:S01]  /*16220*/  IABS R251, R243 ;  /* 0x000000f300fb7213 */ /* 0x000fe20000000000 */
[----:B------:R-:W-:Y:S01]  /*16230*/  @!P3 IMAD.MOV R4, RZ, RZ, -R4 ;  /* 0x000000ffff04b224 */ /* 0x000fe200078e0a04 */
[----:B------:R-:W-:Y:S01]  /*16240*/  ISETP.GT.U32.AND P3, PT, R168, R241, PT ;  /* 0x000000f1a800720c */ /* 0x000fe20003f64070 */
[----:B------:R-:W-:Y:S01]  /*16250*/  @!P4 IMAD.IADD R242, R242, 0x1, -R168 ;  /* 0x00000001f2f2c824 */ /* 0x000fe200078e0aa8 */
[----:B------:R-:W-:Y:S01]  /*16260*/  IABS R250, R239 ;  /* 0x000000ef00fa7213 */ /* 0x000fe20000000000 */
[----:B------:R-:W-:Y:S01]  /*16270*/  IMAD.HI.U32 R238, R0, R251, RZ ;  /* 0x000000fb00ee7227 */ /* 0x000fe200078e00ff */
[----:B------:R0:W-:Y:S01]  /*16280*/  STL [R1+0x1cc], R4 ;  /* 0x0001cc0401007387 */ /* 0x0001e20000100800 */
[----:B------:R-:W-:-:S02]  /*16290*/  ISETP.GE.AND P4, PT, R243, RZ, PT ;  /* 0x000000fff300720c */ /* 0x000fc40003f86270 */
[----:B------:R-:W-:Y:S02]  /*162a0*/  IMAD.MOV R238, RZ, RZ, -R238 ;  /* 0x000000ffffee7224 */ /* 0x000fe400078e0aee */
[----:B------:R-:W-:Y:S02]  /*162b0*/  VIADD R240, R2, 0x35 ;  /* 0x0000003502f07836 */ /* 0x000fe40000000000 */
[----:B------:R-:W-:Y:S02]  /*162c0*/  IMAD R251, R168, R238, R251 ;  /* 0x000000eea8fb7224 */ /* 0x000fe400078e02fb */
[----:B------:R-:W-:Y:S01]  /*162d0*/  @!P3 IMAD.IADD R241, R241, 0x1, -R168 ;  /* 0x00000001f1f1b824 */ /* 0x000fe200078e0aa8 */
[----:B------:R-:W-:Y:S01]  /*162e0*/  IABS R243, R240 ;  /* 0x000000f000f37213 */ /* 0x000fe20000000000 */
[----:B0-----:R-:W-:Y:S01]  /*162f0*/  IMAD.MOV.U32 R4, RZ, RZ, R3 ;  /* 0x000000ffff047224 */ /* 0x001fe200078e0003 */
[----:B------:R-:W-:Y:S01]  /*16300*/  ISETP.GE.AND P3, PT, R239, RZ, PT ;  /* 0x000000ffef00720c */ /* 0x000fe20003f66270 */
[----:B------:R-:W-:-:S04]  /*16310*/  IMAD.HI.U32 R3, R0, R250, RZ ;  /* 0x000000fa00037227 */ /* 0x000fc800078e00ff */
[----:B------:R-:W-:Y:S01]  /*16320*/  @!P0 IMAD.MOV R4, RZ, RZ, -R4 ;  /* 0x000000ffff048224 */ /* 0x000fe200078e0a04 */
[C---:B------:R-:W-:Y:S01]  /*16330*/  ISETP.GT.U32.AND P0, PT, R168.reuse, R242, PT ;  /* 0x000000f2a800720c */ /* 0x040fe20003f04070 */
[----:B------:R-:W-:Y:S02]  /*16340*/  IMAD.MOV R3, RZ, RZ, -R3 ;  /* 0x000000ffff037224 */ /* 0x000fe400078e0a03 */
[----:B------:R-:W-:Y:S01]  /*16350*/  IMAD.MOV.U32 R5, RZ, RZ, R241 ;  /* 0x000000ffff057224 */ /* 0x000fe200078e00f1 */
[----:B------:R0:W-:Y:S01]  /*16360*/  STL [R1+0x1d0], R4 ;  /* 0x0001d00401007387 */ /* 0x0001e20000100800 */
[C---:B------:R-:W-:Y:S02]  /*16370*/  IMAD R250, R168.reuse, R3, R250 ;  /* 0x00000003a8fa7224 */ /* 0x040fe400078e02fa */
[----:B------:R-:W-:Y:S02]  /*16380*/  @!P6 IMAD.MOV R5, RZ, RZ, -R5 ;  /* 0x000000ffff05e224 */ /* 0x000fe400078e0a05 */
[----:B------:R-:W-:Y:S01]  /*16390*/  IMAD.MOV.U32 R239, RZ, RZ, R243 ;  /* 0x000000ffffef7224 */ /* 0x000fe200078e00f3 */
[----:B------:R-:W-:Y:S01]  /*163a0*/  ISETP.GT.U32.AND P6, PT, R168, R250, PT ;  /* 0x000000faa800720c */ /* 0x000fe20003fc4070 */
[----:B------:R-:W-:Y:S01]  /*163b0*/  VIADD R238, R2, 0x34 ;  /* 0x0000003402ee7836 */ /* 0x000fe20000000000 */
[----:B------:R-:W-:Y:S01]  /*163c0*/  STL [R1+0x1b8], R5 ;  /* 0x0001b80501007387 */ /* 0x000fe20000100800 */
[----:B------:R-:W-:Y:S01]  /*163d0*/  @!P0 IMAD.IADD R242, R242, 0x1, -R168 ;  /* 0x00000001f2f28824 */ /* 0x000fe200078e0aa8 */
[----:B------:R-:W-:Y:S01]  /*163e0*/  ISETP.GT.U32.AND P0, PT, R168, R251, PT ;  /* 0x000000fba800720c */ /* 0x000fe20003f04070 */
[----:B------:R-:W-:Y:S01]  /*163f0*/  IMAD.HI.U32 R3, R0, R239, RZ ;  /* 0x000000ef00037227 */ /* 0x000fe200078e00ff */
[----:B------:R-:W-:-:S03]  /*16400*/  IABS R241, R238 ;  /* 0x000000ee00f17213 */ /* 0x000fc60000000000 */
[--C-:B------:R-:W-:Y:S02]  /*16410*/  @!P1 IMAD.IADD R245, R245, 0x1, -R168.reuse ;  /* 0x00000001f5f59824 */ /* 0x100fe400078e0aa8 */
[----:B------:R-:W-:Y:S02]  /*16420*/  IMAD.MOV R3, RZ, RZ, -R3 ;  /* 0x000000ffff037224 */ /* 0x000fe400078e0a03 */
[----:B------:R-:W-:Y:S01]  /*16430*/  @!P6 IMAD.IADD R250, R250, 0x1, -R168 ;  /* 0x00000001fafae824 */ /* 0x000fe200078e0aa8 */
[C---:B------:R-:W-:Y:S01]  /*16440*/  ISETP.GT.U32.AND P1, PT, R168.reuse, R245, PT ;  /* 0x000000f5a800720c */ /* 0x040fe20003f24070 */
[----:B0-----:R-:W-:Y:S02]  /*16450*/  IMAD.MOV.U32 R4, RZ, RZ, R242 ;  /* 0x000000ffff047224 */ /* 0x001fe400078e00f2 */
[----:B------:R-:W-:Y:S01]  /*16460*/  @!P0 IMAD.IADD R251, R251, 0x1, -R168 ;  /* 0x00000001fbfb8824 */ /* 0x000fe200078e0aa8 */
[C---:B------:R-:W-:Y:S01]  /*16470*/  ISETP.GT.U32.AND P6, PT, R168.reuse, R250, PT ;  /* 0x000000faa800720c */ /* 0x040fe20003fc4070 */
[----:B------:R-:W-:-:S02]  /*16480*/  IMAD R239, R168, R3, R239 ;  /* 0x00000003a8ef7224 */ /* 0x000fc400078e02ef */
[----:B------:R-:W-:Y:S01]  /*16490*/  IMAD.HI.U32 R3, R0, R241, RZ ;  /* 0x000000f100037227 */ /* 0x000fe200078e00ff */
[----:B------:R-:W-:-:S03]  /*164a0*/  ISETP.GT.U32.AND P0, PT, R168, R251, PT ;  /* 0x000000fba800720c */ /* 0x000fc60003f04070 */
[----:B------:R-:W-:Y:S01]  /*164b0*/  @!P5 IMAD.MOV R4, RZ, RZ, -R4 ;  /* 0x000000ffff04d224 */ /* 0x000fe200078e0a04 */
[----:B------:R-:W-:Y:S01]  /*164c0*/  ISETP.GE.AND P5, PT, R240, RZ, PT ;  /* 0x000000fff000720c */ /* 0x000fe20003fa6270 */
[C---:B------:R-:W-:Y:S02]  /*164d0*/  VIADD R247, R2.reuse, 0x33 ;  /* 0x0000003302f77836 */ /* 0x040fe40000000000 */
[C---:B------:R-:W-:Y:S01]  /*164e0*/  VIADD R240, R2.reuse, 0x32 ;  /* 0x0000003202f07836 */ /* 0x040fe20000000000 */
[----:B------:R0:W-:Y:S01]  /*164f0*/  STL [R1+0x1bc], R4 ;  /* 0x0001bc0401007387 */ /* 0x0001e20000100800 */
[----:B------:R-:W-:Y:S01]  /*16500*/  IMAD.MOV R3, RZ, RZ, -R3 ;  /* 0x000000ffff037224 */ /* 0x000fe200078e0a03 */
[----:B------:R-:W-:Y:S01]  /*16510*/  IABS R242, R247 ;  /* 0x000000f700f27213 */ /* 0x000fe20000000000 */
[----:B------:R-:W-:Y:S01]  /*16520*/  VIADD R248, R2, 0x30 ;  /* 0x0000003002f87836 */ /* 0x000fe20000000000 */
[----:B------:R-:W-:Y:S01]  /*16530*/  IABS R243, R240 ;  /* 0x000000f000f37213 */ /* 0x000fe20000000000 */
[----:B------:R-:W-:Y:S01]  /*16540*/  IMAD R241, R168, R3, R241 ;  /* 0x00000003a8f17224 */ /* 0x000fe200078e02f1 */
[----:B------:R-:W-:Y:S01]  /*16550*/  IABS R3, R249 ;  /* 0x000000f900037213 */ /* 0x000fe20000000000 */
[--C-:B------:R-:W-:Y:S01]  /*16560*/  @!P1 IMAD.IADD R245, R245, 0x1, -R168.reuse ;  /* 0x00000001f5f59824 */ /* 0x100fe200078e0aa8 */
[----:B------:R-:W-:Y:S01]  /*16570*/  ISETP.GE.AND P1, PT, R238, RZ, PT ;  /* 0x000000ffee00720c */ /* 0x000fe20003f26270 */
[--C-:B------:R-:W-:Y:S01]  /*16580*/  @!P0 IMAD.IADD R251, R251, 0x1, -R168.reuse ;  /* 0x00000001fbfb8824 */ /* 0x100fe200078e0aa8 */
[----:B------:R-:W-:Y:S01]  /*16590*/  ISETP.GT.U32.AND P0, PT, R168, R239, PT ;  /* 0x000000efa800720c */ /* 0x000fe20003f04070 */
[----:B------:R-:W-:Y:S01]  /*165a0*/  @!P6 IMAD.IADD R250, R250, 0x1, -R168 ;  /* 0x00000001fafae824 */ /* 0x000fe200078e0aa8 */
[----:B------:R-:W-:Y:S01]  /*165b0*/  IABS R238, R248 ;  /* 0x000000f800ee7213 */ /* 0x000fe20000000000 */
[----:B------:R-:W-:Y:S01]  /*165c0*/  IMAD.HI.U32 R246, R0, R242, RZ ;  /* 0x000000f200f67227 */ /* 0x000fe200078e00ff */
[----:B------:R-:W-:-:S03]  /*165d0*/  ISETP.GT.U32.AND P6, PT, R168, R241, PT ;  /* 0x000000f1a800720c */ /* 0x000fc60003fc4070 */
[----:B------:R-:W-:-:S04]  /*165e0*/  IMAD.HI.U32 R244, R0, R243, RZ ;  /* 0x000000f300f47227 */ /* 0x000fc800078e00ff */
[----:B------:R-:W-:Y:S02]  /*165f0*/  IMAD.MOV R246, RZ, RZ, -R246 ;  /* 0x000000fffff67224 */ /* 0x000fe400078e0af6 */
[----:B------:R-:W-:Y:S02]  /*16600*/  IMAD.MOV R244, RZ, RZ, -R244 ;  /* 0x000000fffff47224 */ /* 0x000fe400078e0af4 */
[----:B0-----:R-:W-:-:S04]  /*16610*/  IMAD.HI.U32 R4, R0, R238, RZ ;  /* 0x000000ee00047227 */ /* 0x001fc800078e00ff */
[C---:B------:R-:W-:Y:S02]  /*16620*/  IMAD R242, R168.reuse, R246, R242 ;  /* 0x000000f6a8f27224 */ /* 0x040fe400078e02f2 */
[C---:B------:R-:W-:Y:S02]  /*16630*/  IMAD R243, R168.reuse, R244, R243 ;  /* 0x000000f4a8f37224 */ /* 0x040fe400078e02f3 */
[----:B------:R-:W-:Y:S02]  /*16640*/  IMAD.MOV R4, RZ, RZ, -R4 ;  /* 0x000000ffff047224 */ /* 0x000fe400078e0a04 */
[--C-:B------:R-:W-:Y:S01]  /*16650*/  @!P0 IMAD.IADD R239, R239, 0x1, -R168.reuse ;  /* 0x00000001efef8824 */ /* 0x100fe200078e0aa8 */
[C---:B------:R-:W-:Y:S01]  /*16660*/  ISETP.GT.U32.AND P0, PT, R168.reuse, R242, PT ;  /* 0x000000f2a800720c */ /* 0x040fe20003f04070 */
[----:B------:R-:W-:Y:S01]  /*16670*/  @!P6 IMAD.IADD R241, R241, 0x1, -R168 ;  /* 0x00000001f1f1e824 */ /* 0x000fe200078e0aa8 */
[C---:B------:R-:W-:Y:S01]  /*16680*/  ISETP.GT.U32.AND P6, PT, R168.reuse, R243, PT ;  /* 0x000000f3a800720c */ /* 0x040fe20003fc4070 */
[----:B------:R-:W-:-:S02]  /*16690*/  IMAD R238, R168, R4, R238 ;  /* 0x00000004a8ee7224 */ /* 0x000fc400078e02ee */
[----:B------:R-:W-:Y:S02]  /*166a0*/  IMAD.MOV.U32 R4, RZ, RZ, R245 ;  /* 0x000000ffff047224 */ /* 0x000fe400078e00f5 */
[----:B------:R-:W-:Y:S02]  /*166b0*/  VIADD R244, R2, 0x2f ;  /* 0x0000002f02f47836 */ /* 0x000fe40000000000 */
[----:B------:R-:W-:Y:S01]  /*166c0*/  @!P2 IMAD.MOV R4, RZ, RZ, -R4 ;  /* 0x000000ffff04a224 */ /* 0x000fe200078e0a04 */
[----:B------:R-:W-:Y:S01]  /*166d0*/  ISETP.GT.U32.AND P2, PT, R168, R239, PT ;  /* 0x000000efa800720c */ /* 0x000fe20003f44070 */
[----:B------:R-:W-:Y:S01]  /*166e0*/  IMAD.HI.U32 R5, R0, R3, RZ ;  /* 0x0000000300057227 */ /* 0x000fe200078e00ff */
[----:B------:R-:W-:Y:S02]  /*166f0*/  IABS R252, R244 ;  /* 0x000000f400fc7213 */ /* 0x000fe40000000000 */
[----:B------:R0:W-:Y:S01]  /*16700*/  STL [R1+0x198], R4 ;  /* 0x0001980401007387 */ /* 0x0001e20000100800 */
[--C-:B------:R-:W-:Y:S01]  /*16710*/  @!P0 IMAD.IADD R242, R242, 0x1, -R168.reuse ;  /* 0x00000001f2f28824 */ /* 0x100fe200078e0aa8 */
[----:B------:R-:W-:Y:S01]  /*16720*/  ISETP.GT.U32.AND P0, PT, R168, R241, PT ;  /* 0x000000f1a800720c */ /* 0x000fe20003f04070 */
[----:B------:R-:W-:-:S02]  /*16730*/  @!P6 IMAD.IADD R243, R243, 0x1, -R168 ;  /* 0x00000001f3f3e824 */ /* 0x000fc400078e0aa8 */
[----:B------:R-:W-:Y:S02]  /*16740*/  IMAD.MOV R5, RZ, RZ, -R5 ;  /* 0x000000ffff057224 */ /* 0x000fe400078e0a05 */
[----:B------:R-:W-:Y:S01]  /*16750*/  VIADD R246, R2, 0x2e ;  /* 0x0000002e02f67836 */ /* 0x000fe20000000000 */
[C---:B------:R-:W-:Y:S01]  /*16760*/  ISETP.GT.U32.AND P6, PT, R168.reuse, R243, PT ;  /* 0x000000f3a800720c */ /* 0x040fe20003fc4070 */
[----:B------:R-:W-:Y:S02]  /*16770*/  IMAD R3, R168, R5, R3 ;  /* 0x00000005a8037224 */ /* 0x000fe400078e0203 */
[----:B0-----:R-:W-:Y:S01]  /*16780*/  IMAD.MOV.U32 R4, RZ, RZ, R251 ;  /* 0x000000ffff047224 */ /* 0x001fe200078e00fb */
[----:B------:R-:W-:Y:S01]  /*16790*/  IABS R5, R246 ;  /* 0x000000f600057213 */ /* 0x000fe20000000000 */
[----:B------:R-:W-:-:S04]  /*167a0*/  IMAD.HI.U32 R245, R0, R252, RZ ;  /* 0x000000fc00f57227 */ /* 0x000fc800078e00ff */
[----:B------:R-:W-:Y:S01]  /*167b0*/  @!P4 IMAD.MOV R4, RZ, RZ, -R4 ;  /* 0x000000ffff04c224 */ /* 0x000fe200078e0a04 */
[C---:B------:R-:W-:Y:S01]  /*167c0*/  ISETP.GT.U32.AND P4, PT, R168.reuse, R242, PT ;  /* 0x000000f2a800720c */ /* 0x040fe20003f84070 */
[----:B------:R-:W-:Y:S02]  /*167d0*/  IMAD.MOV R245, RZ, RZ, -R245 ;  /* 0x000000fffff57224 */ /* 0x000fe400078e0af5 */
[--C-:B------:R-:W-:Y:S01]  /*167e0*/  @!P2 IMAD.IADD R239, R239, 0x1, -R168.reuse ;  /* 0x00000001efefa824 */ /* 0x100fe200078e0aa8 */
[----:B------:R0:W-:Y:S01]  /*167f0*/  STL [R1+0x194], R4 ;  /* 0x0001940401007387 */ /* 0x0001e20000100800 */
[----:B------:R-:W-:Y:S01]  /*16800*/  @!P0 IMAD.IADD R241, R241, 0x1, -R168 ;  /* 0x00000001f1f18824 */ /* 0x000fe200078e0aa8 */
[----:B------:R-:W-:Y:S01]  /*16810*/  ISETP.GE.AND P0, PT, R247, RZ, PT ;  /* 0x000000fff700720c */ /* 0x000fe20003f06270 */
[C---:B------:R-:W-:Y:S01]  /*16820*/  IMAD R245, R168.reuse, R245, R252 ;  /* 0x000000f5a8f57224 */ /* 0x040fe200078e02fc */
[----:B------:R-:W-:Y:S01]  /*16830*/  ISETP.GT.U32.AND P2, PT, R168, R238, PT ;  /* 0x000000eea800720c */ /* 0x000fe20003f44070 */
[----:B------:R-:W-:-:S02]  /*16840*/  VIADD R247, R2, 0x2d ;  /* 0x0000002d02f77836 */ /* 0x000fc40000000000 */
[--C-:B------:R-:W-:Y:S01]  /*16850*/  @!P6 IMAD.IADD R243, R243, 0x1, -R168.reuse ;  /* 0x00000001f3f3e824 */ /* 0x100fe200078e0aa8 */
[----:B------:R-:W-:Y:S01]  /*16860*/  ISETP.GE.AND P6, PT, R240, RZ, PT ;  /* 0x000000fff000720c */ /* 0x000fe20003fc6270 */
[----:B------:R-:W-:Y:S01]  /*16870*/  @!P4 IMAD.IADD R242, R242, 0x1, -R168 ;  /* 0x00000001f2f2c824 */ /* 0x000fe200078e0aa8 */
[C---:B------:R-:W-:Y:S01]  /*16880*/  ISETP.GT.U32.AND P4, PT, R168.reuse, R245, PT ;  /* 0x000000f5a800720c */ /* 0x040fe20003f84070 */
[----:B0-----:R-:W-:Y:S01]  /*16890*/  IMAD.MOV.U32 R4, RZ, RZ, R250 ;  /* 0x000000ffff047224 */ /* 0x001fe200078e00fa */
[----:B------:R-:W-:Y:S01]  /*168a0*/  IABS R240, R247 ;  /* 0x000000f700f07213 */ /* 0x000fe20000000000 */
[----:B------:R-:W-:Y:S02]  /*168b0*/  IMAD.MOV.U32 R250, RZ, RZ, R5 ;  /* 0x000000fffffa7224 */ /* 0x000fe400078e0005 */
[----:B------:R-:W-:Y:S01]  /*168c0*/  @!P3 IMAD.MOV R4, RZ, RZ, -R4 ;  /* 0x000000ffff04b224 */ /* 0x000fe200078e0a04 */
[----:B------:R-:W-:Y:S01]  /*168d0*/  ISETP.GT.U32.AND P3, PT, R168, R3, PT ;  /* 0x00000003a800720c */ /* 0x000fe20003f64070 */
[----:B------:R-:W-:-:S02]  /*168e0*/  IMAD.MOV.U32 R5, RZ, RZ, R239 ;  /* 0x000000ffff057224 */ /* 0x000fc400078e00ef */
[----:B------:R-:W-:Y:S01]  /*168f0*/  IMAD.HI.U32 R251, R0, R250, RZ ;  /* 0x000000fa00fb7227 */ /* 0x000fe200078e00ff */
[----:B------:R0:W-:Y:S03]  /*16900*/  STL [R1+0x18c], R4 ;  /* 0x00018c0401007387 */ /* 0x0001e60000100800 */
[----:B------:R-:W-:Y:S02]  /*16910*/  @!P5 IMAD.MOV R5, RZ, RZ, -R5 ;  /* 0x000000ffff05d224 */ /* 0x000fe400078e0a05 */
[----:B------:R-:W-:Y:S02]  /*16920*/  IMAD.MOV R251, RZ, RZ, -R251 ;  /* 0x000000fffffb7224 */ /* 0x000fe400078e0afb */
[--C-:B------:R-:W-:Y:S01]  /*16930*/  @!P4 IMAD.IADD R245, R245, 0x1, -R168.reuse ;  /* 0x00000001f5f5c824 */ /* 0x100fe200078e0aa8 */
[----:B------:R1:W-:Y:S01]  /*16940*/  STL [R1+0x184], R5 ;  /* 0x0001840501007387 */ /* 0x0003e20000100800 */
[----:B------:R-:W-:Y:S01]  /*16950*/  @!P3 IMAD.IADD R3, R3, 0x1, -R168 ;  /* 0x000000010303b824 */ /* 0x000fe200078e0aa8 */
[----:B------:R-:W-:Y:S01]  /*16960*/  ISETP.GE.AND P3, PT, R249, RZ, PT ;  /* 0x000000fff900720c */ /* 0x000fe20003f66270 */
[----:B0-----:R-:W-:Y:S01]  /*16970*/  IMAD.MOV.U32 R4, RZ, RZ, R241 ;  /* 0x000000ffff047224 */ /* 0x001fe200078e00f1 */
[C---:B------:R-:W-:Y:S01]  /*16980*/  ISETP.GT.U32.AND P5, PT, R168.reuse, R245, PT ;  /* 0x000000f5a800720c */ /* 0x040fe20003fa4070 */
[----:B------:R-:W-:Y:S01]  /*16990*/  IMAD.MOV.U32 R249, RZ, RZ, R240 ;  /* 0x000000fffff97224 */ /* 0x000fe200078e00f0 */
[----:B------:R-:W-:Y:S01]  /*169a0*/  ISETP.GT.U32.AND P4, PT, R168, R3, PT ;  /* 0x00000003a800720c */ /* 0x000fe20003f84070 */
[----:B------:R-:W-:-:S02]  /*169b0*/  @!P1 IMAD.MOV R4, RZ, RZ, -R4 ;  /* 0x000000ffff049224 */ /* 0x000fc400078e0a04 */
[----:B------:R-:W-:Y:S02]  /*169c0*/  IMAD R240, R168, R251, R250 ;  /* 0x000000fba8f07224 */ /* 0x000fe400078e02fa */
[----:B------:R-:W-:Y:S01]  /*169d0*/  @!P2 IMAD.IADD R238, R238, 0x1, -R168 ;  /* 0x00000001eeeea824 */ /* 0x000fe200078e0aa8 */
[----:B------:R0:W-:Y:S01]  /*169e0*/  STL [R1+0x180], R4 ;  /* 0x0001800401007387 */ /* 0x0001e20000100800 */
[----:B------:R-:W-:Y:S01]  /*169f0*/  ISETP.GE.AND P2, PT, R248, RZ, PT ;  /* 0x000000fff800720c */ /* 0x000fe20003f46270 */
[----:B------:R-:W-:Y:S02]  /*16a00*/  VIADD R248, R2, 0x2c ;  /* 0x0000002c02f87836 */ /* 0x000fe40000000000 */
[----:B------:R-:W-:Y:S01]  /*16a10*/  IMAD.HI.U32 R239, R0, R249, RZ ;  /* 0x000000f900ef7227 */ /* 0x000fe200078e00ff */
[----:B------:R-:W-:Y:S02]  /*16a20*/  ISETP.GT.U32.AND P1, PT, R168, R238, PT ;  /* 0x000000eea800720c */ /* 0x000fe40003f24070 */
[----:B------:R-:W-:Y:S01]  /*16a30*/  IABS R241, R248 ;  /* 0x000000f800f17213 */ /* 0x000fe20000000000 */
[----:B-1----:R-:W-:-:S02]  /*16a40*/  IMAD.MOV.U32 R5, RZ, RZ, R242 ;  /* 0x000000ffff057224 */ /* 0x002fc400078e00f2 */
[----:B0-----:R-:W-:Y:S02]  /*16a50*/  IMAD.MOV.U32 R4, RZ, RZ, R243 ;  /* 0x000000ffff047224 */ /* 0x001fe400078e00f3 */
[----:B------:R-:W-:Y:S02]  /*16a60*/  IMAD.MOV R243, RZ, RZ, -R239 ;  /* 0x000000fffff37224 */ /* 0x000fe400078e0aef */
[----:B------:R-:W-:Y:S01]  /*16a70*/  @!P6 IMAD.MOV R4, RZ, RZ, -R4 ;  /* 0x000000ffff04e224 */ /* 0x000fe200078e0a04 */
[C---:B------:R-:W-:Y:S01]  /*16a80*/  ISETP.GT.U32.AND P6, PT, R168.reuse, R240, PT ;  /* 0x000000f0a800720c */ /* 0x040fe20003fc4070 */
[----:B------:R-:W-:Y:S02]  /*16a90*/  IMAD.MOV.U32 R239, RZ, RZ, R241 ;  /* 0x000000ffffef7224 */ /* 0x000fe400078e00f1 */
[----:B------:R-:W-:Y:S02]  /*16aa0*/  IMAD R243, R168, R243, R249 ;  /* 0x000000f3a8f37224 */ /* 0x000fe400078e02f9 */
[----:B------:R-:W-:Y:S01]  /*16ab0*/  @!P0 IMAD.MOV R5, RZ, RZ, -R5 ;  /* 0x000000ffff058224 */ /* 0x000fe200078e0a05 */
[----:B------:R-:W-:Y:S01]  /*16ac0*/  ISETP.GE.AND P0, PT, R244, RZ, PT ;  /* 0x000000fff400720c */ /* 0x000fe20003f06270 */
[----:B------:R-:W-:-:S03]  /*16ad0*/  IMAD.HI.U32 R241, R0, R239, RZ ;  /* 0x000000ef00f17227 */ /* 0x000fc600078e00ff */
[----:B------:R-:W-:Y:S01]  /*16ae0*/  STL [R1+0x17c], R5 ;  /* 0x00017c0501007387 */ /* 0x000fe20000100800 */
[--C-:B------:R-:W-:Y:S01]  /*16af0*/  @!P5 IMAD.IADD R245, R245, 0x1, -R168.reuse ;  /* 0x00000001f5f5d824 */ /* 0x100fe200078e0aa8 */
[----:B------:R-:W-:Y:S01]  /*16b00*/  ISETP.GT.U32.AND P5, PT, R168, R243, PT ;  /* 0x000000f3a800720c */ /* 0x000fe20003fa4070 */
[--C-:B------:R-:W-:Y:S01]  /*16b10*/  @!P6 IMAD.IADD R240, R240, 0x1, -R168.reuse ;  /* 0x00000001f0f0e824 */ /* 0x100fe200078e0aa8 */
[----:B------:R0:W-:Y:S01]  /*16b20*/  STL [R1+0x178], R4 ;  /* 0x0001780401007387 */ /* 0x0001e20000100800 */
[----:B------:R-:W-:Y:S01]  /*16b30*/  @!P4 IMAD.IADD R3, R3, 0x1, -R168 ;  /* 0x000000010303c824 */ /* 0x000fe200078e0aa8 */
[----:B------:R-:W-:Y:S01]  /*16b40*/  ISETP.GE.AND P4, PT, R246, RZ, PT ;  /* 0x000000fff600720c */ /* 0x000fe20003f86270 */
[----:B------:R-:W-:Y:S01]  /*16b50*/  IMAD.MOV R241, RZ, RZ, -R241 ;  /* 0x000000fffff17224 */ /* 0x000fe200078e0af1 */
[----:B------:R-:W-:Y:S01]  /*16b60*/  ISETP.GT.U32.AND P6, PT, R168, R240, PT ;  /* 0x000000f0a800720c */ /* 0x000fe20003fc4070 */
[C---:B------:R-:W-:Y:S02]  /*16b70*/  VIADD R249, R2.reuse, 0x2b ;  /* 0x0000002b02f97836 */ /* 0x040fe40000000000 */
[----:B------:R-:W-:-:S02]  /*16b80*/  VIADD R242, R2, 0x28 ;  /* 0x0000002802f27836 */ /* 0x000fc40000000000 */
[--C-:B------:R-:W-:Y:S01]  /*16b90*/  @!P1 IMAD.IADD R238, R238, 0x1, -R168.reuse ;  /* 0x00000001eeee9824 */ /* 0x100fe200078e0aa8 */
[----:B------:R-:W-:Y:S01]  /*16ba0*/  IABS R244, R249 ;  /* 0x000000f900f47213 */ /* 0x000fe20000000000 */
[----:B0-----:R-:W-:Y:S01]  /*16bb0*/  IMAD.MOV.U32 R4, RZ, RZ, R3 ;  /* 0x000000ffff047224 */ /* 0x001fe200078e0003 */
[----:B------:R-:W-:Y:S01]  /*16bc0*/  ISETP.GE.AND P1, PT, R247, RZ, PT ;  /* 0x000000fff700720c */ /* 0x000fe20003f26270 */
[----:B------:R-:W-:Y:S01]  /*16bd0*/  IMAD R3, R168, R241, R239 ;  /* 0x000000f1a8037224 */ /* 0x000fe200078e02ef */
[----:B------:R-:W-:Y:S01]  /*16be0*/  IABS R241, R242 ;  /* 0x000000f200f17213 */ /* 0x000fe20000000000 */
[----:B------:R-:W-:Y:S02]  /*16bf0*/  VIADD R239, R2, 0x2a ;  /* 0x0000002a02ef7836 */ /* 0x000fe40000000000 */
[--C-:B------:R-:W-:Y:S01]  /*16c00*/  @!P6 IMAD.IADD R240, R240, 0x1, -R168.reuse ;  /* 0x00000001f0f0e824 */ /* 0x100fe200078e0aa8 */
[----:B------:R-:W-:Y:S01]  /*16c10*/  ISETP.GT.U32.AND P6, PT, R168, R3, PT ;  /* 0x00000003a800720c */ /* 0x000fe20003fc4070 */
        /* <DEDUP_REMOVED lines=8> */
[----:B------:R-:W-:-:S04]  /*16ca0*/  IMAD.HI.U32 R5, R0, R241, RZ ;  /* 0x000000f100057227 */ /* 0x000fc800078e00ff */
[----:B------:R-:W-:Y:S02]  /*16cb0*/  IMAD.MOV R246, RZ, RZ, -R246 ;  /* 0x000000fffff67224 */ /* 0x000fe400078e0af6 */
[----:B0-----:R-:W-:Y:S02]  /*16cc0*/  IMAD.MOV R4, RZ, RZ, -R252 ;  /* 0x000000ffff047224 */ /* 0x001fe400078e0afc */
[----:B------:R-:W-:Y:S02]  /*16cd0*/  IMAD.MOV R252, RZ, RZ, -R5 ;  /* 0x000000fffffc7224 */ /* 0x000fe400078e0a05 */
[----:B------:R-:W-:Y:S01]  /*16ce0*/  @!P6 IMAD.IADD R3, R3, 0x1, -R168 ;  /* 0x000000010303e824 */ /* 0x000fe200078e0aa8 */
[----:B------:R-:W-:Y:S01]  /*16cf0*/  ISETP.GE.AND P6, PT, R249, RZ, PT ;  /* 0x000000fff900720c */ /* 0x000fe20003fc6270 */
[----:B------:R-:W-:Y:S02]  /*16d00*/  IMAD.MOV.U32 R5, RZ, RZ, R238 ;  /* 0x000000ffff057224 */ /* 0x000fe400078e00ee */
[----:B------:R-:W-:-:S02]  /*16d10*/  IMAD R244, R168, R246, R244 ;  /* 0x000000f6a8f47224 */ /* 0x000fc400078e02f4 */
[----:B------:R-:W-:Y:S01]  /*16d20*/  @!P2 IMAD.MOV R5, RZ, RZ, -R5 ;  /* 0x000000ffff05a224 */ /* 0x000fe200078e0a05 */
[----:B------:R-:W-:Y:S01]  /*16d30*/  ISETP.GT.U32.AND P2, PT, R168, R3, PT ;  /* 0x00000003a800720c */ /* 0x000fe20003f44070 */
[----:B------:R-:W-:Y:S02]  /*16d40*/  VIADD R248, R2, 0x29 ;  /* 0x0000002902f87836 */ /* 0x000fe40000000000 */
[----:B------:R-:W-:Y:S01]  /*16d50*/  @!P5 IMAD.IADD R243, R243, 0x1, -R168 ;  /* 0x00000001f3f3d824 */ /* 0x000fe200078e0aa8 */
[C---:B------:R-:W-:Y:S01]  /*16d60*/  ISETP.GT.U32.AND P5, PT, R168.reuse, R244, PT ;  /* 0x000000f4a800720c */ /* 0x040fe20003fa4070 */
[C---:B------:R-:W-:Y:S01]  /*16d70*/  IMAD R250, R168.reuse, R4, R250 ;  /* 0x00000004a8fa7224 */ /* 0x040fe200078e02fa */
[----:B------:R-:W-:Y:S01]  /*16d80*/  IABS R247, R248 ;  /* 0x000000f800f77213 */ /* 0x000fe20000000000 */
[----:B------:R-:W-:Y:S01]  /*16d90*/  IMAD.MOV.U32 R4, RZ, RZ, R245 ;  /* 0x000000ffff047224 */ /* 0x000fe200078e00f5 */
[----:B------:R0:W-:Y:S01]  /*16da0*/  STL [R1+0x160], R5 ;  /* 0x0001600501007387 */ /* 0x0001e20000100800 */
[----:B------:R-:W-:-:S02]  /*16db0*/  IMAD R241, R168, R252, R241 ;  /* 0x000000fca8f17224 */ /* 0x000fc400078e02f1 */
[----:B------:R-:W-:-:S04]  /*16dc0*/  IMAD.HI.U32 R251, R0, R247, RZ ;  /* 0x000000f700fb7227 */ /* 0x000fc800078e00ff */
[----:B------:R-:W-:Y:S01]  /*16dd0*/  @!P0 IMAD.MOV R4, RZ, RZ, -R4 ;  /* 0x000000ffff048224 */ /* 0x000fe200078e0a04 */
[C---:B------:R-:W-:Y:S01]  /*16de0*/  ISETP.GT.U32.AND P0, PT, R168.reuse, R250, PT ;  /* 0x000000faa800720c */ /* 0x040fe20003f04070 */
[--C-:B------:R-:W-:Y:S01]  /*16df0*/  @!P2 IMAD.IADD R3, R3, 0x1, -R168.reuse ;  /* 0x000000010303a824 */ /* 0x100fe200078e0aa8 */
[----:B------:R-:W-:Y:S01]  /*16e00*/  ISETP.GT.U32.AND P2, PT, R168, R241, PT ;  /* 0x000000f1a800720c */ /* 0x000fe20003f44070 */
[----:B------:R-:W-:Y:S01]  /*16e10*/  IMAD.MOV R251, RZ, RZ, -R251 ;  /* 0x000000fffffb7224 */ /* 0x000fe200078e0afb */
[----:B------:R1:W-:Y:S01]  /*16e20*/  STL [R1+0x158], R4 ;  /* 0x0001580401007387 */ /* 0x0003e20000100800 */
[----:B------:R-:W-:Y:S02]  /*16e30*/  @!P5 IMAD.IADD R244, R244, 0x1, -R168 ;  /* 0x00000001f4f4d824 */ /* 0x000fe400078e0aa8 */
[----:B0-----:R-:W-:Y:S02]  /*16e40*/  IMAD.MOV.U32 R5, RZ, RZ, R240 ;  /* 0x000000ffff057224 */ /* 0x001fe400078e00f0 */
[----:B------:R-:W-:Y:S01]  /*16e50*/  VIADD R246, R2, 0x27 ;  /* 0x0000002702f67836 */ /* 0x000fe20000000000 */
[C---:B------:R-:W-:Y:S01]  /*16e60*/  ISETP.GT.U32.AND P5, PT, R168.reuse, R244, PT ;  /* 0x000000f4a800720c */ /* 0x040fe20003fa4070 */
[----:B------:R-:W-:-:S02]  /*16e70*/  IMAD R247, R168, R251, R247 ;  /* 0x000000fba8f77224 */ /* 0x000fc400078e02f7 */
[----:B------:R-:W-:Y:S01]  /*16e80*/  VIADD R238, R2, 0x26 ;  /* 0x0000002602ee7836 */ /* 0x000fe20000000000 */
[----:B------:R-:W-:Y:S01]  /*16e90*/  IABS R249, R246 ;  /* 0x000000f600f97213 */ /* 0x000fe20000000000 */
[----:B-1----:R-:W-:Y:S02]  /*16ea0*/  IMAD.MOV.U32 R4, RZ, RZ, R243 ;  /* 0x000000ffff047224 */ /* 0x002fe400078e00f3 */
[----:B------:R-:W-:Y:S01]  /*16eb0*/  @!P4 IMAD.MOV R5, RZ, RZ, -R5 ;  /* 0x000000ffff05c224 */ /* 0x000fe200078e0a05 */
[----:B------:R-:W-:Y:S01]  /*16ec0*/  ISETP.GT.U32.AND P4, PT, R168, R247, PT ;  /* 0x000000f7a800720c */ /* 0x000fe20003f84070 */
[----:B------:R-:W-:Y:S01]  /*16ed0*/  @!P1 IMAD.MOV R4, RZ, RZ, -R4 ;  /* 0x000000ffff049224 */ /* 0x000fe200078e0a04 */
[----:B------:R-:W-:Y:S01]  /*16ee0*/  ISETP.GE.AND P1, PT, R239, RZ, PT ;  /* 0x000000ffef00720c */ /* 0x000fe20003f26270 */
[--C-:B------:R-:W-:Y:S01]  /*16ef0*/  @!P0 IMAD.IADD R250, R250, 0x1, -R168.reuse ;  /* 0x00000001fafa8824 */ /* 0x100fe200078e0aa8 */
[----:B------:R-:W-:Y:S01]  /*16f00*/  IABS R239, R238 ;  /* 0x000000ee00ef7213 */ /* 0x000fe20000000000 */
[----:B------:R-:W-:Y:S01]  /*16f10*/  STL [R1+0x150], R5 ;  /* 0x0001500501007387 */ /* 0x000fe20000100800 */
[----:B------:R-:W-:Y:S01]  /*16f20*/  @!P2 IMAD.IADD R241, R241, 0x1, -R168 ;  /* 0x00000001f1f1a824 */ /* 0x000fe200078e0aa8 */
[----:B------:R-:W-:Y:S01]  /*16f30*/  ISETP.GE.AND P0, PT, R242, RZ, PT ;  /* 0x000000fff200720c */ /* 0x000fe20003f06270 */
[----:B------:R-:W-:Y:S01]  /*16f40*/  IMAD.HI.U32 R240, R0, R249, RZ ;  /* 0x000000f900f07227 */ /* 0x000fe200078e00ff */
[----:B------:R0:W-:Y:S03]  /*16f50*/  STL [R1+0x148], R4 ;  /* 0x0001480401007387 */ /* 0x0001e60000100800 */
[----:B------:R-:W-:-:S02]  /*16f60*/  IMAD.MOV.U32 R242, RZ, RZ, R239 ;  /* 0x000000fffff27224 */ /* 0x000fc400078e00ef */
        /* <DEDUP_REMOVED lines=8> */
[----:B------:R-:W-:Y:S01]  /*16ff0*/  @!P4 IMAD.IADD R247, R247, 0x1, -R168 ;  /* 0x00000001f7f7c824 */ /* 0x000fe200078e0aa8 */
[----:B------:R-:W-:Y:S01]  /*17000*/  ISETP.GT.U32.AND P4, PT, R168, R250, PT ;  /* 0x000000faa800720c */ /* 0x000fe20003f84070 */
[----:B------:R-:W-:Y:S01]  /*17010*/  IMAD.MOV R3, RZ, RZ, -R3 ;  /* 0x000000ffff037224 */ /* 0x000fe200078e0a03 */
[----:B------:R0:W-:Y:S01]  /*17020*/  STL [R1+0x138], R4 ;  /* 0x0001380401007387 */ /* 0x0001e20000100800 */
[----:B------:R-:W-:Y:S01]  /*17030*/  VIADD R243, R2, 0x25 ;  /* 0x0000002502f37836 */ /* 0x000fe20000000000 */
[C---:B------:R-:W-:Y:S01]  /*17040*/  ISETP.GT.U32.AND P2, PT, R168.reuse, R247, PT ;  /* 0x000000f7a800720c */ /* 0x040fe20003f44070 */
[----:B------:R-:W-:Y:S01]  /*17050*/  IMAD R242, R168, R3, R242 ;  /* 0x00000003a8f27224 */ /* 0x000fe200078e02f2 */
[----:B------:R-:W-:Y:S02]  /*17060*/  IABS R3, R2 ;  /* 0x0000000200037213 */ /* 0x000fe40000000000 */
[----:B------:R-:W-:-:S03]  /*17070*/  IABS R239, R243 ;  /* 0x000000f300ef7213 */ /* 0x000fc60000000000 */
[----:B------:R-:W-:Y:S01]  /*17080*/  @!P3 IMAD.IADD R241, R241, 0x1, -R168 ;  /* 0x00000001f1f1b824 */ /* 0x000fe200078e0aa8 */
[----:B------:R-:W-:Y:S01]  /*17090*/  ISETP.GT.U32.AND P3, PT, R168, R242, PT ;  /* 0x000000f2a800720c */ /* 0x000fe20003f64070 */
[----:B0-----:R-:W-:Y:S02]  /*170a0*/  IMAD.MOV.U32 R4, RZ, RZ, R244 ;  /* 0x000000ffff047224 */ /* 0x001fe400078e00f4 */
[----:B------:R-:W-:-:S04]  /*170b0*/  IMAD.HI.U32 R244, R0, R239, RZ ;  /* 0x000000ef00f47227 */ /* 0x000fc800078e00ff */
[----:B------:R-:W-:Y:S01]  /*170c0*/  @!P6 IMAD.MOV R4, RZ, RZ, -R4 ;  /* 0x000000ffff04e224 */ /* 0x000fe200078e0a04 */
[----:B------:R-:W-:Y:S01]  /*170d0*/  ISETP.GT.U32.AND P6, PT, R168, R240, PT ;  /* 0x000000f0a800720c */ /* 0x000fe20003fc4070 */
[--C-:B------:R-:W-:Y:S01]  /*170e0*/  @!P4 IMAD.IADD R250, R250, 0x1, -R168.reuse ;  /* 0x00000001fafac824 */ /* 0x100fe200078e0aa8 */
[----:B------:R-:W-:Y:S01]  /*170f0*/  ISETP.GE.AND P4, PT, R246, RZ, PT ;  /* 0x000000fff600720c */ /* 0x000fe20003f86270 */
[----:B------:R-:W-:Y:S01]  /*17100*/  @!P2 IMAD.IADD R247, R247, 0x1, -R168 ;  /* 0x00000001f7f7a824 */ /* 0x000fe200078e0aa8 */
[----:B------:R0:W-:Y:S01]  /*17110*/  STL [R1+0x134], R4 ;  /* 0x0001340401007387 */ /* 0x0001e20000100800 */
[----:B------:R-:W-:Y:S01]  /*17120*/  IMAD.MOV R244, RZ, RZ, -R244 ;  /* 0x000000fffff47224 */ /* 0x000fe200078e0af4 */
[----:B------:R-:W-:Y:S01]  /*17130*/  ISETP.GE.AND P2, PT, R238, RZ, PT ;  /* 0x000000ffee00720c */ /* 0x000fe20003f46270 */
[----:B------:R-:W-:Y:S02]  /*17140*/  @!P3 IMAD.IADD R242, R242, 0x1, -R168 ;  /* 0x00000001f2f2b824 */ /* 0x000fe400078e0aa8 */
[----:B------:R-:W-:-:S02]  /*17150*/  IMAD R239, R168, R244, R239 ;  /* 0x000000f4a8ef7224 */ /* 0x000fc400078e02ef */
[----:B------:R-:W-:Y:S02]  /*17160*/  IMAD.MOV.U32 R5, RZ, RZ, R247 ;  /* 0x000000ffff057224 */ /* 0x000fe400078e00f7 */
[----:B------:R-:W-:Y:S01]  /*17170*/  @!P6 IMAD.IADD R240, R240, 0x1, -R168 ;  /* 0x00000001f0f0e824 */ /* 0x000fe200078e0aa8 */
[----:B------:R-:W-:Y:S01]  /*17180*/  ISETP.GE.AND P6, PT, R243, RZ, PT ;  /* 0x000000fff300720c */ /* 0x000fe20003fc6270 */
[----:B0-----:R-:W-:Y:S02]  /*17190*/  IMAD.MOV.U32 R4, RZ, RZ, R250 ;  /* 0x000000ffff047224 */ /* 0x001fe400078e00fa */
[----:B------:R-:W-:Y:S01]  /*171a0*/  @!P5 IMAD.MOV R5, RZ, RZ, -R5 ;  /* 0x000000ffff05d224 */ /* 0x000fe200078e0a05 */
[C---:B------:R-:W-:Y:S01]  /*171b0*/  ISETP.GT.U32.AND P3, PT, R168.reuse, R240, PT ;  /* 0x000000f0a800720c */ /* 0x040fe20003f64070 */
[----:B------:R-:W-:Y:S01]  /*171c0*/  @!P1 IMAD.MOV R4, RZ, RZ, -R4 ;  /* 0x000000ffff049224 */ /* 0x000fe200078e0a04 */
[----:B------:R-:W-:Y:S01]  /*171d0*/  ISETP.GT.U32.AND P5, PT, R168, R239, PT ;  /* 0x000000efa800720c */ /* 0x000fe20003fa4070 */
[----:B------:R-:W-:Y:S01]  /*171e0*/  VIADD R238, R2, 0x23 ;  /* 0x0000002302ee7836 */ /* 0x000fe20000000000 */
[----:B------:R-:W-:Y:S01]  /*171f0*/  ISETP.GT.U32.AND P1, PT, R168, R242, PT ;  /* 0x000000f2a800720c */ /* 0x000fe20003f24070 */
[----:B------:R-:W-:Y:S01]  /*17200*/  VIADD R243, R2, 0x24 ;  /* 0x0000002402f37836 */ /* 0x000fe20000000000 */
[----:B------:R0:W-:Y:S01]  /*17210*/  STL [R1+0x9c], R4 ;  /* 0x00009c0401007387 */ /* 0x0001e20000100800 */
[----:B------:R-:W-:Y:S01]  /*17220*/  IMAD.HI.U32 R246, R0, R3, RZ ;  /* 0x0000000300f67227 */ /* 0x000fe200078e00ff */
[----:B------:R-:W-:-:S02]  /*17230*/  IABS R245, R238 ;  /* 0x000000ee00f57213 */ /* 0x000fc40000000000 */
[----:B------:R-:W-:Y:S01]  /*17240*/  IABS R244, R243 ;  /* 0x000000f300f47213 */ /* 0x000fe20000000000 */
[----:B------:R-:W-:Y:S01]  /*17250*/  IMAD.MOV R246, RZ, RZ, -R246 ;  /* 0x000000fffff67224 */ /* 0x000fe200078e0af6 */
[----:B------:R-:W-:Y:S01]  /*17260*/  STL [R1+0x10c], R5 ;  /* 0x00010c0501007387 */ /* 0x000fe20000100800 */
[--C-:B------:R-:W-:Y:S01]  /*17270*/  @!P3 IMAD.IADD R240, R240, 0x1, -R168.reuse ;  /* 0x00000001f0f0b824 */ /* 0x100fe200078e0aa8 */
[----:B------:R-:W-:Y:S01]  /*17280*/  ISETP.GE.AND P3, PT, R243, RZ, PT ;  /* 0x000000fff300720c */ /* 0x000fe20003f66270 */
[C---:B------:R-:W-:Y:S02]  /*17290*/  IMAD R3, R168.reuse, R246, R3 ;  /* 0x000000f6a8037224 */ /* 0x040fe400078e0203 */
[----:B0-----:R-:W-:Y:S02]  /*172a0*/  IMAD.MOV.U32 R4, RZ, RZ, R241 ;  /* 0x000000ffff047224 */ /* 0x001fe400078e00f1 */
[----:B------:R-:W-:Y:S02]  /*172b0*/  @!P5 IMAD.IADD R239, R239, 0x1, -R168 ;  /* 0x00000001efefd824 */ /* 0x000fe400078e0aa8 */
[----:B------:R-:W-:Y:S01]  /*172c0*/  @!P0 IMAD.MOV R4, RZ, RZ, -R4 ;  /* 0x000000ffff048224 */ /* 0x000fe200078e0a04 */
[----:B------:R-:W-:Y:S01]  /*172d0*/  ISETP.GT.U32.AND P0, PT, R168, R3, PT ;  /* 0x00000003a800720c */ /* 0x000fe20003f04070 */
[----:B------:R-:W-:-:S02]  /*172e0*/  IMAD.MOV.U32 R250, RZ, RZ, R245 ;  /* 0x000000fffffa7224 */ /* 0x000fc400078e00f5 */
[C---:B------:R-:W-:Y:S01]  /*172f0*/  IMAD.HI.U32 R245, R0.reuse, R244, RZ ;  /* 0x000000f400f57227 */ /* 0x040fe200078e00ff */
[----:B------:R0:W-:Y:S03]  /*17300*/  STL [R1+0x114], R4 ;  /* 0x0001140401007387 */ /* 0x0001e60000100800 */
        /* <DEDUP_REMOVED lines=9> */
[----:B------:R-:W-:Y:S01]  /*173a0*/  IMAD R250, R168, R241, R250 ;  /* 0x000000f1a8fa7224 */ /* 0x000fe200078e02fa */
[----:B------:R0:W-:Y:S01]  /*173b0*/  STL [R1+0x11c], R4 ;  /* 0x00011c0401007387 */ /* 0x0001e20000100800 */
[--C-:B------:R-:W-:Y:S02]  /*173c0*/  @!P0 IMAD.IADD R3, R3, 0x1, -R168.reuse ;  /* 0x0000000103038824 */ /* 0x100fe400078e0aa8 */
[C---:B------:R-:W-:Y:S02]  /*173d0*/  VIADD R243, R2.reuse, 0x22 ;  /* 0x0000002202f37836 */ /* 0x040fe40000000000 */
[----:B------:R-:W-:Y:S01]  /*173e0*/  VIADD R240, R2, 0x21 ;  /* 0x0000002102f07836 */ /* 0x000fe20000000000 */
[----:B------:R-:W-:Y:S01]  /*173f0*/  ISETP.GT.U32.AND P0, PT, R168, R3, PT ;  /* 0x00000003a800720c */ /* 0x000fe20003f04070 */
[----:B------:R-:W-:Y:S01]  /*17400*/  VIADD R241, R2, 0x20 ;  /* 0x0000002002f17836 */ /* 0x000fe20000000000 */
[----:B------:R-:W-:Y:S01]  /*17410*/  IABS R246, R243 ;  /* 0x000000f300f67213 */ /* 0x000fe20000000000 */
[----:B------:R-:W-:Y:S01]  /*17420*/  @!P4 IMAD.IADD R239, R239, 0x1, -R168 ;  /* 0x00000001efefc824 */ /* 0x000fe200078e0aa8 */
[----:B------:R-:W-:Y:S01]  /*17430*/  ISETP.GT.U32.AND P4, PT, R168, R250, PT ;  /* 0x000000faa800720c */ /* 0x000fe20003f84070 */
[----:B0-----:R-:W-:Y:S01]  /*17440*/  IMAD.MOV.U32 R4, RZ, RZ, R242 ;  /* 0x000000ffff047224 */ /* 0x001fe200078e00f2 */
[----:B------:R-:W-:Y:S01]  /*17450*/  ISETP.GE.AND P5, PT, R243, RZ, PT ;  /* 0x000000fff300720c */ /* 0x000fe20003fa6270 */
[----:B------:R-:W-:Y:S01]  /*17460*/  IMAD.HI.U32 R243, R0, R246, RZ ;  /* 0x000000f600f37227 */ /* 0x000fe200078e00ff */
[----:B------:R-:W-:-:S02]  /*17470*/  IABS R249, R240 ;  /* 0x000000f000f97213 */ /* 0x000fc40000000000 */
[----:B------:R-:W-:Y:S01]  /*17480*/  IABS R248, R241 ;  /* 0x000000f100f87213 */ /* 0x000fe20000000000 */
[----:B------:R-:W-:Y:S01]  /*17490*/  @!P2 IMAD.MOV R4, RZ, RZ, -R4 ;  /* 0x000000ffff04a224 */ /* 0x000fe200078e0a04 */
[----:B------:R-:W-:Y:S01]  /*174a0*/  ISETP.GT.U32.AND P2, PT, R168, R238, PT ;  /* 0x000000eea800720c */ /* 0x000fe20003f44070 */
[----:B------:R-:W-:Y:S02]  /*174b0*/  IMAD.MOV R243, RZ, RZ, -R243 ;  /* 0x000000fffff37224 */ /* 0x000fe400078e0af3 */
[----:B------:R-:W-:Y:S01]  /*174c0*/  IMAD.HI.U32 R242, R0, R249, RZ ;  /* 0x000000f900f27227 */ /* 0x000fe200078e00ff */
[----:B------:R0:W-:Y:S03]  /*174d0*/  STL [R1+0x130], R4 ;  /* 0x0001300401007387 */ /* 0x0001e60000100800 */
[--C-:B------:R-:W-:Y:S02]  /*174e0*/  @!P4 IMAD.IADD R250, R250, 0x1, -R168.reuse ;  /* 0x00000001fafac824 */ /* 0x100fe400078e0aa8 */
[----:B------:R-:W-:Y:S01]  /*174f0*/  @!P0 IMAD.IADD R3, R3, 0x1, -R168 ;  /* 0x0000000103038824 */ /* 0x000fe200078e0aa8 */
[----:B------:R-:W-:Y:S01]  /*17500*/  ISETP.GE.AND P0, PT, R240, RZ, PT ;  /* 0x000000fff000720c */ /* 0x000fe20003f06270 */
[C---:B------:R-:W-:Y:S01]  /*17510*/  IMAD R246, R168.reuse, R243, R246 ;  /* 0x000000f3a8f67224 */ /* 0x040fe200078e02f6 */
[----:B------:R-:W-:Y:S01]  /*17520*/  ISETP.GT.U32.AND P4, PT, R168, R250, PT ;  /* 0x000000faa800720c */ /* 0x000fe20003f84070 */
[----:B------:R-:W-:Y:S01]  /*17530*/  @!P2 IMAD.IADD R238, R238, 0x1, -R168 ;  /* 0x00000001eeeea824 */ /* 0x000fe200078e0aa8 */
[----:B------:R-:W-:Y:S01]  /*17540*/  ISETP.GE.AND P2, PT, R2, RZ, PT ;  /* 0x000000ff0200720c */ /* 0x000fe20003f46270 */
[----:B0-----:R-:W-:-:S02]  /*17550*/  IMAD.MOV.U32 R4, RZ, RZ, R239 ;  /* 0x000000ffff047224 */ /* 0x001fc400078e00ef */
[----:B------:R-:W-:-:S04]  /*17560*/  IMAD.HI.U32 R240, R0, R248, RZ ;  /* 0x000000f800f07227 */ /* 0x000fc800078e00ff */
[----:B------:R-:W-:Y:S01]  /*17570*/  @!P6 IMAD.MOV R4, RZ, RZ, -R4 ;  /* 0x000000ffff04e224 */ /* 0x000fe200078e0a04 */
[C---:B------:R-:W-:Y:S01]  /*17580*/  ISETP.GT.U32.AND P6, PT, R168.reuse, R238, PT ;  /* 0x000000eea800720c */ /* 0x040fe20003fc4070 */
[----:B------:R-:W-:Y:S02]  /*17590*/  IMAD.MOV R242, RZ, RZ, -R242 ;  /* 0x000000fffff27224 */ /* 0x000fe400078e0af2 */
[----:B------:R-:W-:Y:S01]  /*175a0*/  IMAD.MOV R240, RZ, RZ, -R240 ;  /* 0x000000fffff07224 */ /* 0x000fe200078e0af0 */
[----:B------:R-:W-:Y:S01]  /*175b0*/  STL [R1+0x120], R4 ;  /* 0x0001200401007387 */ /* 0x000fe20000100800 */
[C---:B------:R-:W-:Y:S02]  /*175c0*/  IMAD R249, R168.reuse, R242, R249 ;  /* 0x000000f2a8f97224 */ /* 0x040fe400078e02f9 */
[----:B------:R-:W-:Y:S01]  /*175d0*/  @!P2 IMAD.MOV R3, RZ, RZ, -R3 ;  /* 0x000000ffff03a224 */ /* 0x000fe200078e0a03 */
[C---:B------:R-:W-:Y:S01]  /*175e0*/  ISETP.GT.U32.AND P2, PT, R168.reuse, R246, PT ;  /* 0x000000f6a800720c */ /* 0x040fe20003f44070 */
[----:B------:R-:W-:-:S02]  /*175f0*/  IMAD R248, R168, R240, R248 ;  /* 0x000000f0a8f87224 */ /* 0x000fc400078e02f8 */
[--C-:B------:R-:W-:Y:S01]  /*17600*/  @!P4 IMAD.IADD R250, R250, 0x1, -R168.reuse ;  /* 0x00000001fafac824 */ /* 0x100fe200078e0aa8 */
[----:B------:R0:W-:Y:S01]  /*17610*/  STL [R1+0x124], R3 ;  /* 0x0001240301007387 */ /* 0x0001e20000100800 */
[--C-:B------:R-:W-:Y:S01]  /*17620*/  @!P6 IMAD.IADD R238, R238, 0x1, -R168.reuse ;  /* 0x00000001eeeee824 */ /* 0x100fe200078e0aa8 */
[----:B------:R-:W-:Y:S01]  /*17630*/  ISETP.GT.U32.AND P6, PT, R168, R249, PT ;  /* 0x000000f9a800720c */ /* 0x000fe20003fc4070 */
[----:B------:R-:W-:Y:S01]  /*17640*/  VIADD R243, R2, 0x1f ;  /* 0x0000001f02f37836 */ /* 0x000fe20000000000 */
[----:B------:R-:W-:Y:S01]  /*17650*/  ISETP.GT.U32.AND P4, PT, R168, R248, PT ;  /* 0x000000f8a800720c */ /* 0x000fe20003f84070 */
[C---:B------:R-:W-:Y:S02]  /*17660*/  VIADD R242, R2.reuse, 0x1d ;  /* 0x0000001d02f27836 */ /* 0x040fe40000000000 */
[----:B------:R-:W-:Y:S01]  /*17670*/  VIADD R240, R2, 0x1e ;  /* 0x0000001e02f07836 */ /* 0x000fe20000000000 */
[----:B------:R-:W-:Y:S01]  /*17680*/  IABS R245, R243 ;  /* 0x000000f300f57213 */ /* 0x000fe20000000000 */
[----:B------:R-:W-:Y:S01]  /*17690*/  @!P2 IMAD.IADD R246, R246, 0x1, -R168 ;  /* 0x00000001f6f6a824 */ /* 0x000fe200078e0aa8 */
[----:B------:R-:W-:Y:S01]  /*176a0*/  IABS R251, R242 ;  /* 0x000000f200fb7213 */ /* 0x000fe20000000000 */
[----:B------:R-:W-:Y:S01]  /*176b0*/  IMAD.MOV.U32 R5, RZ, RZ, R238 ;  /* 0x000000ffff057224 */ /* 0x000fe200078e00ee */
[----:B0-----:R-:W-:Y:S01]  /*176c0*/  IABS R3, R240 ;  /* 0x000000f000037213 */ /* 0x001fe20000000000 */
[----:B------:R-:W-:Y:S01]  /*176d0*/  IMAD.HI.U32 R247, R0, R245, RZ ;  /* 0x000000f500f77227 */ /* 0x000fe200078e00ff */
[----:B------:R-:W-:-:S03]  /*176e0*/  ISETP.GE.AND P2, PT, R241, RZ, PT ;  /* 0x000000fff100720c */ /* 0x000fc60003f46270 */
[--C-:B------:R-:W-:Y:S01]  /*176f0*/  @!P6 IMAD.IADD R249, R249, 0x1, -R168.reuse ;  /* 0x00000001f9f9e824 */ /* 0x100fe200078e0aa8 */
[----:B------:R-:W-:Y:S01]  /*17700*/  ISETP.GT.U32.AND P6, PT, R168, R246, PT ;  /* 0x000000f6a800720c */ /* 0x000fe20003fc4070 */
[----:B------:R-:W-:Y:S02]  /*17710*/  @!P4 IMAD.IADD R248, R248, 0x1, -R168 ;  /* 0x00000001f8f8c824 */ /* 0x000fe400078e0aa8 */
[----:B------:R-:W-:Y:S01]  /*17720*/  IMAD.MOV.U32 R4, RZ, RZ, R250 ;  /* 0x000000ffff047224 */ /* 0x000fe200078e00fa */
[----:B------:R-:W-:Y:S01]  /*17730*/  ISETP.GT.U32.AND P4, PT, R168, R249, PT ;  /* 0x000000f9a800720c */ /* 0x000fe20003f84070 */
[----:B------:R-:W-:Y:S02]  /*17740*/  IMAD.MOV R247, RZ, RZ, -R247 ;  /* 0x000000fffff77224 */ /* 0x000fe400078e0af7 */
[----:B------:R-:W-:Y:S02]  /*17750*/  IMAD.MOV.U32 R241, RZ, RZ, R251 ;  /* 0x000000fffff17224 */ /* 0x000fe400078e00fb */
[----:B------:R-:W-:-:S04]  /*17760*/  IMAD.HI.U32 R251, R0, R3, RZ ;  /* 0x0000000300fb7227 */ /* 0x000fc800078e00ff */
[----:B------:R-:W-:Y:S01]  /*17770*/  @!P3 IMAD.MOV R5, RZ, RZ, -R5 ;  /* 0x000000ffff05b224 */ /* 0x000fe200078e0a05 */
[C---:B------:R-:W-:Y:S01]  /*17780*/  ISETP.GT.U32.AND P3, PT, R168.reuse, R248, PT ;  /* 0x000000f8a800720c */ /* 0x040fe20003f64070 */
[----:B------:R-:W-:Y:S01]  /*17790*/  @!P1 IMAD.MOV R4, RZ, RZ, -R4 ;  /* 0x000000ffff049224 */ /* 0x000fe200078e0a04 */
[----:B------:R-:W-:Y:S01]  /*177a0*/  ISETP.GE.AND P1, PT, R243, RZ, PT ;  /* 0x000000fff300720c */ /* 0x000fe20003f26270 */
[----:B------:R-:W-:Y:S01]  /*177b0*/  IMAD R243, R168, R247, R245 ;  /* 0x000000f7a8f37224 */ /* 0x000fe200078e02f5 */
[----:B------:R-:W-:Y:S01]  /*177c0*/  STL [R1+0x110], R5 ;  /* 0x0001100501007387 */ /* 0x000fe20000100800 */
[----:B------:R-:W-:Y:S02]  /*177d0*/  IMAD.MOV R238, RZ, RZ, -R251 ;  /* 0x000000ffffee7224 */ /* 0x000fe400078e0afb */
[----:B------:R-:W-:Y:S01]  /*177e0*/  @!P6 IMAD.IADD R246, R246, 0x1, -R168 ;  /* 0x00000001f6f6e824 */ /* 0x000fe200078e0aa8 */
[C---:B------:R-:W-:Y:S01]  /*177f0*/  ISETP.GT.U32.AND P6, PT, R168.reuse, R243, PT ;  /* 0x000000f3a800720c */ /* 0x040fe20003fc4070 */
[----:B------:R-:W-:Y:S01]  /*17800*/  IMAD R3, R168, R238, R3 ;  /* 0x000000eea8037224 */ /* 0x000fe200078e0203 */
[----:B------:R0:W-:Y:S01]  /*17810*/  STL [R1+0xb8], R4 ;  /* 0x0000b80401007387 */ /* 0x0001e20000100800 */
[----:B------:R-:W-:-:S04]  /*17820*/  IMAD.HI.U32 R250, R0, R241, RZ ;  /* 0x000000f100fa7227 */ /* 0x000fc800078e00ff */
[----:B------:R-:W-:Y:S02]  /*17830*/  VIADD R244, R2, 0x1c ;  /* 0x0000001c02f47836 */ /* 0x000fe40000000000 */
[----:B------:R-:W-:Y:S02]  /*17840*/  IMAD.MOV R250, RZ, RZ, -R250 ;  /* 0x000000fffffa7224 */ /* 0x000fe400078e0afa */
[--C-:B------:R-:W-:Y:S01]  /*17850*/  @!P4 IMAD.IADD R249, R249, 0x1, -R168.reuse ;  /* 0x00000001f9f9c824 */ /* 0x100fe200078e0aa8 */
[----:B------:R-:W-:Y:S01]  /*17860*/  ISETP.GT.U32.AND P4, PT, R168, R3, PT ;  /* 0x00000003a800720c */ /* 0x000fe20003f84070 */
[--C-:B------:R-:W-:Y:S01]  /*17870*/  @!P3 IMAD.IADD R248, R248, 0x1, -R168.reuse ;  /* 0x00000001f8f8b824 */ /* 0x100fe200078e0aa8 */
        /* <DEDUP_REMOVED lines=8> */
[----:B------:R-:W-:Y:S02]  /*17900*/  IMAD.MOV R247, RZ, RZ, -R247 ;  /* 0x000000fffff77224 */ /* 0x000fe400078e0af7 */
[----:B0-----:R-:W-:Y:S02]  /*17910*/  IMAD.MOV.U32 R4, RZ, RZ, R246 ;  /* 0x000000ffff047224 */ /* 0x001fe400078e00f6 */
[----:B------:R-:W-:Y:S02]  /*17920*/  @!P4 IMAD.IADD R3, R3, 0x1, -R168 ;  /* 0x000000010303c824 */ /* 0x000fe400078e0aa8 */
[C---:B------:R-:W-:Y:S02]  /*17930*/  IMAD R239, R168.reuse, R247, R239 ;  /* 0x000000f7a8ef7224 */ /* 0x040fe400078e02ef */
[----:B------:R-:W-:Y:S01]  /*17940*/  @!P5 IMAD.MOV R4, RZ, RZ, -R4 ;  /* 0x000000ffff04d224 */ /* 0x000fe200078e0a04 */
[C---:B------:R-:W-:Y:S01]  /*17950*/  ISETP.GT.U32.AND P5, PT, R168.reuse, R243, PT ;  /* 0x000000f3a800720c */ /* 0x040fe20003fa4070 */
[----:B------:R-:W-:Y:S01]  /*17960*/  IMAD.MOV.U32 R5, RZ, RZ, R249 ;  /* 0x000000ffff057224 */ /* 0x000fe200078e00f9 */
[----:B------:R-:W-:Y:S01]  /*17970*/  ISETP.GT.U32.AND P4, PT, R168, R3, PT ;  /* 0x00000003a800720c */ /* 0x000fe20003f84070 */
[----:B------:R-:W-:Y:S01]  /*17980*/  IMAD.HI.U32 R246, R0, R245, RZ ;  /* 0x000000f500f67227 */ /* 0x000fe200078e00ff */
[----:B------:R0:W-:Y:S03]  /*17990*/  STL [R1+0xbc], R4 ;  /* 0x0000bc0401007387 */ /* 0x0001e60000100800 */
[----:B------:R-:W-:-:S02]  /*179a0*/  VIADD R241, R2, 0x1a ;  /* 0x0000001a02f17836 */ /* 0x000fc40000000000 */
[----:B------:R-:W-:Y:S01]  /*179b0*/  @!P0 IMAD.MOV R5, RZ, RZ, -R5 ;  /* 0x000000ffff058224 */ /* 0x000fe200078e0a05 */
[----:B------:R-:W-:Y:S01]  /*179c0*/  ISETP.GT.U32.AND P0, PT, R168, R239, PT ;  /* 0x000000efa800720c */ /* 0x000fe20003f04070 */
[----:B------:R-:W-:Y:S01]  /*179d0*/  @!P6 IMAD.IADD R240, R240, 0x1, -R168 ;  /* 0x00000001f0f0e824 */ /* 0x000fe200078e0aa8 */
[----:B------:R-:W-:Y:S01]  /*179e0*/  IABS R247, R241 ;  /* 0x000000f100f77213 */ /* 0x000fe20000000000 */
[----:B------:R-:W-:Y:S01]  /*179f0*/  IMAD.MOV R246, RZ, RZ, -R246 ;  /* 0x000000fffff67224 */ /* 0x000fe200078e0af6 */
[----:B------:R-:W-:Y:S01]  /*17a00*/  STL [R1+0xc4], R5 ;  /* 0x0000c40501007387 */ /* 0x000fe20000100800 */
[----:B0-----:R-:W-:Y:S01]  /*17a10*/  IMAD.MOV.U32 R4, RZ, RZ, R248 ;  /* 0x000000ffff047224 */ /* 0x001fe200078e00f8 */
[C---:B------:R-:W-:Y:S01]  /*17a20*/  ISETP.GT.U32.AND P6, PT, R168.reuse, R240, PT ;  /* 0x000000f0a800720c */ /* 0x040fe20003fc4070 */
[----:B------:R-:W-:Y:S02]  /*17a30*/  IMAD R245, R168, R246, R245 ;  /* 0x000000f6a8f57224 */ /* 0x000fe400078e02f5 */
[----:B------:R-:W-:Y:S01]  /*17a40*/  @!P2 IMAD.MOV R4, RZ, RZ, -R4 ;  /* 0x000000ffff04a224 */ /* 0x000fe200078e0a04 */
[----:B------:R-:W-:Y:S01]  /*17a50*/  ISETP.GE.AND P2, PT, R242, RZ, PT ;  /* 0x000000fff200720c */ /* 0x000fe20003f46270 */
[----:B------:R-:W-:-:S02]  /*17a60*/  IMAD.MOV.U32 R242, RZ, RZ, R247 ;  /* 0x000000fffff27224 */ /* 0x000fc400078e00f7 */
[--C-:B------:R-:W-:Y:S01]  /*17a70*/  @!P5 IMAD.IADD R243, R243, 0x1, -R168.reuse ;  /* 0x00000001f3f3d824 */ /* 0x100fe200078e0aa8 */
[----:B------:R0:W-:Y:S01]  /*17a80*/  STL [R1+0xc8], R4 ;  /* 0x0000c80401007387 */ /* 0x0001e20000100800 */
[--C-:B------:R-:W-:Y:S01]  /*17a90*/  @!P4 IMAD.IADD R3, R3, 0x1, -R168.reuse ;  /* 0x000000010303c824 */ /* 0x100fe200078e0aa8 */
[----:B------:R-:W-:Y:S01]  /*17aa0*/  ISETP.GT.U32.AND P4, PT, R168, R245, PT ;  /* 0x000000f5a800720c */ /* 0x000fe20003f84070 */
[----:B------:R-:W-:Y:S01]  /*17ab0*/  @!P0 IMAD.IADD R239, R239, 0x1, -R168 ;  /* 0x00000001efef8824 */ /* 0x000fe200078e0aa8 */
[----:B------:R-:W-:Y:S01]  /*17ac0*/  ISETP.GE.AND P5, PT, R244, RZ, PT ;  /* 0x000000fff400720c */ /* 0x000fe20003fa6270 */
[----:B------:R-:W-:Y:S01]  /*17ad0*/  IMAD.HI.U32 R244, R0, R242, RZ ;  /* 0x000000f200f47227 */ /* 0x000fe200078e00ff */
[----:B------:R-:W-:-:S03]  /*17ae0*/  ISETP.GE.AND P0, PT, R238, RZ, PT ;  /* 0x000000ffee00720c */ /* 0x000fc60003f06270 */
[----:B------:R-:W-:Y:S02]  /*17af0*/  IMAD.MOV R244, RZ, RZ, -R244 ;  /* 0x000000fffff47224 */ /* 0x000fe400078e0af4 */
[----:B0-----:R-:W-:Y:S02]  /*17b00*/  IMAD.MOV.U32 R4, RZ, RZ, R243 ;  /* 0x000000ffff047224 */ /* 0x001fe400078e00f3 */
[----:B------:R-:W-:Y:S01]  /*17b10*/  @!P6 IMAD.IADD R240, R240, 0x1, -R168 ;  /* 0x00000001f0f0e824 */ /* 0x000fe200078e0aa8 */
[----:B------:R-:W-:Y:S01]  /*17b20*/  ISETP.GE.AND P6, PT, R241, RZ, PT ;  /* 0x000000fff100720c */ /* 0x000fe20003fc6270 */
[----:B------:R-:W-:Y:S01]  /*17b30*/  @!P1 IMAD.MOV R4, RZ, RZ, -R4 ;  /* 0x000000ffff049224 */ /* 0x000fe200078e0a04 */
[C---:B------:R-:W-:Y:S01]  /*17b40*/  ISETP.GT.U32.AND P1, PT, R168.reuse, R239, PT ;  /* 0x000000efa800720c */ /* 0x040fe20003f24070 */
[----:B------:R-:W-:Y:S02]  /*17b50*/  IMAD R238, R168, R244, R242 ;  /* 0x000000f4a8ee7224 */ /* 0x000fe400078e02f2 */
[----:B------:R-:W-:Y:S01]  /*17b60*/  IMAD.MOV.U32 R5, RZ, RZ, R240 ;  /* 0x000000ffff057224 */ /* 0x000fe200078e00f0 */
[----:B------:R0:W-:Y:S01]  /*17b70*/  STL [R1+0xcc], R4 ;  /* 0x0000cc0401007387 */ /* 0x0001e20000100800 */
[----:B------:R-:W-:-:S02]  /*17b80*/  @!P4 IMAD.IADD R245, R245, 0x1, -R168 ;  /* 0x00000001f5f5c824 */ /* 0x000fc400078e0aa8 */
[----:B------:R-:W-:Y:S01]  /*17b90*/  @!P2 IMAD.MOV R5, RZ, RZ, -R5 ;  /* 0x000000ffff05a224 */ /* 0x000fe200078e0a05 */
[----:B------:R-:W-:Y:S01]  /*17ba0*/  ISETP.GT.U32.AND P2, PT, R168, R238, PT ;  /* 0x000000eea800720c */ /* 0x000fe20003f44070 */
[----:B------:R-:W-:Y:S01]  /*17bb0*/  VIADD R244, R2, 0x19 ;  /* 0x0000001902f47836 */ /* 0x000fe20000000000 */
[----:B------:R-:W-:Y:S01]  /*17bc0*/  ISETP.GT.U32.AND P4, PT, R168, R245, PT ;  /* 0x000000f5a800720c */ /* 0x000fe20003f84070 */
[C---:B------:R-:W-:Y:S02]  /*17bd0*/  VIADD R243, R2.reuse, 0x18 ;  /* 0x0000001802f37836 */ /* 0x040fe40000000000 */
[----:B------:R-:W-:Y:S02]  /*17be0*/  @!P1 IMAD.IADD R239, R239, 0x1, -R168 ;  /* 0x00000001efef9824 */ /* 0x000fe400078e0aa8 */
[----:B0-----:R-:W-:Y:S01]  /*17bf0*/  IMAD.MOV.U32 R4, RZ, RZ, R3 ;  /* 0x000000ffff047224 */ /* 0x001fe200078e0003 */
[----:B------:R-:W-:Y:S01]  /*17c00*/  ISETP.GE.AND P1, PT, R243, RZ, PT ;  /* 0x000000fff300720c */ /* 0x000fe20003f26270 */
[----:B------:R-:W-:Y:S01]  /*17c10*/  VIADD R242, R2, 0x17 ;  /* 0x0000001702f27836 */ /* 0x000fe20000000000 */
[----:B------:R-:W-:Y:S01]  /*17c20*/  IABS R243, R243 ;  /* 0x000000f300f37213 */ /* 0x000fe20000000000 */
[----:B------:R-:W-:Y:S01]  /*17c30*/  @!P3 IMAD.MOV R4, RZ, RZ, -R4 ;  /* 0x000000ffff04b224 */ /* 0x000fe200078e0a04 */
[----:B------:R-:W-:Y:S01]  /*17c40*/  ISETP.GE.AND P3, PT, R244, RZ, PT ;  /* 0x000000fff400720c */ /* 0x000fe20003f66270 */
[--C-:B------:R-:W-:Y:S01]  /*17c50*/  @!P2 IMAD.IADD R238, R238, 0x1, -R168.reuse ;  /* 0x00000001eeeea824 */ /* 0x100fe200078e0aa8 */
[----:B------:R-:W-:Y:S01]  /*17c60*/  IABS R244, R244 ;  /* 0x000000f400f47213 */ /* 0x000fe20000000000 */
[----:B------:R-:W-:Y:S01]  /*17c70*/  @!P4 IMAD.IADD R245, R245, 0x1, -R168 ;  /* 0x00000001f5f5c824 */ /* 0x000fe200078e0aa8 */
[----:B------:R0:W-:Y:S01]  /*17c80*/  STL [R1+0xe8], R4 ;  /* 0x0000e80401007387 */ /* 0x0001e20000100800 */
[----:B------:R-:W-:Y:S01]  /*17c90*/  IMAD.HI.U32 R241, R0, R243, RZ ;  /* 0x000000f300f17227 */ /* 0x000fe200078e00ff */
[----:B------:R-:W-:-:S02]  /*17ca0*/  ISETP.GT.U32.AND P2, PT, R168, R238, PT ;  /* 0x000000eea800720c */ /* 0x000fc40003f44070 */
[----:B------:R-:W-:Y:S01]  /*17cb0*/  STL [R1+0xec], R5 ;  /* 0x0000ec0501007387 */ /* 0x000fe20000100800 */
[----:B------:R-:W-:-:S04]  /*17cc0*/  IMAD.HI.U32 R246, R0, R244, RZ ;  /* 0x000000f400f67227 */ /* 0x000fc800078e00ff */
[----:B------:R-:W-:Y:S02]  /*17cd0*/  IMAD.MOV R246, RZ, RZ, -R246 ;  /* 0x000000fffff67224 */ /* 0x000fe400078e0af6 */
[----:B0-----:R-:W-:Y:S02]  /*17ce0*/  IMAD.MOV.U32 R4, RZ, RZ, R239 ;  /* 0x000000ffff047224 */ /* 0x001fe400078e00ef */
[----:B------:R-:W-:Y:S02]  /*17cf0*/  IMAD R244, R168, R246, R244 ;  /* 0x000000f6a8f47224 */ /* 0x000fe400078e02f4 */
[----:B------:R-:W-:Y:S01]  /*17d00*/  @!P5 IMAD.MOV R4, RZ, RZ, -R4 ;  /* 0x000000ffff04d224 */ /* 0x000fe200078e0a04 */
[----:B------:R-:W-:Y:S01]  /*17d10*/  ISETP.GE.AND P5, PT, R242, RZ, PT ;  /* 0x000000fff200720c */ /* 0x000fe20003fa6270 */
[----:B------:R-:W-:Y:S01]  /*17d20*/  IMAD.MOV R241, RZ, RZ, -R241 ;  /* 0x000000fffff17224 */ /* 0x000fe200078e0af1 */
[----:B------:R-:W-:Y:S01]  /*17d30*/  IABS R242, R242 ;  /* 0x000000f200f27213 */ /* 0x000fe20000000000 */
[----:B------:R-:W-:Y:S01]  /*17d40*/  @!P2 IMAD.IADD R238, R238, 0x1, -R168 ;  /* 0x00000001eeeea824 */ /* 0x000fe200078e0aa8 */
[----:B------:R0:W-:Y:S01]  /*17d50*/  STL [R1+0xf4], R4 ;  /* 0x0000f40401007387 */ /* 0x0001e20000100800 */
[----:B------:R-:W-:-:S02]  /*17d60*/  IMAD R243, R168, R241, R243 ;  /* 0x000000f1a8f37224 */ /* 0x000fc400078e02f3 */
[----:B------:R-:W-:-:S03]  /*17d70*/  IMAD.HI.U32 R239, R0, R242, RZ ;  /* 0x000000f200ef7227 */ /* 0x000fc600078e00ff */
[----:B------:R-:W-:Y:S01]  /*17d80*/  ISETP.GT.U32.AND P2, PT, R168, R243, PT ;  /* 0x000000f3a800720c */ /* 0x000fe20003f44070 */
[----:B------:R-:W-:Y:S02]  /*17d90*/  IMAD.MOV R239, RZ, RZ, -R239 ;  /* 0x000000ffffef7224 */ /* 0x000fe400078e0aef */
[----:B------:R-:W-:Y:S02]  /*17da0*/  VIADD R3, R2, 0x16 ;  /* 0x0000001602037836 */ /* 0x000fe40000000000 */
[----:B0-----:R-:W-:Y:S01]  /*17db0*/  IMAD.MOV.U32 R4, RZ, RZ, R245 ;  /* 0x000000ffff047224 */ /* 0x001fe200078e00f5 */
[----:B------:R-:W-:Y:S01]  /*17dc0*/  IABS R245, R6 ;  /* 0x0000000600f57213 */ /* 0x000fe20000000000 */
[C---:B------:R-:W-:Y:S01]  /*17dd0*/  IMAD R242, R168.reuse, R239, R242 ;  /* 0x000000efa8f27224 */ /* 0x040fe200078e02f2 */
[----:B------:R-:W-:Y:S01]  /*17de0*/  IABS R240, R3 ;  /* 0x0000000300f07213 */ /* 0x000fe20000000000 */
[----:B------:R-:W-:Y:S01]  /*17df0*/  @!P0 IMAD.MOV R4, RZ, RZ, -R4 ;  /* 0x000000ffff048224 */ /* 0x000fe200078e0a04 */
[----:B------:R-:W-:Y:S01]  /*17e00*/  ISETP.GT.U32.AND P0, PT, R168, R244, PT ;  /* 0x000000f4a800720c */ /* 0x000fe20003f04070 */
[----:B------:R-:W-:Y:S01]  /*17e10*/  VIADD R239, R2, 0x15 ;  /* 0x0000001502ef7836 */ /* 0x000fe20000000000 */
[----:B------:R-:W-:Y:S01]  /*17e20*/  ISETP.GE.AND P4, PT, R3, RZ, PT ;  /* 0x000000ff0300720c */ /* 0x000fe20003f86270 */
[----:B------:R-:W-:Y:S01]  /*17e30*/  @!P2 IMAD.IADD R243, R243, 0x1, -R168 ;  /* 0x00000001f3f3a824 */ /* 0x000fe200078e0aa8 */
[----:B------:R0:W-:Y:S01]  /*17e40*/  STL [R1+0xd8], R4 ;  /* 0x0000d80401007387 */ /* 0x0001e20000100800 */
[----:B------:R-:W-:Y:S01]  /*17e50*/  IMAD.MOV.U32 R7, RZ, RZ, R238 ;  /* 0x000000ffff077224 */ /* 0x000fe200078e00ee */
[----:B------:R-:W-:Y:S01]  /*17e60*/  IABS R248, R239 ;  /* 0x000000ef00f87213 */ /* 0x000fe20000000000 */
[----:B------:R-:W-:Y:S01]  /*17e70*/  IMAD.HI.U32 R3, R0, R240, RZ ;  /* 0x000000f000037227 */ /* 0x000fe200078e00ff */
[----:B------:R-:W-:-:S03]  /*17e80*/  ISETP.GT.U32.AND P2, PT, R168, R243, PT ;  /* 0x000000f3a800720c */ /* 0x000fc60003f44070 */
[----:B------:R-:W-:Y:S02]  /*17e90*/  @!P6 IMAD.MOV R7, RZ, RZ, -R7 ;  /* 0x000000ffff07e224 */ /* 0x000fe400078e0a07 */
[----:B------:R-:W-:Y:S01]  /*17ea0*/  @!P0 IMAD.IADD R244, R244, 0x1, -R168 ;  /* 0x00000001f4f48824 */ /* 0x000fe200078e0aa8 */
[----:B------:R-:W-:Y:S01]  /*17eb0*/  ISETP.GT.U32.AND P0, PT, R168, R242, PT ;  /* 0x000000f2a800720c */ /* 0x000fe20003f04070 */
[----:B------:R-:W-:Y:S01]  /*17ec0*/  IMAD.HI.U32 R249, R0, R248, RZ ;  /* 0x000000f800f97227 */ /* 0x000fe200078e00ff */
[----:B------:R-:W-:Y:S02]  /*17ed0*/  STL [R1+0xd0], R7 ;  /* 0x0000d00701007387 */ /* 0x000fe40000100800 */
[----:B------:R-:W-:Y:S01]  /*17ee0*/  ISETP.GT.U32.AND P6, PT, R168, R244, PT ;  /* 0x000000f4a800720c */ /* 0x000fe20003fc4070 */
[----:B------:R-:W-:Y:S02]  /*17ef0*/  IMAD.MOV R3, RZ, RZ, -R3 ;  /* 0x000000ffff037224 */ /* 0x000fe400078e0a03 */
[----:B------:R-:W-:-:S02]  /*17f00*/  VIADD R5, R2, 0x13 ;  /* 0x0000001302057836 */ /* 0x000fc40000000000 */
[----:B------:R-:W-:Y:S02]  /*17f10*/  IMAD.MOV R249, RZ, RZ, -R249 ;  /* 0x000000fffff97224 */ /* 0x000fe400078e0af9 */
[--C-:B------:R-:W-:Y:S01]  /*17f20*/  @!P2 IMAD.IADD R243, R243, 0x1, -R168.reuse ;  /* 0x00000001f3f3a824 */ /* 0x100fe200078e0aa8 */
[----:B------:R-:W-:Y:S01]  /*17f30*/  ISETP.GE.AND P2, PT, R239, RZ, PT ;  /* 0x000000ffef00720c */ /* 0x000fe20003f46270 */
[----:B------:R-:W-:Y:S02]  /*17f40*/  @!P0 IMAD.IADD R242, R242, 0x1, -R168 ;  /* 0x00000001f2f28824 */ /* 0x000fe400078e0aa8 */
[C---:B------:R-:W-:Y:S01]  /*17f50*/  IMAD R240, R168.reuse, R3, R240 ;  /* 0x00000003a8f07224 */ /* 0x040fe200078e02f0 */
[----:B------:R-:W-:Y:S01]  /*17f60*/  IABS R3, R5 ;  /* 0x0000000500037213 */ /* 0x000fe20000000000 */
[C---:B------:R-:W-:Y:S01]  /*17f70*/  IMAD R239, R168.reuse, R249, R248 ;  /* 0x000000f9a8ef7224 */ /* 0x040fe200078e02f8 */
[----:B------:R-:W-:Y:S01]  /*17f80*/  ISETP.GT.U32.AND P0, PT, R168, R242, PT ;  /* 0x000000f2a800720c */ /* 0x000fe20003f04070 */
[----:B------:R-:W-:-:S02]  /*17f90*/  IMAD.MOV.U32 R238, RZ, RZ, R245 ;  /* 0x000000ffffee7224 */ /* 0x000fc400078e00f5 */
[----:B0-----:R-:W-:Y:S02]  /*17fa0*/  VIADD R4, R2, 0x12 ;  /* 0x0000001202047836 */ /* 0x001fe40000000000 */
[----:B------:R-:W-:Y:S01]  /*17fb0*/  @!P6 IMAD.IADD R244, R244, 0x1, -R168 ;  /* 0x00000001f4f4e824 */ /* 0x000fe200078e0aa8 */
[----:B------:R-:W-:Y:S01]  /*17fc0*/  ISETP.GT.U32.AND P6, PT, R168, R240, PT ;  /* 0x000000f0a800720c */ /* 0x000fe20003fc4070 */
[----:B------:R-:W-:Y:S01]  /*17fd0*/  IMAD.HI.U32 R246, R0, R3, RZ ;  /* 0x0000000300f67227 */ /* 0x000fe200078e00ff */
[----:B------:R-:W-:-:S03]  /*17fe0*/  IABS R241, R4 ;  /* 0x0000000400f17213 */ /* 0x000fc60000000000 */
[----:B------:R-:W-:-:S04]  /*17ff0*/  IMAD.HI.U32 R247, R0, R238, RZ ;  /* 0x000000ee00f77227 */ /* 0x000fc800078e00ff */
[----:B------:R-:W-:Y:S01]  /*18000*/  @!P0 IMAD.IADD R242, R242, 0x1, -R168 ;  /* 0x00000001f2f28824 */ /* 0x000fe200078e0aa8 */
[C---:B------:R-:W-:Y:S01]  /*18010*/  ISETP.GT.U32.AND P0, PT, R168.reuse, R239, PT ;  /* 0x000000efa800720c */ /* 0x040fe20003f04070 */
[----:B------:R-:W-:Y:S02]  /*18020*/  IMAD.MOV R246, RZ, RZ, -R246 ;  /* 0x000000fffff67224 */ /* 0x000fe400078e0af6 */
[----:B------:R-:W-:Y:S02]  /*18030*/  IMAD.MOV R247, RZ, RZ, -R247 ;  /* 0x000000fffff77224 */ /* 0x000fe400078e0af7 */
[----:B------:R-:W-:Y:S02]  /*18040*/  IMAD R3, R168, R246, R3 ;  /* 0x000000f6a8037224 */ /* 0x000fe400078e0203 */
[----:B------:R-:W-:-:S04]  /*18050*/  IMAD.HI.U32 R245, R0, R241, RZ ;  /* 0x000000f100f57227 */ /* 0x000fc800078e00ff */
[----:B------:R-:W-:Y:S02]  /*18060*/  IMAD R238, R168, R247, R238 ;  /* 0x000000f7a8ee7224 */ /* 0x000fe400078e02ee */
        /* <DEDUP_REMOVED lines=8> */
[C---:B------:R-:W-:Y:S02]  /*180f0*/  VIADD R245, R2.reuse, 0x11 ;  /* 0x0000001102f57836 */ /* 0x040fe40000000000 */
[----:B------:R-:W-:Y:S02]  /*18100*/  VIADD R246, R2, 0x10 ;  /* 0x0000001002f67836 */ /* 0x000fe40000000000 */
[----:B------:R-:W-:Y:S01]  /*18110*/  IMAD.HI.U32 R233, R0, R251, RZ ;  /* 0x000000fb00e97227 */ /* 0x000fe200078e00ff */
[----:B------:R-:W-:Y:S02]  /*18120*/  IABS R249, R245 ;  /* 0x000000f500f97213 */ /* 0x000fe40000000000 */
[----:B------:R-:W-:Y:S01]  /*18130*/  IABS R250, R246 ;  /* 0x000000f600fa7213 */ /* 0x000fe20000000000 */
[----:B------:R-:W-:Y:S02]  /*18140*/  IMAD.MOV.U32 R95, RZ, RZ, R244 ;  /* 0x000000ffff5f7224 */ /* 0x000fe400078e00f4 */
[----:B------:R-:W-:-:S02]  /*18150*/  IMAD.MOV R244, RZ, RZ, -R233 ;  /* 0x000000fffff47224 */ /* 0x000fc400078e0ae9 */
[--C-:B------:R-:W-:Y:S01]  /*18160*/  @!P0 IMAD.IADD R3, R3, 0x1, -R168.reuse ;  /* 0x0000000103038824 */ /* 0x100fe200078e0aa8 */
[----:B------:R-:W-:Y:S01]  /*18170*/  ISETP.GT.U32.AND P0, PT, R168, R240, PT ;  /* 0x000000f0a800720c */ /* 0x000fe20003f04070 */
[----:B------:R-:W-:Y:S01]  /*18180*/  @!P6 IMAD.IADD R238, R238, 0x1, -R168 ;  /* 0x00000001eeeee824 */ /* 0x000fe200078e0aa8 */
[----:B------:R-:W-:Y:S01]  /*18190*/  ISETP.GT.U32.AND P6, PT, R168, R241, PT ;  /* 0x000000f1a800720c */ /* 0x000fe20003fc4070 */
[----:B------:R-:W-:Y:S02]  /*181a0*/  IMAD.MOV.U32 R233, RZ, RZ, R243 ;  /* 0x000000ffffe97224 */ /* 0x000fe400078e00f3 */
[----:B------:R-:W-:-:S04]  /*181b0*/  IMAD.HI.U32 R9, R0, R249, RZ ;  /* 0x000000f900097227 */ /* 0x000fc800078e00ff */
[----:B------:R-:W-:Y:S01]  /*181c0*/  @!P3 IMAD.MOV R95, RZ, RZ, -R95 ;  /* 0x000000ffff5fb224 */ /* 0x000fe200078e0a5f */
[----:B------:R-:W-:Y:S01]  /*181d0*/  ISETP.GT.U32.AND P3, PT, R168, R239, PT ;  /* 0x000000efa800720c */ /* 0x000fe20003f64070 */
[----:B------:R-:W-:-:S03]  /*181e0*/  IMAD.HI.U32 R8, R0, R250, RZ ;  /* 0x000000fa00087227 */ /* 0x000fc600078e00ff */
[----:B------:R0:W-:Y:S01]  /*181f0*/  STL [R1+0x98], R95 ;  /* 0x0000985f01007387 */ /* 0x0001e20000100800 */
[----:B------:R-:W-:Y:S01]  /*18200*/  @!P1 IMAD.MOV R233, RZ, RZ, -R233 ;  /* 0x000000ffffe99224 */ /* 0x000fe200078e0ae9 */
[----:B------:R-:W-:Y:S01]  /*18210*/  ISETP.GT.U32.AND P1, PT, R168, R238, PT ;  /* 0x000000eea800720c */ /* 0x000fe20003f24070 */
[----:B------:R-:W-:Y:S02]  /*18220*/  IMAD.MOV R9, RZ, RZ, -R9 ;  /* 0x000000ffff097224 */ /* 0x000fe400078e0a09 */
[----:B------:R-:W-:Y:S01]  /*18230*/  VIADD R248, R2, 0xe ;  /* 0x0000000e02f87836 */ /* 0x000fe20000000000 */
[----:B------:R1:W-:Y:S01]  /*18240*/  STL [R1+0x90], R233 ;  /* 0x000090e901007387 */ /* 0x0003e20000100800 */
[----:B------:R-:W-:Y:S02]  /*18250*/  IMAD.MOV R8, RZ, RZ, -R8 ;  /* 0x000000ffff087224 */ /* 0x000fe400078e0a08 */
[C---:B------:R-:W-:Y:S01]  /*18260*/  IMAD R249, R168.reuse, R9, R249 ;  /* 0x00000009a8f97224 */ /* 0x040fe200078e02f9 */
[----:B------:R-:W-:Y:S01]  /*18270*/  IABS R252, R248 ;  /* 0x000000f800fc7213 */ /* 0x000fe20000000000 */
[----:B------:R-:W-:-:S02]  /*18280*/  IMAD R250, R168, R8, R250 ;  /* 0x00000008a8fa7224 */ /* 0x000fc400078e02fa */
[----:B0-----:R-:W-:Y:S02]  /*18290*/  IMAD.MOV.U32 R95, RZ, RZ, R242 ;  /* 0x000000ffff5f7224 */ /* 0x001fe400078e00f2 */
[--C-:B------:R-:W-:Y:S01]  /*182a0*/  @!P0 IMAD.IADD R240, R240, 0x1, -R168.reuse ;  /* 0x00000001f0f08824 */ /* 0x100fe200078e0aa8 */
[C---:B------:R-:W-:Y:S01]  /*182b0*/  ISETP.GT.U32.AND P0, PT, R168.reuse, R249, PT ;  /* 0x000000f9a800720c */ /* 0x040fe20003f04070 */
[C---:B------:R-:W-:Y:S02]  /*182c0*/  IMAD R242, R168.reuse, R244, R251 ;  /* 0x000000f4a8f27224 */ /* 0x040fe400078e02fb */
[----:B------:R-:W-:Y:S01]  /*182d0*/  @!P3 IMAD.IADD R239, R239, 0x1, -R168 ;  /* 0x00000001efefb824 */ /* 0x000fe200078e0aa8 */
[----:B------:R-:W-:Y:S01]  /*182e0*/  ISETP.GT.U32.AND P3, PT, R168, R250, PT ;  /* 0x000000faa800720c */ /* 0x000fe20003f64070 */
[----:B------:R-:W-:-:S04]  /*182f0*/  IMAD.HI.U32 R7, R0, R252, RZ ;  /* 0x000000fc00077227 */ /* 0x000fc800078e00ff */
[--C-:B------:R-:W-:Y:S01]  /*18300*/  @!P1 IMAD.IADD R238, R238, 0x1, -R168.reuse ;  /* 0x00000001eeee9824 */ /* 0x100fe200078e0aa8 */
[C---:B------:R-:W-:Y:S01]  /*18310*/  ISETP.GT.U32.AND P1, PT, R168.reuse, R242, PT ;  /* 0x000000f2a800720c */ /* 0x040fe20003f24070 */
[----:B------:R-:W-:Y:S01]  /*18320*/  @!P6 IMAD.IADD R241, R241, 0x1, -R168 ;  /* 0x00000001f1f1e824 */ /* 0x000fe200078e0aa8 */
[----:B------:R-:W-:Y:S01]  /*18330*/  ISETP.GT.U32.AND P6, PT, R168, R3, PT ;  /* 0x00000003a800720c */ /* 0x000fe20003fc4070 */
[----:B------:R-:W-:Y:S02]  /*18340*/  IMAD.MOV R7, RZ, RZ, -R7 ;  /* 0x000000ffff077224 */ /* 0x000fe400078e0a07 */
[----:B------:R-:W-:Y:S02]  /*18350*/  VIADD R244, R2, 0xd ;  /* 0x0000000d02f47836 */ /* 0x000fe40000000000 */
[----:B------:R-:W-:Y:S01]  /*18360*/  @!P5 IMAD.MOV R95, RZ, RZ, -R95 ;  /* 0x000000ffff5fd224 */ /* 0x000fe200078e0a5f */
[----:B------:R-:W-:Y:S01]  /*18370*/  ISETP.GT.U32.AND P5, PT, R168, R241, PT ;  /* 0x000000f1a800720c */ /* 0x000fe20003fa4070 */
[----:B------:R-:W-:-:S02]  /*18380*/  VIADD R251, R2, 0xc ;  /* 0x0000000c02fb7836 */ /* 0x000fc40000000000 */
[----:B------:R-:W-:Y:S01]  /*18390*/  IMAD R243, R168, R7, R252 ;  /* 0x00000007a8f37224 */ /* 0x000fe200078e02fc */
[----:B------:R-:W-:Y:S01]  /*183a0*/  IABS R252, R244 ;  /* 0x000000f400fc7213 */ /* 0x000fe20000000000 */
[--C-:B------:R-:W-:Y:S01]  /*183b0*/  @!P0 IMAD.IADD R249, R249, 0x1, -R168.reuse ;  /* 0x00000001f9f98824 */ /* 0x100fe200078e0aa8 */
[----:B------:R-:W-:Y:S01]  /*183c0*/  ISETP.GE.AND P0, PT, R5, RZ, PT ;  /* 0x000000ff0500720c */ /* 0x000fe20003f06270 */
[--C-:B------:R-:W-:Y:S01]  /*183d0*/  @!P3 IMAD.IADD R250, R250, 0x1, -R168.reuse ;  /* 0x00000001fafab824 */ /* 0x100fe200078e0aa8 */
[----:B------:R-:W-:Y:S01]  /*183e0*/  IABS R5, R251 ;  /* 0x000000fb00057213 */ /* 0x000fe20000000000 */
[----:B------:R-:W-:Y:S01]  /*183f0*/  @!P1 IMAD.IADD R242, R242, 0x1, -R168 ;  /* 0x00000001f2f29824 */ /* 0x000fe200078e0aa8 */
[----:B------:R-:W-:Y:S01]  /*18400*/  ISETP.GE.AND P3, PT, R4, RZ, PT ;  /* 0x000000ff0400720c */ /* 0x000fe20003f66270 */
[----:B------:R-:W-:Y:S01]  /*18410*/  IMAD.HI.U32 R4, R0, R252, RZ ;  /* 0x000000fc00047227 */ /* 0x000fe200078e00ff */
[----:B------:R-:W-:Y:S01]  /*18420*/  ISETP.GE.AND P1, PT, R245, RZ, PT ;  /* 0x000000fff500720c */ /* 0x000fe20003f26270 */
[----:B------:R-:W-:Y:S02]  /*18430*/  STL [R1+0x8c], R95 ;  /* 0x00008c5f01007387 */ /* 0x000fe40000100800 */
[----:B------:R-:W-:-:S02]  /*18440*/  IMAD.MOV.U32 R245, RZ, RZ, R5 ;  /* 0x000000fffff57224 */ /* 0x000fc400078e0005 */
[----:B------:R-:W-:Y:S02]  /*18450*/  IMAD.MOV.U32 R5, RZ, RZ, R240 ;  /* 0x000000ffff057224 */ /* 0x000fe400078e00f0 */
[----:B------:R-:W-:Y:S01]  /*18460*/  @!P6 IMAD.IADD R3, R3, 0x1, -R168 ;  /* 0x000000010303e824 */ /* 0x000fe200078e0aa8 */
[----:B------:R-:W-:Y:S01]  /*18470*/  ISETP.GE.AND P6, PT, R6, RZ, PT ;  /* 0x000000ff0600720c */ /* 0x000fe20003fc6270 */
[----:B------:R-:W-:Y:S02]  /*18480*/  IMAD.MOV R240, RZ, RZ, -R4 ;  /* 0x000000fffff07224 */ /* 0x000fe400078e0a04 */
[----:B------:R-:W-:Y:S02]  /*18490*/  IMAD.MOV.U32 R4, RZ, RZ, R239 ;  /* 0x000000ffff047224 */ /* 0x000fe400078e00ef */
[----:B------:R-:W-:Y:S01]  /*184a0*/  @!P5 IMAD.IADD R241, R241, 0x1, -R168 ;  /* 0x00000001f1f1d824 */ /* 0x000fe200078e0aa8 */
[C---:B------:R-:W-:Y:S01]  /*184b0*/  ISETP.GT.U32.AND P5, PT, R168.reuse, R243, PT ;  /* 0x000000f3a800720c */ /* 0x040fe20003fa4070 */
[----:B------:R-:W-:Y:S01]  /*184c0*/  @!P4 IMAD.MOV R5, RZ, RZ, -R5 ;  /* 0x000000ffff05c224 */ /* 0x000fe200078e0a05 */
[C---:B------:R-:W-:Y:S01]  /*184d0*/  ISETP.GT.U32.AND P4, PT, R168.reuse, R249, PT ;  /* 0x000000f9a800720c */ /* 0x040fe20003f84070 */
[----:B------:R-:W-:Y:S01]  /*184e0*/  @!P2 IMAD.MOV R4, RZ, RZ, -R4 ;  /* 0x000000ffff04a224 */ /* 0x000fe200078e0a04 */
[C---:B------:R-:W-:Y:S01]  /*184f0*/  ISETP.GT.U32.AND P2, PT, R168.reuse, R250, PT ;  /* 0x000000faa800720c */ /* 0x040fe20003f44070 */
[----:B------:R-:W-:Y:S01]  /*18500*/  IMAD R252, R168, R240, R252 ;  /* 0x000000f0a8fc7224 */ /* 0x000fe200078e02fc */
[----:B------:R0:W-:Y:S01]  /*18510*/  STL [R1+0x5c], R5 ;  /* 0x00005c0501007387 */ /* 0x0001e20000100800 */
[----:B------:R-:W-:-:S02]  /*18520*/  VIADD R239, R2, 0x9 ;  /* 0x0000000902ef7836 */ /* 0x000fc40000000000 */
[C---:B-1----:R-:W-:Y:S01]  /*18530*/  VIADD R233, R2.reuse, 0x3 ;  /* 0x0000000302e97836 */ /* 0x042fe20000000000 */
[----:B------:R1:W-:Y:S01]  /*18540*/  STL [R1+0x54], R4 ;  /* 0x0000540401007387 */ /* 0x0003e20000100800 */
[----:B------:R-:W-:Y:S02]  /*18550*/  VIADD R6, R2, 0x5 ;  /* 0x0000000502067836 */ /* 0x000fe40000000000 */
[--C-:B------:R-:W-:Y:S01]  /*18560*/  @!P5 IMAD.IADD R243, R243, 0x1, -R168.reuse ;  /* 0x00000001f3f3d824 */ /* 0x100fe200078e0aa8 */
[C---:B------:R-:W-:Y:S01]  /*18570*/  ISETP.GT.U32.AND P5, PT, R168.reuse, R242, PT ;  /* 0x000000f2a800720c */ /* 0x040fe20003fa4070 */
[----:B------:R-:W-:Y:S01]  /*18580*/  @!P4 IMAD.IADD R249, R249, 0x1, -R168 ;  /* 0x00000001f9f9c824 */ /* 0x000fe200078e0aa8 */
[----:B------:R-:W-:Y:S01]  /*18590*/  ISETP.GT.U32.AND P4, PT, R168, R252, PT ;  /* 0x000000fca800720c */ /* 0x000fe20003f84070 */
[----:B0-----:R-:W-:Y:S02]  /*185a0*/  IMAD.MOV.U32 R5, RZ, RZ, R238 ;  /* 0x000000ffff057224 */ /* 0x001fe400078e00ee */
[----:B------:R-:W-:Y:S01]  /*185b0*/  @!P2 IMAD.IADD R250, R250, 0x1, -R168 ;  /* 0x00000001fafaa824 */ /* 0x000fe200078e0aa8 */
[----:B------:R-:W-:Y:S01]  /*185c0*/  ISETP.GE.AND P2, PT, R248, RZ, PT ;  /* 0x000000fff800720c */ /* 0x000fe20003f46270 */
[----:B-1----:R-:W-:Y:S01]  /*185d0*/  IMAD.MOV.U32 R4, RZ, RZ, R3 ;  /* 0x000000ffff047224 */ /* 0x002fe200078e0003 */
[----:B------:R-:W-:Y:S01]  /*185e0*/  IABS R248, R239 ;  /* 0x000000ef00f87213 */ /* 0x000fe20000000000 */
[----:B------:R-:W-:-:S02]  /*185f0*/  IMAD.MOV.U32 R3, RZ, RZ, R241 ;  /* 0x000000ffff037224 */ /* 0x000fc400078e00f1 */
[----:B------:R-:W-:Y:S01]  /*18600*/  @!P6 IMAD.MOV R5, RZ, RZ, -R5 ;  /* 0x000000ffff05e224 */ /* 0x000fe200078e0a05 */
[----:B------:R-:W-:Y:S01]  /*18610*/  ISETP.GT.U32.AND P6, PT, R168, R243, PT ;  /* 0x000000f3a800720c */ /* 0x000fe20003fc4070 */
[----:B------:R-:W-:Y:S01]  /*18620*/  @!P0 IMAD.MOV R4, RZ, RZ, -R4 ;  /* 0x000000ffff048224 */ /* 0x000fe200078e0a04 */
[----:B------:R-:W-:Y:S01]  /*18630*/  ISETP.GE.AND P0, PT, R246, RZ, PT ;  /* 0x000000fff600720c */ /* 0x000fe20003f06270 */
[----:B------:R-:W-:Y:S01]  /*18640*/  @!P3 IMAD.MOV R3, RZ, RZ, -R3 ;  /* 0x000000ffff03b224 */ /* 0x000fe200078e0a03 */
[----:B------:R-:W-:Y:S01]  /*18650*/  STL [R1+0x40], R5 ;  /* 0x0000400501007387 */ /* 0x000fe20000100800 */
[----:B------:R-:W-:Y:S01]  /*18660*/  ISETP.GE.AND P3, PT, R247, RZ, PT ;  /* 0x000000fff700720c */ /* 0x000fe20003f66270 */
[--C-:B------:R-:W-:Y:S01]  /*18670*/  @!P5 IMAD.IADD R242, R242, 0x1, -R168.reuse ;  /* 0x00000001f2f2d824 */ /* 0x100fe200078e0aa8 */
[----:B------:R-:W-:Y:S01]  /*18680*/  ISETP.GE.AND P5, PT, R244, RZ, PT ;  /* 0x000000fff400720c */ /* 0x000fe20003fa6270 */
[----:B------:R0:W-:Y:S01]  /*18690*/  STL [R1+0x2c], R4 ;  /* 0x00002c0401007387 */ /* 0x0001e20000100800 */
[----:B------:R-:W-:-:S02]  /*186a0*/  @!P4 IMAD.IADD R252, R252, 0x1, -R168 ;  /* 0x00000001fcfcc824 */ /* 0x000fc400078e0aa8 */
[----:B------:R-:W-:Y:S01]  /*186b0*/  VIADD R246, R2, 0xb ;  /* 0x0000000b02f67836 */ /* 0x000fe20000000000 */
[----:B------:R1:W-:Y:S01]  /*186c0*/  STL [R1+0x28], R3 ;  /* 0x0000280301007387 */ /* 0x0003e20000100800 */
[----:B------:R-:W-:Y:S01]  /*186d0*/  @!P6 IMAD.IADD R243, R243, 0x1, -R168 ;  /* 0x00000001f3f3e824 */ /* 0x000fe200078e0aa8 */
[----:B------:R-:W-:Y:S01]  /*186e0*/  ISETP.GT.U32.AND P4, PT, R168, R252, PT ;  /* 0x000000fca800720c */ /* 0x000fe20003f84070 */
[----:B------:R-:W-:Y:S01]  /*186f0*/  VIADD R238, R2, 0xa ;  /* 0x0000000a02ee7836 */ /* 0x000fe20000000000 */
[----:B------:R-:W-:Y:S01]  /*18700*/  ISETP.GE.AND P6, PT, R251, RZ, PT ;  /* 0x000000fffb00720c */ /* 0x000fe20003fc6270 */
[----:B------:R-:W-:Y:S01]  /*18710*/  @!P2 IMAD.MOV R243, RZ, RZ, -R243 ;  /* 0x000000fffff3a224 */ /* 0x000fe200078e0af3 */
[----:B------:R-:W-:Y:S01]  /*18720*/  ISETP.GE.AND P2, PT, R239, RZ, PT ;  /* 0x000000ffef00720c */ /* 0x000fe20003f46270 */
[----:B------:R-:W-:Y:S01]  /*18730*/  @!P3 IMAD.MOV R242, RZ, RZ, -R242 ;  /* 0x000000fffff2b224 */ /* 0x000fe200078e0af2 */
[----:B------:R-:W-:Y:S01]  /*18740*/  IABS R247, R238 ;  /* 0x000000ee00f77213 */ /* 0x000fe20000000000 */
[----:B0-----:R-:W-:-:S02]  /*18750*/  IMAD.MOV.U32 R4, RZ, RZ, R249 ;  /* 0x000000ffff047224 */ /* 0x001fc400078e00f9 */
[----:B-1----:R-:W-:-:S04]  /*18760*/  IMAD.HI.U32 R3, R0, R245, RZ ;  /* 0x000000f500037227 */ /* 0x002fc800078e00ff */
[----:B------:R-:W-:Y:S02]  /*18770*/  IMAD.MOV R3, RZ, RZ, -R3 ;  /* 0x000000ffff037224 */ /* 0x000fe400078e0a03 */
[----:B------:R-:W-:-:S04]  /*18780*/  IMAD.HI.U32 R239, R0, R248, RZ ;  /* 0x000000f800ef7227 */ /* 0x000fc800078e00ff */
[----:B------:R-:W-:Y:S02]  /*18790*/  IMAD R245, R168, R3, R245 ;  /* 0x00000003a8f57224 */ /* 0x000fe400078e02f5 */
[----:B------:R-:W-:Y:S01]  /*187a0*/  @!P1 IMAD.MOV R4, RZ, RZ, -R4 ;  /* 0x000000ffff049224 */ /* 0x000fe200078e0a04 */
[----:B------:R-:W-:Y:S01]  /*187b0*/  ISETP.GE.AND P1, PT, R246, RZ, PT ;  /* 0x000000fff600720c */ /* 0x000fe20003f26270 */
[----:B------:R-:W-:Y:S01]  /*187c0*/  IMAD.MOV.U32 R241, RZ, RZ, R250 ;  /* 0x000000fffff17224 */ /* 0x000fe200078e00fa */
[----:B------:R-:W-:Y:S01]  /*187d0*/  ISETP.GT.U32.AND P3, PT, R168, R245, PT ;  /* 0x000000f5a800720c */ /* 0x000fe20003f64070 */
[----:B------:R-:W-:Y:S01]  /*187e0*/  VIADD R3, R2, 0x8 ;  /* 0x0000000802037836 */ /* 0x000fe20000000000 */
[----:B------:R-:W-:Y:S01]  /*187f0*/  IABS R246, R246 ;  /* 0x000000f600f67213 */ /* 0x000fe20000000000 */
[----:B------:R-:W-:Y:S01]  /*18800*/  IMAD.MOV R239, RZ, RZ, -R239 ;  /* 0x000000ffffef7224 */ /* 0x000fe200078e0aef */
[----:B------:R0:W-:Y:S01]  /*18810*/  STL [R1+0x24], R4 ;  /* 0x0000240401007387 */ /* 0x0001e20000100800 */
[----:B------:R-:W-:Y:S01]  /*18820*/  @!P0 IMAD.MOV R241, RZ, RZ, -R241 ;  /* 0x000000fffff18224 */ /* 0x000fe200078e0af1 */
[----:B------:R-:W-:Y:S01]  /*18830*/  ISETP.GE.AND P0, PT, R238, RZ, PT ;  /* 0x000000ffee00720c */ /* 0x000fe20003f06270 */
[----:B------:R-:W-:Y:S01]  /*18840*/  @!P4 IMAD.IADD R252, R252, 0x1, -R168 ;  /* 0x00000001fcfcc824 */ /* 0x000fe200078e0aa8 */
[----:B------:R-:W-:Y:S01]  /*18850*/  IABS R238, R3 ;  /* 0x0000000300ee7213 */ /* 0x000fe20000000000 */
[----:B------:R-:W-:Y:S01]  /*18860*/  IMAD.HI.U32 R244, R0, R246, RZ ;  /* 0x000000f600f47227 */ /* 0x000fe200078e00ff */
[----:B------:R-:W-:-:S03]  /*18870*/  ISETP.GE.AND P4, PT, R3, RZ, PT ;  /* 0x000000ff0300720c */ /* 0x000fc60003f86270 */
[----:B------:R-:W-:Y:S02]  /*18880*/  @!P3 IMAD.IADD R245, R245, 0x1, -R168 ;  /* 0x00000001f5f5b824 */ /* 0x000fe400078e0aa8 */
[C---:B------:R-:W-:Y:S02]  /*18890*/  IMAD R248, R168.reuse, R239, R248 ;  /* 0x000000efa8f87224 */ /* 0x040fe400078e02f8 */
[----:B0-----:R-:W-:Y:S01]  /*188a0*/  IMAD.MOV.U32 R4, RZ, RZ, R252 ;  /* 0x000000ffff047224 */ /* 0x001fe200078e00fc */
[----:B------:R-:W-:Y:S01]  /*188b0*/  ISETP.GT.U32.AND P3, PT, R168, R245, PT ;  /* 0x000000f5a800720c */ /* 0x000fe20003f64070 */
[----:B------:R-:W-:Y:S02]  /*188c0*/  IMAD.MOV R244, RZ, RZ, -R244 ;  /* 0x000000fffff47224 */ /* 0x000fe400078e0af4 */
[----:B------:R-:W-:Y:S02]  /*188d0*/  IMAD.MOV.U32 R3, RZ, RZ, R238 ;  /* 0x000000ffff037224 */ /* 0x000fe400078e00ee */
[----:B------:R-:W-:-:S02]  /*188e0*/  @!P5 IMAD.MOV R4, RZ, RZ, -R4 ;  /* 0x000000ffff04d224 */ /* 0x000fc400078e0a04 */
[----:B------:R-:W-:Y:S02]  /*188f0*/  IMAD R246, R168, R244, R246 ;  /* 0x000000f4a8f67224 */ /* 0x000fe400078e02f6 */
[----:B------:R-:W-:Y:S01]  /*18900*/  VIADD R244, R2, 0x7 ;  /* 0x0000000702f47836 */ /* 0x000fe20000000000 */
[----:B------:R0:W-:Y:S01]  /*18910*/  STL [R1+0x20], R4 ;  /* 0x0000200401007387 */ /* 0x0001e20000100800 */
[----:B------:R-:W-:Y:S01]  /*18920*/  IMAD.HI.U32 R238, R0, R3, RZ ;  /* 0x0000000300ee7227 */ /* 0x000fe200078e00ff */
[----:B------:R-:W-:Y:S02]  /*18930*/  ISETP.GT.U32.AND P5, PT, R168, R246, PT ;  /* 0x000000f6a800720c */ /* 0x000fe40003fa4070 */
[----:B------:R-:W-:Y:S01]  /*18940*/  IABS R249, R244 ;  /* 0x000000f400f97213 */ /* 0x000fe20000000000 */
[----:B------:R-:W-:Y:S02]  /*18950*/  @!P3 IMAD.IADD R245, R245, 0x1, -R168 ;  /* 0x00000001f5f5b824 */ /* 0x000fe400078e0aa8 */
[----:B------:R-:W-:-:S02]  /*18960*/  IMAD.MOV R238, RZ, RZ, -R238 ;  /* 0x000000ffffee7224 */ /* 0x000fc400078e0aee */
[----:B------:R-:W-:Y:S02]  /*18970*/  IMAD.MOV.U32 R5, RZ, RZ, R245 ;  /* 0x000000ffff057224 */ /* 0x000fe400078e00f5 */
[----:B0-----:R-:W-:Y:S02]  /*18980*/  VIADD R4, R2, 0x4 ;  /* 0x0000000402047836 */ /* 0x001fe40000000000 */
[----:B------:R-:W-:Y:S01]  /*18990*/  @!P6 IMAD.MOV R5, RZ, RZ, -R5 ;  /* 0x000000ffff05e224 */ /* 0x000fe200078e0a05 */
[----:B------:R-:W-:Y:S01]  /*189a0*/  ISETP.GT.U32.AND P6, PT, R168, R248, PT ;  /* 0x000000f8a800720c */ /* 0x000fe20003fc4070 */
[----:B------:R-:W-:Y:S01]  /*189b0*/  VIADD R250, R2, 0x6 ;  /* 0x0000000602fa7836 */ /* 0x000fe20000000000 */
[----:B------:R-:W-:Y:S01]  /*189c0*/  IABS R239, R4 ;  /* 0x0000000400ef7213 */ /* 0x000fe20000000000 */
[----:B------:R-:W-:Y:S01]  /*189d0*/  IMAD.HI.U32 R240, R0, R247, RZ ;  /* 0x000000f700f07227 */ /* 0x000fe200078e00ff */
[----:B------:R0:W-:Y:S02]  /*189e0*/  STL [R1+0x1c], R5 ;  /* 0x00001c0501007387 */ /* 0x0001e40000100800 */
[----:B------:R-:W-:Y:S01]  /*189f0*/  IABS R245, R250 ;  /* 0x000000fa00f57213 */ /* 0x000fe20000000000 */
[----:B------:R-:W-:Y:S01]  /*18a00*/  IMAD R3, R168, R238, R3 ;  /* 0x000000eea8037224 */ /* 0x000fe200078e0203 */
[----:B------:R1:W-:Y:S01]  /*18a10*/  STL [R1+0x1950], R2 ;  /* 0x0019500201007387 */ /* 0x0003e20000100800 */
[----:B------:R-:W-:-:S02]  /*18a20*/  IMAD.MOV R240, RZ, RZ, -R240 ;  /* 0x000000fffff07224 */ /* 0x000fc400078e0af0 */
[----:B------:R-:W-:-:S04]  /*18a30*/  IMAD.HI.U32 R238, R0, R249, RZ ;  /* 0x000000f900ee7227 */ /* 0x000fc800078e00ff */
[----:B------:R-:W-:Y:S02]  /*18a40*/  @!P6 IMAD.IADD R248, R248, 0x1, -R168 ;  /* 0x00000001f8f8e824 */ /* 0x000fe400078e0aa8 */
[----:B------:R-:W-:Y:S01]  /*18a50*/  IMAD R247, R168, R240, R247 ;  /* 0x000000f0a8f77224 */ /* 0x000fe200078e02f7 */
[----:B------:R-:W-:Y:S01]  /*18a60*/  IABS R240, R6 ;  /* 0x0000000600f07213 */ /* 0x000fe20000000000 */
[----:B0-----:R-:W-:Y:S01]  /*18a70*/  IMAD.HI.U32 R5, R0, R239, RZ ;  /* 0x000000ef00057227 */ /* 0x001fe200078e00ff */
[C---:B------:R-:W-:Y:S02]  /*18a80*/  ISETP.GT.U32.AND P6, PT, R168.reuse, R248, PT ;  /* 0x000000f8a800720c */ /* 0x040fe40003fc4070 */
[----:B------:R-:W-:Y:S01]  /*18a90*/  ISETP.GT.U32.AND P3, PT, R168, R247, PT ;  /* 0x000000f7a800720c */ /* 0x000fe20003f64070 */
[----:B------:R-:W-:Y:S02]  /*18aa0*/  IMAD.MOV R238, RZ, RZ, -R238 ;  /* 0x000000ffffee7224 */ /* 0x000fe400078e0aee */
[----:B------:R-:W-:-:S04]  /*18ab0*/  IMAD.HI.U32 R252, R0, R245, RZ ;  /* 0x000000f500fc7227 */ /* 0x000fc800078e00ff */
[----:B------:R-:W-:Y:S02]  /*18ac0*/  IMAD R249, R168, R238, R249 ;  /* 0x000000eea8f97224 */ /* 0x000fe400078e02f9 */
[----:B------:R-:W-:Y:S02]  /*18ad0*/  IMAD.MOV R252, RZ, RZ, -R252 ;  /* 0x000000fffffc7224 */ /* 0x000fe400078e0afc */
[----:B------:R-:W-:Y:S02]  /*18ae0*/  IMAD.MOV R238, RZ, RZ, -R5 ;  /* 0x000000ffffee7224 */ /* 0x000fe400078e0a05 */
[----:B------:R-:W0:Y:S01]  /*18af0*/  S2R R5, SR_TID.X ;  /* 0x0000000000057919 */ /* 0x000e220000002100 */
[--C-:B------:R-:W-:Y:S02]  /*18b00*/  @!P5 IMAD.IADD R246, R246, 0x1, -R168.reuse ;  /* 0x00000001f6f6d824 */ /* 0x100fe400078e0aa8 */
[----:B------:R-:W-:Y:S02]  /*18b10*/  IMAD R245, R168, R252, R245 ;  /* 0x000000fca8f57224 */ /* 0x000fe400078e02f5 */
[--C-:B------:R-:W-:Y:S01]  /*18b20*/  @!P6 IMAD.IADD R248, R248, 0x1, -R168.reuse ;  /* 0x00000001f8f8e824 */ /* 0x100fe200078e0aa8 */
[C---:B------:R-:W-:Y:S01]  /*18b30*/  ISETP.GT.U32.AND P5, PT, R168.reuse, R246, PT ;  /* 0x000000f6a800720c */ /* 0x040fe20003fa4070 */
[----:B------:R-:W-:Y:S01]  /*18b40*/  @!P3 IMAD.IADD R247, R247, 0x1, -R168 ;  /* 0x00000001f7f7b824 */ /* 0x000fe200078e0aa8 */
[C---:B------:R-:W-:Y:S01]  /*18b50*/  ISETP.GT.U32.AND P6, PT, R168.reuse, R245, PT ;  /* 0x000000f5a800720c */ /* 0x040fe20003fc4070 */
[----:B------:R-:W-:Y:S01]  /*18b60*/  IMAD R239, R168, R238, R239 ;  /* 0x000000eea8ef7224 */ /* 0x000fe200078e02ef */
[----:B------:R-:W-:Y:S01]  /*18b70*/  IABS R238, R233 ;  /* 0x000000e900ee7213 */ /* 0x000fe20000000000 */
[----:B------:R-:W-:Y:S01]  /*18b80*/  IMAD.HI.U32 R251, R0, R240, RZ ;  /* 0x000000f000fb7227 */ /* 0x000fe200078e00ff */
[----:B------:R-:W-:-:S03]  /*18b90*/  ISETP.GT.U32.AND P3, PT, R168, R247, PT ;  /* 0x000000f7a800720c */ /* 0x000fc60003f64070 */
[----:B------:R-:W-:-:S04]  /*18ba0*/  IMAD.HI.U32 R8, R0, R238, RZ ;  /* 0x000000ee00087227 */ /* 0x000fc800078e00ff */
[--C-:B------:R-:W-:Y:S01]  /*18bb0*/  @!P5 IMAD.IADD R246, R246, 0x1, -R168.reuse ;  /* 0x00000001f6f6d824 */ /* 0x100fe200078e0aa8 */
[C---:B------:R-:W-:Y:S01]  /*18bc0*/  ISETP.GT.U32.AND P5, PT, R168.reuse, R3, PT ;  /* 0x00000003a800720c */ /* 0x040fe20003fa4070 */
[----:B------:R-:W-:Y:S02]  /*18bd0*/  @!P6 IMAD.IADD R245, R245, 0x1, -R168 ;  /* 0x00000001f5f5e824 */ /* 0x000fe400078e0aa8 */
[----:B------:R-:W-:Y:S02]  /*18be0*/  IMAD.MOV R8, RZ, RZ, -R8 ;  /* 0x000000ffff087224 */ /* 0x000fe400078e0a08 */
[----:B------:R-:W-:Y:S01]  /*18bf0*/  @!P3 IMAD.IADD R247, R247, 0x1, -R168 ;  /* 0x00000001f7f7b824 */ /* 0x000fe200078e0aa8 */
[C---:B------:R-:W-:Y:S01]  /*18c00*/  ISETP.GT.U32.AND P6, PT, R168.reuse, R245, PT ;  /* 0x000000f5a800720c */ /* 0x040fe20003fc4070 */
[C---:B------:R-:W-:Y:S01]  /*18c10*/  IMAD R238, R168.reuse, R8, R238 ;  /* 0x00000008a8ee7224 */ /* 0x040fe200078e02ee */
[----:B------:R-:W-:Y:S01]  /*18c20*/  ISETP.GT.U32.AND P3, PT, R168, R249, PT ;  /* 0x000000f9a800720c */ /* 0x000fe20003f64070 */
[----:B------:R-:W-:-:S02]  /*18c30*/  IMAD.MOV R251, RZ, RZ, -R251 ;  /* 0x000000fffffb7224 */ /* 0x000fc400078e0afb */
[----:B------:R-:W-:Y:S01]  /*18c40*/  VIADD R95, R2, 0x2 ;  /* 0x00000002025f7836 */ /* 0x000fe20000000000 */
[----:B0-----:R-:W-:Y:S01]  /*18c50*/  SHF.R.U32.HI R5, RZ, 0x6, R5 ;  /* 0x00000006ff057819 */ /* 0x001fe20000011605 */
[----:B------:R-:W-:Y:S02]  /*18c60*/  @!P5 IMAD.IADD R3, R3, 0x1, -R168 ;  /* 0x000000010303d824 */ /* 0x000fe400078e0aa8 */
[C---:B------:R-:W-:Y:S01]  /*18c70*/  IMAD R240, R168.reuse, R251, R240 ;  /* 0x000000fba8f07224 */ /* 0x040fe200078e02f0 */
[----:B------:R-:W-:Y:S02]  /*18c80*/  SGXT.U32 R5, R5, 0x1 ;  /* 0x000000010505781a */ /* 0x000fe40000000000 */
[C---:B------:R-:W-:Y:S01]  /*18c90*/  ISETP.GT.U32.AND P5, PT, R168.reuse, R3, PT ;  /* 0x00000003a800720c */ /* 0x040fe20003fa4070 */
[--C-:B------:R-:W-:Y:S01]  /*18ca0*/  @!P6 IMAD.IADD R245, R245, 0x1, -R168.reuse ;  /* 0x00000001f5f5e824 */ /* 0x100fe200078e0aa8 */
[----:B------:R-:W-:Y:S01]  /*18cb0*/  LOP3.LUT R7, R5, 0x7e, RZ, 0xfc, !PT ;  /* 0x0000007e05077812 */ /* 0x000fe200078efcff */
[----:B------:R-:W-:Y:S01]  /*18cc0*/  @!P3 IMAD.IADD R249, R249, 0x1, -R168 ;  /* 0x00000001f9f9b824 */ /* 0x000fe200078e0aa8 */
[----:B------:R-:W-:Y:S01]  /*18cd0*/  ISETP.GT.U32.AND P6, PT, R168, R238, PT ;  /* 0x000000eea800720c */ /* 0x000fe20003fc4070 */
[----:B------:R-:W-:Y:S01]  /*18ce0*/  VIADD R5, R2, 0x1 ;  /* 0x0000000102057836 */ /* 0x000fe20000000000 */
[----:B------:R-:W-:Y:S01]  /*18cf0*/  IABS R252, R95 ;  /* 0x0000005f00fc7213 */ /* 0x000fe20000000000 */
[----:B------:R-:W-:Y:S01]  /*18d00*/  IMAD R7, R7, UR9, RZ ;  /* 0x0000000907077c24 */ /* 0x000fe2000f8e02ff */
[C---:B------:R-:W-:Y:S01]  /*18d10*/  ISETP.GT.U32.AND P3, PT, R168.reuse, R249, PT ;  /* 0x000000f9a800720c */ /* 0x040fe20003f64070 */
[----:B-1----:R-:W-:Y:S01]  /*18d20*/  IMAD R2, RZ, RZ, -UR9 ;  /* 0x80000009ff027e24 */ /* 0x002fe2000f8e02ff */
[----:B------:R-:W-:Y:S01]  /*18d30*/  IABS R251, R5 ;  /* 0x0000000500fb7213 */ /* 0x000fe20000000000 */
[----:B------:R-:W-:Y:S01]  /*18d40*/  @!P2 IMAD.MOV R248, RZ, RZ, -R248 ;  /* 0x000000fffff8a224 */ /* 0x000fe200078e0af8 */
[----:B------:R0:W-:Y:S01]  /*18d50*/  STL [R1+0x9e4], R7 ;  /* 0x0009e40701007387 */ /* 0x0001e20000100800 */
[----:B------:R-:W-:Y:S01]  /*18d60*/  @!P5 IMAD.IADD R3, R3, 0x1, -R168 ;  /* 0x000000010303d824 */ /* 0x000fe200078e0aa8 */
[----:B------:R-:W-:Y:S01]  /*18d70*/  ISETP.GT.U32.AND P5, PT, R168, R240, PT ;  /* 0x000000f0a800720c */ /* 0x000fe20003fa4070 */
[----:B------:R-:W-:-:S04]  /*18d80*/  IMAD.HI.U32 R9, R0, R252, RZ ;  /* 0x000000fc00097227 */ /* 0x000fc800078e00ff */
[--C-:B------:R-:W-:Y:S02]  /*18d90*/  @!P6 IMAD.IADD R238, R238, 0x1, -R168.reuse ;  /* 0x00000001eeeee824 */ /* 0x100fe400078e0aa8 */
[----:B------:R-:W-:Y:S01]  /*18da0*/  @!P3 IMAD.IADD R249, R249, 0x1, -R168 ;  /* 0x00000001f9f9b824 */ /* 0x000fe200078e0aa8 */
[----:B------:R-:W-:Y:S01]  /*18db0*/  ISETP.GT.U32.AND P3, PT, R168, R239, PT ;  /* 0x000000efa800720c */ /* 0x000fe20003f64070 */
[----:B0-----:R-:W-:Y:S01]  /*18dc0*/  IMAD R7, R2, 0x2, R7 ;  /* 0x0000000202077824 */ /* 0x001fe200078e0207 */
[----:B------:R-:W-:-:S04]  /*18dd0*/  ISETP.GT.U32.AND P2, PT, R168, R238, PT ;  /* 0x000000eea800720c */ /* 0x000fc80003f44070 */
[----:B------:R0:W-:Y:S01]  /*18de0*/  STL [R1+0xa04], R7 ;  /* 0x000a040701007387 */ /* 0x0001e20000100800 */
[----:B------:R-:W-:Y:S02]  /*18df0*/  @!P5 IMAD.IADD R240, R240, 0x1, -R168 ;  /* 0x00000001f0f0d824 */ /* 0x000fe400078e0aa8 */
[----:B0-----:R-:W-:-:S04]  /*18e00*/  IMAD R7, R2, 0x2, R7 ;  /* 0x0000000202077824 */ /* 0x001fc800078e0207 */
[----:B------:R-:W-:Y:S01]  /*18e10*/  IMAD R8, R2, 0x2, R7 ;  /* 0x0000000202087824 */ /* 0x000fe200078e0207 */
[----:B------:R0:W-:Y:S01]  /*18e20*/  STL [R1+0xa0c], R7 ;  /* 0x000a0c0701007387 */ /* 0x0001e20000100800 */
[----:B------:R-:W-:Y:S01]  /*18e30*/  ISETP.GE.AND P5, PT, R244, RZ, PT ;  /* 0x000000fff400720c */ /* 0x000fe20003fa6270 */
[----:B------:R-:W-:Y:S02]  /*18e40*/  @!P2 IMAD.IADD R238, R238, 0x1, -R168 ;  /* 0x00000001eeeea824 */ /* 0x000fe400078e0aa8 */
[----:B0-----:R-:W-:-:S04]  /*18e50*/  IMAD.HI.U32 R7, R0, R251, RZ ;  /* 0x000000fb00077227 */ /* 0x001fc800078e00ff */
[----:B------:R-:W-:Y:S02]  /*18e60*/  IMAD.MOV R0, RZ, RZ, -R9 ;  /* 0x000000ffff007224 */ /* 0x000fe400078e0a09 */
[----:B------:R-:W2:Y:S02]  /*18e70*/  LDL.LU R9, [R1+0x1a50] ;  /* 0x001a500001097983 */ /* 0x000ea40000300800 */
[----:B------:R-:W-:Y:S02]  /*18e80*/  IMAD R244, R168, R0, R252 ;  /* 0x00000000a8f47224 */ /* 0x000fe400078e02fc */
[----:B------:R-:W-:Y:S01]  /*18e90*/  IMAD R252, R2, 0x2, R8 ;  /* 0x0000000202fc7824 */ /* 0x000fe200078e0208 */
[----:B------:R0:W-:Y:S01]  /*18ea0*/  STL [R1+0xa14], R8 ;  /* 0x000a140801007387 */ /* 0x0001e20000100800 */
[----:B------:R-:W-:Y:S01]  /*18eb0*/  IMAD.MOV R0, RZ, RZ, -R7 ;  /* 0x000000ffff007224 */ /* 0x000fe200078e0a07 */
[----:B------:R-:W-:Y:S02]  /*18ec0*/  ISETP.GE.AND P2, PT, R233, RZ, PT ;  /* 0x000000ffe900720c */ /* 0x000fe40003f46270 */
[----:B------:R-:W1:Y:S01]  /*18ed0*/  S2R R233, SR_TID.X ;  /* 0x0000000000e97919 */ /* 0x000e620000002100 */
[----:B------:R-:W-:Y:S01]  /*18ee0*/  @!P3 IMAD.IADD R239, R239, 0x1, -R168 ;  /* 0x00000001efefb824 */ /* 0x000fe200078e0aa8 */
[----:B0-----:R-:W3:Y:S04]  /*18ef0*/  LDL.LU R8, [R1+0x1a4c] ;  /* 0x001a4c0001087983 */ /* 0x001ee80000300800 */
[----:B------:R-:W4:Y:S01]  /*18f00*/  LDL.LU R7, [R1+0x1a48] ;  /* 0x001a480001077983 */ /* 0x000f220000300800 */
[C---:B------:R-:W-:Y:S01]  /*18f10*/  ISETP.GT.U32.AND P3, PT, R168.reuse, R244, PT ;  /* 0x000000f4a800720c */ /* 0x040fe20003f64070 */
[----:B------:R-:W-:Y:S01]  /*18f20*/  IMAD R251, R168, R0, R251 ;  /* 0x00000000a8fb7224 */ /* 0x000fe200078e02fb */
[----:B------:R-:W-:Y:S01]  /*18f30*/  ISETP.GE.AND P6, PT, R250, RZ, PT ;  /* 0x000000fffa00720c */ /* 0x000fe20003fc6270 */
[----:B------:R0:W-:Y:S01]  /*18f40*/  STL [R1+0xa1c], R252 ;  /* 0x000a1cfc01007387 */ /* 0x0001e20000100800 */
[----:B------:R-:W-:Y:S01]  /*18f50*/  @!P0 IMAD.MOV R247, RZ, RZ, -R247 ;  /* 0x000000fffff78224 */ /* 0x000fe200078e0af7 */
[----:B------:R-:W-:Y:S01]  /*18f60*/  ISETP.GT.U32.AND P0, PT, R168, R239, PT ;  /* 0x000000efa800720c */ /* 0x000fe20003f04070 */
[----:B------:R-:W-:-:S02]  /*18f70*/  IMAD.MOV.U32 R250, RZ, RZ, R3 ;  /* 0x000000fffffa7224 */ /* 0x000fc400078e0003 */
[----:B------:R-:W-:Y:S01]  /*18f80*/  @!P1 IMAD.MOV R246, RZ, RZ, -R246 ;  /* 0x000000fffff69224 */ /* 0x000fe200078e0af6 */
[----:B------:R-:W-:Y:S01]  /*18f90*/  ISETP.GT.U32.AND P1, PT, R168, R240, PT ;  /* 0x000000f0a800720c */ /* 0x000fe20003f24070 */
[----:B------:R-:W-:Y:S02]  /*18fa0*/  @!P4 IMAD.MOV R250, RZ, RZ, -R250 ;  /* 0x000000fffffac224 */ /* 0x000fe400078e0afa */
[----:B0-----:R-:W-:Y:S02]  /*18fb0*/  IMAD R252, R2, 0x2, R252 ;  /* 0x0000000202fc7824 */ /* 0x001fe400078e02fc */
[----:B------:R-:W-:Y:S01]  /*18fc0*/  @!P3 IMAD.IADD R244, R244, 0x1, -R168 ;  /* 0x00000001f4f4b824 */ /* 0x000fe200078e0aa8 */
[----:B------:R-:W-:Y:S01]  /*18fd0*/  ISETP.GE.AND P3, PT, R6, RZ, PT ;  /* 0x000000ff0600720c */ /* 0x000fe20003f66270 */
[----:B------:R-:W-:Y:S01]  /*18fe0*/  IMAD R0, R2, 0x2, R252 ;  /* 0x0000000202007824 */ /* 0x000fe200078e02fc */
[----:B------:R0:W-:Y:S01]  /*18ff0*/  STL [R1+0x9ec], R252 ;  /* 0x0009ecfc01007387 */ /* 0x0001e20000100800 */
[----:B------:R-:W-:-:S04]  /*19000*/  @!P0 IMAD.IADD R239, R239, 0x1, -R168 ;  /* 0x00000001efef8824 */ /* 0x000fc800078e0aa8 */
[----:B------:R-:W-:Y:S01]  /*19010*/  @!P1 IMAD.IADD R240, R240, 0x1, -R168 ;  /* 0x00000001f0f09824 */ /* 0x000fe200078e0aa8 */
[----:B------:R-:W-:Y:S01]  /*19020*/  ISETP.GT.U32.AND P4, PT, R168, R244, PT ;  /* 0x000000f4a800720c */ /* 0x000fe20003f84070 */
[----:B------:R-:W2:Y:S01]  /*19030*/  LDL.LU R6, [R1+0x1a44] ;  /* 0x001a440001067983 */ /* 0x000ea20000300800 */
[----:B0-----:R-:W0:Y:S01]  /*19040*/  LDC R252, c[0x0][0x230] ;  /* 0x00008c00fffc7b82 */ /* 0x001e220000000800 */
[----:B------:R-:W-:Y:S02]  /*19050*/  ISETP.GE.AND P0, PT, R4, RZ, PT ;  /* 0x000000ff0400720c */ /* 0x000fe40003f06270 */
[----:B------:R-:W3:Y:S01]  /*19060*/  LDL.LU R4, [R1+0x1a40] ;  /* 0x001a400001047983 */ /* 0x000ee20000300800 */
[----:B------:R-:W-:-:S03]  /*19070*/  ISETP.GT.U32.AND P1, PT, R168, R251, PT ;  /* 0x000000fba800720c */ /* 0x000fc60003f24070 */
[----:B------:R1:W-:Y:S04]  /*19080*/  STL [R1+0x9f0], R0 ;  /* 0x0009f00001007387 */ /* 0x0003e80000100800 */
[----:B------:R-:W-:Y:S02]  /*19090*/  @!P4 IMAD.IADD R244, R244, 0x1, -R168 ;  /* 0x00000001f4f4c824 */ /* 0x000fe400078e0aa8 */
[----:B-1----:R-:W-:-:S04]  /*190a0*/  IMAD R0, R2, 0x2, R0 ;  /* 0x0000000202007824 */ /* 0x002fc800078e0200 */
[----:B------:R-:W-:Y:S01]  /*190b0*/  IMAD R3, R2, 0x2, R0 ;  /* 0x0000000202037824 */ /* 0x000fe200078e0200 */
[----:B------:R1:W-:Y:S01]  /*190c0*/  STL [R1+0x9f4], R0 ;  /* 0x0009f40001007387 */ /* 0x0003e20000100800 */
[----:B0-----:R-:W-:Y:S01]  /*190d0*/  VIADD R252, R252, 0x7f ;  /* 0x0000007ffcfc7836 */ /* 0x001fe20000000000 */
[----:B-1----:R-:W-:-:S04]  /*190e0*/  LOP3.LUT R0, R233, 0x40, RZ, 0xc0, !PT ;  /* 0x00000040e9007812 */ /* 0x002fc800078ec0ff */
[----:B------:R-:W-:Y:S02]  /*190f0*/  ISETP.NE.U32.AND P4, PT, R0, RZ, PT ;  /* 0x000000ff0000720c */ /* 0x000fe40003f85070 */
[----:B------:R-:W-:-:S04]  /*19100*/  SHF.R.S32.HI R0, RZ, 0x1f, R252 ;  /* 0x0000001fff007819 */ /* 0x000fc800000114fc */
[----:B------:R-:W-:Y:S02]  /*19110*/  LEA.HI R0, R0, R252, RZ, 0x7 ;  /* 0x000000fc00007211 */ /* 0x000fe400078f38ff */
[----:B------:R-:W0:Y:S04]  /*19120*/  S2R R252, SR_TID.X ;  /* 0x0000000000fc7919 */ /* 0x000e280000002100 */
[----:B------:R-:W1:Y:S01]  /*19130*/  S2R R0, SR_TID.X ;  /* 0x0000000000007919 */ /* 0x000e620000002100 */
[----:B------:R-:W-:Y:S01]  /*19140*/  @!P1 IMAD.IADD R251, R251, 0x1, -R168 ;  /* 0x00000001fbfb9824 */ /* 0x000fe200078e0aa8 */
[----:B------:R-:W-:Y:S02]  /*19150*/  ISETP.GE.AND P1, PT, R95, RZ, PT ;  /* 0x000000ff5f00720c */ /* 0x000fe40003f26270 */
[----:B------:R-:W4:Y:S04]  /*19160*/  LDL.LU R95, [R1+0x1a3c] ;  /* 0x001a3c00015f7983 */ /* 0x000f280000300800 */
[----:B------:R0:W-:Y:S02]  /*19170*/  STL [R1+0xa3c], R3 ;  /* 0x000a3c0301007387 */ /* 0x0001e40000100800 */
[----:B0-----:R-:W-:-:S04]  /*19180*/  IMAD R3, R2, 0x2, R3 ;  /* 0x0000000202037824 */ /* 0x001fc800078e0203 */
[----:B------:R-:W-:Y:S01]  /*19190*/  IMAD R233, R2, 0x2, R3 ;  /* 0x0000000202e97824 */ /* 0x000fe200078e0203 */
[----:B------:R0:W-:Y:S01]  /*191a0*/  STL [R1+0xa44], R3 ;  /* 0x000a440301007387 */ /* 0x0001e20000100800 */
[----:B------:R-:W-:Y:S02]  /*191b0*/  LOP3.LUT R252, R252, 0x3f, RZ, 0xc0, !PT ;  /* 0x0000003ffcfc7812 */ /* 0x000fe400078ec0ff */
[----:B-1----:R-:W-:-:S03]  /*191c0*/  LOP3.LUT R0, R0, 0x40, RZ, 0xc0, !PT ;  /* 0x0000004000007812 */ /* 0x002fc600078ec0ff */
[----:B------:R-:W-:Y:S01]  /*191d0*/  IMAD.SHL.U32 R252, R252, 0x2, RZ ;  /* 0x00000002fcfc7824 */ /* 0x000fe200078e00ff */
[----:B0-----:R-:W-:Y:S02]  /*191e0*/  SEL R3, RZ, 0x90, !P4 ;  /* 0x00000090ff037807 */ /* 0x001fe40006000000 */
[----:B------:R-:W-:Y:S01]  /*191f0*/  ISETP.GE.AND P4, PT, R5, RZ, PT ;  /* 0x000000ff0500720c */ /* 0x000fe20003f86270 */
[----:B------:R-:W-:Y:S01]  /*19200*/  IMAD R0, R0, 0x200, R252 ;  /* 0x0000020000007824 */ /* 0x000fe200078e02fc */
[----:B------:R-:W2:Y:S01]  /*19210*/  LDL.LU R5, [R1+0x1a38] ;  /* 0x001a380001057983 */ /* 0x000ea20000300800 */
[----:B------:R-:W-:-:S03]  /*19220*/  LOP3.LUT R3, R3, R252, RZ, 0x3c, !PT ;  /* 0x000000fc03037212 */ /* 0x000fc600078e3cff */
[----:B------:R0:W-:Y:S04]  /*19230*/  STL [R1+0xa4c], R233 ;  /* 0x000a4ce901007387 */ /* 0x0001e80000100800 */
[----:B------:R1:W-:Y:S01]  /*19240*/  STL [R1+0x1954], R0 ;  /* 0x0019540001007387 */ /* 0x0003e20000100800 */
[----:B0-----:R-:W-:-:S04]  /*19250*/  IMAD R233, R2, 0x2, R233 ;  /* 0x0000000202e97824 */ /* 0x001fc800078e02e9 */
[----:B-1----:R-:W-:Y:S01]  /*19260*/  IMAD R0, R2, 0x2, R233 ;  /* 0x0000000202007824 */ /* 0x002fe200078e02e9 */
[----:B------:R0:W-:Y:S04]  /*19270*/  STL [R1+0xa54], R233 ;  /* 0x000a54e901007387 */ /* 0x0001e80000100800 */
[----:B------:R-:W-:Y:S04]  /*19280*/  STL [R1+0x1958], R3 ;  /* 0x0019580301007387 */ /* 0x000fe80000100800 */
[----:B0-----:R-:W3:Y:S01]  /*19290*/  LDL.LU R233, [R1+0x1a34] ;  /* 0x001a340001e97983 */ /* 0x001ee20000300800 */
[----:B------:R-:W0:Y:S01]  /*192a0*/  S2R R252, SR_TID.X ;  /* 0x0000000000fc7919 */ /* 0x000e220000002100 */
[----:B------:R-:W-:Y:S01]  /*192b0*/  @!P5 IMAD.MOV R249, RZ, RZ, -R249 ;  /* 0x000000fffff9d224 */ /* 0x000fe200078e0af9 */
[----:B------:R-:W-:Y:S01]  /*192c0*/  ISETP.GT.U32.AND P5, PT, R168, R251, PT ;  /* 0x000000fba800720c */ /* 0x000fe20003fa4070 */
[----:B------:R1:W-:Y:S02]  /*192d0*/  STL [R1+0xa5c], R0 ;  /* 0x000a5c0001007387 */ /* 0x0003e40000100800 */
[----:B-1----:R-:W-:-:S05]  /*192e0*/  IMAD R0, R2, 0x2, R0 ;  /* 0x0000000202007824 */ /* 0x002fca00078e0200 */
[----:B------:R1:W-:Y:S05]  /*192f0*/  STL [R1+0xa64], R0 ;  /* 0x000a640001007387 */ /* 0x0003ea0000100800 */
[----:B------:R-:W-:Y:S02]  /*19300*/  @!P5 IMAD.IADD R251, R251, 0x1, -R168 ;  /* 0x00000001fbfbd824 */ /* 0x000fe400078e0aa8 */
[----:B------:R-:W-:Y:S01]  /*19310*/  @!P6 IMAD.MOV R245, RZ, RZ, -R245 ;  /* 0x000000fffff5e224 */ /* 0x000fe200078e0af5 */
[----:B0-----:R-:W-:Y:S01]  /*19320*/  LOP3.LUT R252, R252, 0x7f, RZ, 0xc0, !PT ;  /* 0x0000007ffcfc7812 */ /* 0x001fe200078ec0ff */
[----:B-1----:R-:W-:-:S04]  /*19330*/  IMAD R0, R2, 0x2, R0 ;  /* 0x0000000202007824 */ /* 0x002fc800078e0200 */
[----:B------:R-:W-:Y:S01]  /*19340*/  IMAD R3, R252, UR58, RZ ;  /* 0x0000003afc037c24 */ /* 0x000fe2000f8e02ff */
[----:B------:R0:W-:Y:S02]  /*19350*/  STL [R1+0xa6c], R0 ;  /* 0x000a6c0001007387 */ /* 0x0001e40000100800 */
[----:B0-----:R-:W-:Y:S01]  /*19360*/  IMAD R0, R2, 0x2, R0 ;  /* 0x0000000202007824 */ /* 0x001fe200078e0200 */
[----:B--2---:R-:W-:Y:S02]  /*19370*/  ISETP.NE.AND P5, PT, R5, RZ, PT ;  /* 0x000000ff0500720c */ /* 0x004fe40003fa5270 */
[----:B------:R-:W-:Y:S02]  /*19380*/  LOP3.LUT R168, RZ, R5, RZ, 0x33, !PT ;  /* 0x00000005ffa87212 */ /* 0x000fe400078e33ff */
[----:B------:R-:W-:-:S05]  /*19390*/  LEA R5, P6, R3, UR6, 0x1 ;  /* 0x0000000603057c11 */ /* 0x000fca000f8c08ff */
[----:B------:R3:W-:Y:S01]  /*193a0*/  STL [R1+0x19b8], R5 ;  /* 0x0019b80501007387 */ /* 0x0007e20000100800 */
[----:B----4-:R-:W-:-:S03]  /*193b0*/  SEL R95, R168, R95, !P5 ;  /* 0x0000005fa85f7207 */ /* 0x010fc60006800000 */
[----:B------:R0:W-:Y:S01]  /*193c0*/  STL [R1+0xa74], R0 ;  /* 0x000a740001007387 */ /* 0x0001e20000100800 */
[C---:B------:R-:W-:Y:S02]  /*193d0*/  SEL R6, R168.reuse, R6, !P5 ;  /* 0x00000006a8067207 */ /* 0x040fe40006800000 */
[----:B---3--:R-:W-:Y:S01]  /*193e0*/  SEL R5, R168, R4, !P5 ;  /* 0x00000004a8057207 */ /* 0x008fe20006800000 */
[----:B0-----:R-:W-:Y:S01]  /*193f0*/  IMAD R0, R2, 0x2, R0 ;  /* 0x0000000202007824 */ /* 0x001fe200078e0200 */
[----:B------:R-:W-:-:S04]  /*19400*/  SEL R233, R168, R233, !P5 ;  /* 0x000000e9a8e97207 */ /* 0x000fc80006800000 */
[----:B------:R-:W-:Y:S01]  /*19410*/  STL [R1+0xa7c], R0 ;  /* 0x000a7c0001007387 */ /* 0x000fe20000100800 */
[----:B------:R-:W-:-:S03]  /*19420*/  SEL R4, R168, R7, !P5 ;  /* 0x00000007a8047207 */ /* 0x000fc60006800000 */
[----:B------:R-:W-:Y:S04]  /*19430*/  STL [R1+0x70c], R233 ;  /* 0x00070ce901007387 */ /* 0x000fe80000100800 */
[----:B------:R-:W-:Y:S04]  /*19440*/  STL [R1+0x8], R95 ;  /* 0x0000085f01007387 */ /* 0x000fe80000100800 */
[----:B------:R0:W-:Y:S04]  /*19450*/  STL [R1+0x10], R5 ;  /* 0x0000100501007387 */ /* 0x0001e80000100800 */
[----:B------:R1:W-:Y:S01]  /*19460*/  STL [R1+0x704], R6 ;  /* 0x0007040601007387 */ /* 0x0003e20000100800 */
[----:B0-----:R-:W-:-:S03]  /*19470*/  SEL R5, R168, R8, !P5 ;  /* 0x00000008a8057207 */ /* 0x001fc60006800000 */
[----:B------:R0:W-:Y:S01]  /*19480*/  STL [R1+0x6fc], R4 ;  /* 0x0006fc0401007387 */ /* 0x0001e20000100800 */
[----:B-1----:R-:W-:-:S03]  /*19490*/  SEL R6, R168, R9, !P5 ;  /* 0x00000009a8067207 */ /* 0x002fc60006800000 */
[----:B------:R1:W-:Y:S01]  /*194a0*/  STL [R1+0x6f8], R5 ;  /* 0x0006f80501007387 */ /* 0x0003e20000100800 */
[----:B0-----:R-:W-:-:S03]  /*194b0*/  SEL R4, R168, R10, !P5 ;  /* 0x0000000aa8047207 */ /* 0x001fc60006800000 */
[----:B------:R0:W-:Y:S01]  /*194c0*/  STL [R1+0x6f4], R6 ;  /* 0x0006f40601007387 */ /* 0x0001e20000100800 */
[----:B-1----:R-:W-:-:S03]  /*194d0*/  SEL R5, R168, R11, !P5 ;  /* 0x0000000ba8057207 */ /* 0x002fc60006800000 */
[----:B------:R1:W-:Y:S04]  /*194e0*/  STL [R1+0x6f0], R4 ;  /* 0x0006f00401007387 */ /* 0x0003e80000100800 */
[----:B------:R2:W-:Y:S01]  /*194f0*/  STL [R1+0x6ec], R5 ;  /* 0x0006ec0501007387 */ /* 0x0005e20000100800 */
[C---:B0-----:R-:W-:Y:S02]  /*19500*/  SEL R6, R168.reuse, R12, !P5 ;  /* 0x0000000ca8067207 */ /* 0x041fe40006800000 */
[----:B-1----:R-:W-:-:S03]  /*19510*/  SEL R4, R168, R13, !P5 ;  /* 0x0000000da8047207 */ /* 0x002fc60006800000 */
[----:B------:R0:W-:Y:S01]  /*19520*/  STL [R1+0x6e8], R6 ;  /* 0x0006e80601007387 */ /* 0x0001e20000100800 */
[----:B--2---:R-:W-:-:S03]  /*19530*/  SEL R5, R168, R14, !P5 ;  /* 0x0000000ea8057207 */ /* 0x004fc60006800000 */
        /* <DEDUP_REMOVED lines=396> */
[----:B------:R-:W2:Y:S04]  /*1ae00*/  LDL.LU R95, [R1+0x84] ;  /* 0x00008400015f7983 */ /* 0x000ea80000300800 */
[----:B------:R1:W-:Y:S01]  /*1ae10*/  STL [R1+0x1a8], R4 ;  /* 0x0001a80401007387 */ /* 0x0003e20000100800 */
[----:B0-----:R-:W-:-:S03]  /*1ae20*/  SEL R6, R168, R217, !P5 ;  /* 0x000000d9a8067207 */ /* 0x001fc60006800000 */
[----:B------:R0:W-:Y:S01]  /*1ae30*/  STL [R1+0x1a4], R5 ;  /* 0x0001a40501007387 */ /* 0x0001e20000100800 */
[----:B-1----:R-:W-:-:S03]  /*1ae40*/  SEL R4, R168, R216, !P5 ;  /* 0x000000d8a8047207 */ /* 0x002fc60006800000 */
[----:B0-----:R-:W3:Y:S04]  /*1ae50*/  LDL.LU R5, [R1+0x88] ;  /* 0x0000880001057983 */ /* 0x001ee80000300800 */
[----:B------:R0:W-:Y:S04]  /*1ae60*/  STL [R1+0x188], R4 ;  /* 0x0001880401007387 */ /* 0x0001e80000100800 */
[----:B------:R1:W-:Y:S04]  /*1ae70*/  STL [R1+0x174], R6 ;  /* 0x0001740601007387 */ /* 0x0003e80000100800 */
[----:B------:R-:W4:Y:S01]  /*1ae80*/  LDL.LU R9, [R1+0x94] ;  /* 0x0000940001097983 */ /* 0x000f220000300800 */
[----:B0-----:R-:W-:-:S02]  /*1ae90*/  SEL R4, R168, R218, !P5 ;  /* 0x000000daa8047207 */ /* 0x001fc40006800000 */
[C---:B------:R-:W-:Y:S02]  /*1aea0*/  SEL R8, R168.reuse, R221, !P5 ;  /* 0x000000dda8087207 */ /* 0x040fe40006800000 */
[C---:B-1----:R-:W-:Y:S01]  /*1aeb0*/  SEL R6, R168.reuse, R219, !P5 ;  /* 0x000000dba8067207 */ /* 0x042fe20006800000 */
[----:B------:R0:W-:Y:S04]  /*1aec0*/  STL [R1+0x170], R4 ;  /* 0x0001700401007387 */ /* 0x0001e80000100800 */
[----:B------:R-:W4:Y:S01]  /*1aed0*/  LDL.LU R7, [R1+0xa4] ;  /* 0x0000a40001077983 */ /* 0x000f220000300800 */
[----:B0-----:R-:W-:-:S03]  /*1aee0*/  SEL R4, R168, R220, !P5 ;  /* 0x000000dca8047207 */ /* 0x001fc60006800000 */
[----:B------:R0:W-:Y:S04]  /*1aef0*/  STL [R1+0x168], R6 ;  /* 0x0001680601007387 */ /* 0x0001e80000100800 */
[----:B------:R1:W-:Y:S04]  /*1af00*/  STL [R1+0x164], R4 ;  /* 0x0001640401007387 */ /* 0x0003e80000100800 */
[----:B------:R1:W-:Y:S04]  /*1af10*/  STL [R1+0x15c], R8 ;  /* 0x00015c0801007387 */ /* 0x0003e80000100800 */
[----:B------:R-:W4:Y:S01]  /*1af20*/  LDL.LU R233, [R1+0xa8] ;  /* 0x0000a80001e97983 */ /* 0x000f220000300800 */
[----:B0-----:R-:W-:-:S02]  /*1af30*/  SEL R6, R168, R222, !P5 ;  /* 0x000000dea8067207 */ /* 0x001fc40006800000 */
[C---:B-1----:R-:W-:Y:S02]  /*1af40*/  SEL R4, R168.reuse, R223, !P5 ;  /* 0x000000dfa8047207 */ /* 0x042fe40006800000 */
[C---:B------:R-:W-:Y:S01]  /*1af50*/  SEL R8, R168.reuse, R224, !P5 ;  /* 0x000000e0a8087207 */ /* 0x040fe20006800000 */
        /* <DEDUP_REMOVED lines=8> */
[----:B------:R1:W-:Y:S01]  /*1afe0*/  STL [R1+0x13c], R4 ;  /* 0x00013c0401007387 */ /* 0x0003e20000100800 */
[----:B0-----:R-:W-:-:S03]  /*1aff0*/  SEL R6, R168, R228, !P5 ;  /* 0x000000e4a8067207 */ /* 0x001fc60006800000 */
[----:B------:R0:W-:Y:S01]  /*1b000*/  STL [R1+0x12c], R8 ;  /* 0x00012c0801007387 */ /* 0x0001e20000100800 */
[----:B-1----:R-:W-:-:S03]  /*1b010*/  SEL R4, R168, R229, !P5 ;  /* 0x000000e5a8047207 */ /* 0x002fc60006800000 */
[----:B0-----:R-:W4:Y:S04]  /*1b020*/  LDL.LU R8, [R1+0x74] ;  /* 0x0000740001087983 */ /* 0x001f280000300800 */
[----:B------:R0:W-:Y:S01]  /*1b030*/  STL [R1+0x128], R6 ;  /* 0x0001280601007387 */ /* 0x0001e20000100800 */
[----:B------:R-:W-:-:S03]  /*1b040*/  SEL R10, R168, R231, !P5 ;  /* 0x000000e7a80a7207 */ /* 0x000fc60006800000 */
[----:B------:R1:W-:Y:S01]  /*1b050*/  STL [R1+0x108], R4 ;  /* 0x0001080401007387 */ /* 0x0003e20000100800 */
[C---:B0-----:R-:W-:Y:S02]  /*1b060*/  SEL R6, R168.reuse, R230, !P5 ;  /* 0x000000e6a8067207 */ /* 0x041fe40006800000 */
[----:B-1----:R-:W-:-:S03]  /*1b070*/  SEL R4, R168, R232, !P5 ;  /* 0x000000e8a8047207 */ /* 0x002fc60006800000 */
[----:B------:R0:W-:Y:S01]  /*1b080*/  STL [R1+0x104], R6 ;  /* 0x0001040601007387 */ /* 0x0001e20000100800 */
[----:B------:R-:W-:-:S03]  /*1b090*/  SEL R11, R168, R234, !P5 ;  /* 0x000000eaa80b7207 */ /* 0x000fc60006800000 */
[----:B0-----:R-:W4:Y:S04]  /*1b0a0*/  LDL.LU R6, [R1+0x78] ;  /* 0x0000780001067983 */ /* 0x001f280000300800 */
[----:B------:R0:W-:Y:S04]  /*1b0b0*/  STL [R1+0x100], R10 ;  /* 0x0001000a01007387 */ /* 0x0001e80000100800 */
[----:B------:R1:W-:Y:S01]  /*1b0c0*/  STL [R1+0xfc], R4 ;  /* 0x0000fc0401007387 */ /* 0x0003e20000100800 */
[----:B------:R-:W-:-:S03]  /*1b0d0*/  SEL R12, R168, R237, !P5 ;  /* 0x000000eda80c7207 */ /* 0x000fc60006800000 */
[----:B0-----:R-:W4:Y:S01]  /*1b0e0*/  LDL.LU R10, [R1+0x7c] ;  /* 0x00007c00010a7983 */ /* 0x001f220000300800 */
[----:B-1----:R-:W-:-:S03]  /*1b0f0*/  SEL R4, R168, R235, !P5 ;  /* 0x000000eba8047207 */ /* 0x002fc60006800000 */
[----:B------:R0:W-:Y:S04]  /*1b100*/  STL [R1+0xf8], R11 ;  /* 0x0000f80b01007387 */ /* 0x0001e80000100800 */
[----:B------:R1:W-:Y:S01]  /*1b110*/  STL [R1+0xf0], R4 ;  /* 0x0000f00401007387 */ /* 0x0003e20000100800 */
[----:B0-----:R-:W-:-:S03]  /*1b120*/  SEL R11, R168, R236, !P5 ;  /* 0x000000eca80b7207 */ /* 0x001fc60006800000 */
[----:B-1----:R-:W4:Y:S04]  /*1b130*/  LDL.LU R4, [R1+0x80] ;  /* 0x0000800001047983 */ /* 0x002f280000300800 */
[----:B------:R2:W-:Y:S04]  /*1b140*/  STL [R1+0xe4], R11 ;  /* 0x0000e40b01007387 */ /* 0x0005e80000100800 */
[----:B------:R3:W-:Y:S04]  /*1b150*/  STL [R1+0xe0], R12 ;  /* 0x0000e00c01007387 */ /* 0x0007e80000100800 */
[----:B------:R-:W4:Y:S01]  /*1b160*/  LDL.LU R23, [R1+0x44] ;  /* 0x0000440001177983 */ /* 0x000f220000300800 */
[----:B--2---:R-:W-:-:S03]  /*1b170*/  SEL R11, R168, R95, !P5 ;  /* 0x0000005fa80b7207 */ /* 0x004fc60006800000 */
[----:B------:R-:W2:Y:S04]  /*1b180*/  LDL.LU R95, [R1+0x4c] ;  /* 0x00004c00015f7983 */ /* 0x000ea80000300800 */
[----:B------:R4:W-:Y:S01]  /*1b190*/  STL [R1+0xdc], R11 ;  /* 0x0000dc0b01007387 */ /* 0x0009e20000100800 */
[----:B---3--:R-:W-:-:S03]  /*1b1a0*/  SEL R12, R168, R5, !P5 ;  /* 0x00000005a80c7207 */ /* 0x008fc60006800000 */
[----:B------:R-:W3:Y:S04]  /*1b1b0*/  LDL.LU R5, [R1+0x50] ;  /* 0x0000500001057983 */ /* 0x000ee80000300800 */
[----:B------:R-:W-:Y:S04]  /*1b1c0*/  STL [R1+0xd4], R12 ;  /* 0x0000d40c01007387 */ /* 0x000fe80000100800 */
[----:B------:R-:W3:Y:S01]  /*1b1d0*/  LDL.LU R21, [R1+0x70] ;  /* 0x0000700001157983 */ /* 0x000ee20000300800 */
[----:B----4-:R-:W-:-:S03]  /*1b1e0*/  SEL R11, R168, R9, !P5 ;  /* 0x00000009a80b7207 */ /* 0x010fc60006800000 */
[----:B------:R-:W4:Y:S04]  /*1b1f0*/  LDL.LU R9, [R1+0x58] ;  /* 0x0000580001097983 */ /* 0x000f280000300800 */
[----:B------:R-:W-:Y:S04]  /*1b200*/  STL [R1+0xc0], R11 ;  /* 0x0000c00b01007387 */ /* 0x000fe80000100800 */
[----:B------:R-:W4:Y:S01]  /*1b210*/  LDL.LU R20, [R1+0x6c] ;  /* 0x00006c0001147983 */ /* 0x000f220000300800 */
[----:B------:R-:W-:-:S03]  /*1b220*/  SEL R7, R168, R7, !P5 ;  /* 0x00000007a8077207 */ /* 0x000fc60006800000 */
[----:B------:R-:W4:Y:S04]  /*1b230*/  LDL.LU R19, [R1+0x60] ;  /* 0x0000600001137983 */ /* 0x000f280000300800 */
[----:B------:R0:W-:Y:S04]  /*1b240*/  STL [R1+0xb4], R7 ;  /* 0x0000b40701007387 */ /* 0x0001e80000100800 */
[----:B0-----:R-:W4:Y:S01]  /*1b250*/  LDL.LU R7, [R1+0x68] ;  /* 0x0000680001077983 */ /* 0x001f220000300800 */
[----:B------:R-:W-:-:S03]  /*1b260*/  SEL R11, R168, R233, !P5 ;  /* 0x000000e9a80b7207 */ /* 0x000fc60006800000 */
[----:B------:R-:W4:Y:S04]  /*1b270*/  LDL.LU R18, [R1+0x7f0] ;  /* 0x0007f00001127983 */ /* 0x000f280000300800 */
[----:B------:R-:W4:Y:S04]  /*1b280*/  LDL.LU R17, [R1+0x64] ;  /* 0x0000640001117983 */ /* 0x000f280000300800 */
[----:B------:R0:W-:Y:S04]  /*1b290*/  STL [R1+0xb0], R11 ;  /* 0x0000b00b01007387 */ /* 0x0001e80000100800 */
[----:B------:R-:W4:Y:S04]  /*1b2a0*/  LDL.LU R233, [R1+0x7ec] ;  /* 0x0007ec0001e97983 */ /* 0x000f280000300800 */
[----:B------:R-:W4:Y:S01]  /*1b2b0*/  LDL.LU R16, [R1+0x7e4] ;  /* 0x0007e40001107983 */ /* 0x000f220000300800 */
[----:B0-----:R-:W-:-:S03]  /*1b2c0*/  SEL R11, R168, R252, !P5 ;  /* 0x000000fca80b7207 */ /* 0x001fc60006800000 */
[----:B------:R-:W4:Y:S04]  /*1b2d0*/  LDL.LU R15, [R1+0x7e8] ;  /* 0x0007e800010f7983 */ /* 0x000f280000300800 */
[----:B------:R-:W-:Y:S04]  /*1b2e0*/  STL [R1+0xac], R11 ;  /* 0x0000ac0b01007387 */ /* 0x000fe80000100800 */
[----:B------:R-:W4:Y:S04]  /*1b2f0*/  LDL.LU R252, [R1+0x7e0] ;  /* 0x0007e00001fc7983 */ /* 0x000f280000300800 */
[----:B------:R-:W4:Y:S04]  /*1b300*/  LDL.LU R14, [R1+0x48] ;  /* 0x00004800010e7983 */ /* 0x000f280000300800 */
[----:B------:R-:W4:Y:S01]  /*1b310*/  LDL.LU R13, [R1+0x7dc] ;  /* 0x0007dc00010d7983 */ /* 0x000f220000300800 */
[----:B------:R-:W-:-:S05]  /*1b320*/  SEL R8, R168, R8, !P5 ;  /* 0x00000008a8087207 */ /* 0x000fca0006800000 */
[----:B------:R0:W-:Y:S04]  /*1b330*/  STL [R1+0xa8], R8 ;  /* 0x0000a80801007387 */ /* 0x0001e80000100800 */
[----:B0-----:R-:W4:Y:S01]  /*1b340*/  LDL.LU R8, [R1+0x3c] ;  /* 0x00003c0001087983 */ /* 0x001f220000300800 */
[----:B------:R-:W-:-:S03]  /*1b350*/  SEL R11, R168, R6, !P5 ;  /* 0x00000006a80b7207 */ /* 0x000fc60006800000 */
[----:B------:R-:W4:Y:S04]  /*1b360*/  LDL.LU R6, [R1+0x38] ;  /* 0x0000380001067983 */ /* 0x000f280000300800 */
[----:B------:R0:W-:Y:S04]  /*1b370*/  STL [R1+0xa4], R11 ;  /* 0x0000a40b01007387 */ /* 0x0001e80000100800 */
[----:B------:R-:W4:Y:S01]  /*1b380*/  LDL.LU R12, [R1+0x34] ;  /* 0x00003400010c7983 */ /* 0x000f220000300800 */
[----:B------:R-:W-:-:S03]  /*1b390*/  SEL R10, R168, R10, !P5 ;  /* 0x0000000aa80a7207 */ /* 0x000fc60006800000 */
[----:B0-----:R-:W4:Y:S04]  /*1b3a0*/  LDL.LU R11, [R1+0x30] ;  /* 0x00003000010b7983 */ /* 0x001f280000300800 */
[----:B------:R0:W-:Y:S04]  /*1b3b0*/  STL [R1+0xa0], R10 ;  /* 0x0000a00a01007387 */ /* 0x0001e80000100800 */
[----:B0-----:R-:W4:Y:S01]  /*1b3c0*/  LDL.LU R10, [R1+0x7d8] ;  /* 0x0007d800010a7983 */ /* 0x001f220000300800 */
[----:B------:R-:W-:-:S03]  /*1b3d0*/  SEL R24, R168, R4, !P5 ;  /* 0x00000004a8187207 */ /* 0x000fc60006800000 */
[----:B------:R-:W4:Y:S04]  /*1b3e0*/  LDL.LU R4, [R1+0x7bc] ;  /* 0x0007bc0001047983 */ /* 0x000f280000300800 */
[----:B------:R2:W-:Y:S01]  /*1b3f0*/  STL [R1+0x94], R24 ;  /* 0x0000941801007387 */ /* 0x0005e20000100800 */
[C---:B------:R-:W-:Y:S02]  /*1b400*/  SEL R23, R168.reuse, R23, !P5 ;  /* 0x00000017a8177207 */ /* 0x040fe40006800000 */
[C---:B--2---:R-:W-:Y:S02]  /*1b410*/  SEL R24, R168.reuse, R95, !P5 ;  /* 0x0000005fa8187207 */ /* 0x044fe40006800000 */
[----:B------:R-:W2:Y:S04]  /*1b420*/  LDL.LU R95, [R1+0x7c0] ;  /* 0x0007c000015f7983 */ /* 0x000ea80000300800 */
[----:B------:R3:W-:Y:S04]  /*1b430*/  STL [R1+0x88], R23 ;  /* 0x0000881701007387 */ /* 0x0007e80000100800 */
[----:B------:R-:W-:Y:S01]  /*1b440*/  STL [R1+0x84], R24 ;  /* 0x0000841801007387 */ /* 0x000fe20000100800 */
[----:B---3--:R-:W-:-:S03]  /*1b450*/  SEL R23, R168, R5, !P5 ;  /* 0x00000005a8177207 */ /* 0x008fc60006800000 */
[----:B------:R-:W3:Y:S04]  /*1b460*/  LDL.LU R5, [R1+0x7c4] ;  /* 0x0007c40001057983 */ /* 0x000ee80000300800 */
[----:B------:R4:W-:Y:S01]  /*1b470*/  STL [R1+0x80], R23 ;  /* 0x0000801701007387 */ /* 0x0009e20000100800 */
[C---:B------:R-:W-:Y:S02]  /*1b480*/  SEL R21, R168.reuse, R21, !P5 ;  /* 0x00000015a8157207 */ /* 0x040fe40006800000 */
[C---:B----4-:R-:W-:Y:S02]  /*1b490*/  SEL R23, R168.reuse, R9, !P5 ;  /* 0x00000009a8177207 */ /* 0x050fe40006800000 */
[----:B------:R-:W4:Y:S04]  /*1b4a0*/  LDL.LU R9, [R1+0x7c8] ;  /* 0x0007c80001097983 */ /* 0x000f280000300800 */
[----:B------:R0:W-:Y:S01]  /*1b4b0*/  STL [R1+0x7c], R21 ;  /* 0x00007c1501007387 */ /* 0x0001e20000100800 */
[----:B------:R-:W-:-:S03]  /*1b4c0*/  SEL R19, R168, R19, !P5 ;  /* 0x00000013a8137207 */ /* 0x000fc60006800000 */
[----:B------:R-:W-:Y:S01]  /*1b4d0*/  STL [R1+0x78], R23 ;  /* 0x0000781701007387 */ /* 0x000fe20000100800 */
[----:B0-----:R-:W-:-:S05]  /*1b4e0*/  SEL R21, R168, R20, !P5 ;  /* 0x00000014a8157207 */ /* 0x001fca0006800000 */
[----:B------:R-:W-:Y:S01]  /*1b4f0*/  STL [R1+0x74], R21 ;  /* 0x0000741501007387 */ /* 0x000fe20000100800 */
[----:B------:R-:W-:-:S03]  /*1b500*/  SEL R20, R168, R7, !P5 ;  /* 0x00000007a8147207 */ /* 0x000fc60006800000 */
[----:B------:R-:W4:Y:S04]  /*1b510*/  LDL.LU R7, [R1+0x7d4] ;  /* 0x0007d40001077983 */ /* 0x000f280000300800 */
[----:B------:R0:W-:Y:S04]  /*1b520*/  STL [R1+0x70], R19 ;  /* 0x0000701301007387 */ /* 0x0001e80000100800 */
[----:B------:R-:W-:Y:S01]  /*1b530*/  STL [R1+0x6c], R20 ;  /* 0x00006c1401007387 */ /* 0x000fe20000100800 */
[C---:B0-----:R-:W-:Y:S02]  /*1b540*/  SEL R19, R168.reuse, R18, !P5 ;  /* 0x00000012a8137207 */ /* 0x041fe40006800000 */
[----:B------:R-:W-:-:S03]  /*1b550*/  SEL R18, R168, R233, !P5 ;  /* 0x000000e9a8127207 */ /* 0x000fc60006800000 */
[----:B------:R-:W-:Y:S04]  /*1b560*/  STL [R1+0x68], R19 ;  /* 0x0000681301007387 */ /* 0x000fe80000100800 */
[----:B------:R-:W4:Y:S01]  /*1b570*/  LDL.LU R233, [R1+0x7d0] ;  /* 0x0007d00001e97983 */ /* 0x000f220000300800 */
[----:B------:R-:W-:-:S05]  /*1b580*/  SEL R17, R168, R17, !P5 ;  /* 0x00000011a8117207 */ /* 0x000fca0006800000 */
        /* <DEDUP_REMOVED lines=10> */
[C---:B------:R-:W-:Y:S02]  /*1b630*/  SEL R14, R168.reuse, R13, !P5 ;  /* 0x0000000da80e7207 */ /* 0x040fe40006800000 */
[C---:B------:R-:W-:Y:S01]  /*1b640*/  SEL R13, R168.reuse, R8, !P5 ;  /* 0x00000008a80d7207 */ /* 0x040fe20006800000 */
[----:B------:R-:W-:Y:S04]  /*1b650*/  STL [R1+0x48], R15 ;  /* 0x0000480f01007387 */ /* 0x000fe80000100800 */
[----:B------:R-:W4:Y:S04]  /*1b660*/  LDL.LU R8, [R1+0x7a8] ;  /* 0x0007a80001087983 */ /* 0x000f280000300800 */
[----:B------:R0:W-:Y:S04]  /*1b670*/  STL [R1+0x44], R14 ;  /* 0x0000440e01007387 */ /* 0x0001e80000100800 */
[----:B------:R1:W-:Y:S01]  /*1b680*/  STL [R1+0x3c], R13 ;  /* 0x00003c0d01007387 */ /* 0x0003e20000100800 */
[----:B0-----:R-:W-:-:S03]  /*1b690*/  SEL R14, R168, R6, !P5 ;  /* 0x00000006a80e7207 */ /* 0x001fc60006800000 */
[----:B------:R-:W4:Y:S01]  /*1b6a0*/  LDL.LU R6, [R1+0x7ac] ;  /* 0x0007ac0001067983 */ /* 0x000f220000300800 */
[----:B-1----:R-:W-:-:S03]  /*1b6b0*/  SEL R13, R168, R12, !P5 ;  /* 0x0000000ca80d7207 */ /* 0x002fc60006800000 */
[----:B------:R-:W-:Y:S01]  /*1b6c0*/  STL [R1+0x38], R14 ;  /* 0x0000380e01007387 */ /* 0x000fe20000100800 */
[----:B------:R-:W-:-:S03]  /*1b6d0*/  SEL R12, R168, R11, !P5 ;  /* 0x0000000ba80c7207 */ /* 0x000fc60006800000 */
[----:B------:R-:W-:Y:S04]  /*1b6e0*/  STL [R1+0x34], R13 ;  /* 0x0000340d01007387 */ /* 0x000fe80000100800 */
[----:B------:R-:W4:Y:S01]  /*1b6f0*/  LDL.LU R16, [R1+0x7b0] ;  /* 0x0007b00001107983 */ /* 0x000f220000300800 */
[----:B------:R-:W-:-:S03]  /*1b700*/  SEL R11, R168, R10, !P5 ;  /* 0x0000000aa80b7207 */ /* 0x000fc60006800000 */
[----:B------:R-:W-:Y:S01]  /*1b710*/  STL [R1+0x30], R12 ;  /* 0x0000300c01007387 */ /* 0x000fe20000100800 */
[----:B------:R-:W-:-:S03]  /*1b720*/  SEL R10, R168, R4, !P5 ;  /* 0x00000004a80a7207 */ /* 0x000fc60006800000 */
[----:B------:R0:W-:Y:S04]  /*1b730*/  STL [R1+0x18], R11 ;  /* 0x0000180b01007387 */ /* 0x0001e80000100800 */
[----:B------:R-:W4:Y:S04]  /*1b740*/  LDL.LU R4, [R1+0x7b4] ;  /* 0x0007b40001047983 */ /* 0x000f280000300800 */
[----:B------:R2:W-:Y:S01]  /*1b750*/  STL [R1+0x14], R10 ;  /* 0x0000140a01007387 */ /* 0x0005e20000100800 */
[C---:B0-----:R-:W-:Y:S02]  /*1b760*/  SEL R11, R168.reuse, R22, !P5 ;  /* 0x00000016a80b7207 */ /* 0x041fe40006800000 */
[----:B--2---:R-:W-:-:S02]  /*1b770*/  SEL R10, R168, R95, !P5 ;  /* 0x0000005fa80a7207 */ /* 0x004fc40006800000 */
[----:B------:R-:W2:Y:S04]  /*1b780*/  LDL.LU R95, [R1+0x7b8] ;  /* 0x0007b800015f7983 */ /* 0x000ea80000300800 */
[----:B------:R-:W-:Y:S04]  /*1b790*/  STL [R1+0xc], R11 ;  /* 0x00000c0b01007387 */ /* 0x000fe80000100800 */
[----:B------:R0:W-:Y:S04]  /*1b7a0*/  STL [R1+0x4], R10 ;  /* 0x0000040a01007387 */ /* 0x0001e80000100800 */
[----:B------:R-:W2:Y:S01]  /*1b7b0*/  LDL.LU R21, [R1+0x740] ;  /* 0x0007400001157983 */ /* 0x000ea20000300800 */
[----:B---3--:R-:W-:-:S05]  /*1b7c0*/  SEL R5, R168, R5, !P5 ;  /* 0x00000005a8057207 */ /* 0x008fca0006800000 */
[----:B------:R-:W-:Y:S04]  /*1b7d0*/  STL [R1+0x19bc], R5 ;  /* 0x0019bc0501007387 */ /* 0x000fe80000100800 */
[----:B------:R-:W3:Y:S04]  /*1b7e0*/  LDL.LU R23, [R1+0x744] ;  /* 0x0007440001177983 */ /* 0x000ee80000300800 */
[----:B------:R-:W3:Y:S01]  /*1b7f0*/  LDL.LU R20, [R1+0x754] ;  /* 0x0007540001147983 */ /* 0x000ee20000300800 */
[----:B----4-:R-:W-:-:S05]  /*1b800*/  SEL R181, R168, R9, !P5 ;  /* 0x00000009a8b57207 */ /* 0x010fca0006800000 */
[----:B------:R-:W-:Y:S04]  /*1b810*/  STL [R1+0x19c0], R181 ;  /* 0x0019c0b501007387 */ /* 0x000fe80000100800 */
[----:B------:R-:W4:Y:S04]  /*1b820*/  LDL.LU R17, [R1+0x798] ;  /* 0x0007980001117983 */ /* 0x000f280000300800 */
[----:B------:R-:W4:Y:S01]  /*1b830*/  LDL.LU R15, [R1+0x79c] ;  /* 0x00079c00010f7983 */ /* 0x000f220000300800 */
[----:B------:R-:W-:-:S05]  /*1b840*/  SEL R7, R168, R7, !P5 ;  /* 0x00000007a8077207 */ /* 0x000fca0006800000 */
[----:B------:R-:W-:Y:S04]  /*1b850*/  STL [R1+0x19c4], R7 ;  /* 0x0019c40701007387 */ /* 0x000fe80000100800 */
[----:B------:R-:W4:Y:S04]  /*1b860*/  LDL.LU R13, [R1+0x7a4] ;  /* 0x0007a400010d7983 */ /* 0x000f280000300800 */
[----:B0-----:R-:W4:Y:S01]  /*1b870*/  LDL.LU R10, [R1+0x7a0] ;  /* 0x0007a000010a7983 */ /* 0x001f220000300800 */
[----:B------:R-:W-:-:S05]  /*1b880*/  SEL R9, R168, R233, !P5 ;  /* 0x000000e9a8097207 */ /* 0x000fca0006800000 */
[----:B------:R-:W-:Y:S04]  /*1b890*/  STL [R1+0x19c8], R9 ;  /* 0x0019c80901007387 */ /* 0x000fe80000100800 */
[----:B------:R-:W4:Y:S01]  /*1b8a0*/  LDL.LU R233, [R1+0x77c] ;  /* 0x00077c0001e97983 */ /* 0x000f220000300800 */
[----:B------:R-:W-:-:S03]  /*1b8b0*/  SEL R11, R168, R252, !P5 ;  /* 0x000000fca80b7207 */ /* 0x000fc60006800000 */
[----:B------:R-:W4:Y:S04]  /*1b8c0*/  LDL.LU R252, [R1+0x780] ;  /* 0x0007800001fc7983 */ /* 0x000f280000300800 */
[----:B------:R-:W-:Y:S01]  /*1b8d0*/  STL [R1+0x19cc], R11 ;  /* 0x0019cc0b01007387 */ /* 0x000fe20000100800 */
[----:B------:R-:W-:-:S05]  /*1b8e0*/  SEL R12, R168, R8, !P5 ;  /* 0x00000008a80c7207 */ /* 0x000fca0006800000 */
[----:B------:R-:W-:Y:S04]  /*1b8f0*/  STL [R1+0x19d0], R12 ;  /* 0x0019d00c01007387 */ /* 0x000fe80000100800 */
[----:B------:R-:W4:Y:S01]  /*1b900*/  LDL.LU R8, [R1+0x794] ;  /* 0x0007940001087983 */ /* 0x000f220000300800 */
[----:B------:R-:W-:-:S03]  /*1b910*/  SEL R14, R168, R6, !P5 ;  /* 0x00000006a80e7207 */ /* 0x000fc60006800000 */
[----:B------:R-:W4:Y:S04]  /*1b920*/  LDL.LU R6, [R1+0x790] ;  /* 0x0007900001067983 */ /* 0x000f280000300800 */
[----:B------:R-:W-:Y:S01]  /*1b930*/  STL [R1+0x19d4], R14 ;  /* 0x0019d40e01007387 */ /* 0x000fe20000100800 */
[----:B------:R-:W-:-:S05]  /*1b940*/  SEL R16, R168, R16, !P5 ;  /* 0x00000010a8107207 */ /* 0x000fca0006800000 */
[----:B------:R-:W-:Y:S01]  /*1b950*/  STL [R1+0x19d8], R16 ;  /* 0x0019d81001007387 */ /* 0x000fe20000100800 */
[----:B------:R-:W-:-:S03]  /*1b960*/  SEL R18, R168, R4, !P5 ;  /* 0x00000004a8127207 */ /* 0x000fc60006800000 */
[----:B------:R-:W4:Y:S04]  /*1b970*/  LDL.LU R4, [R1+0x788] ;  /* 0x0007880001047983 */ /* 0x000f280000300800 */
[----:B------:R-:W-:Y:S01]  /*1b980*/  STL [R1+0x19dc], R18 ;  /* 0x0019dc1201007387 */ /* 0x000fe20000100800 */
[----:B--2---:R-:W-:-:S03]  /*1b990*/  SEL R19, R168, R95, !P5 ;  /* 0x0000005fa8137207 */ /* 0x004fc60006800000 */
[----:B------:R-:W2:Y:S04]  /*1b9a0*/  LDL.LU R95, [R1+0x78c] ;  /* 0x00078c00015f7983 */ /* 0x000ea80000300800 */
[----:B------:R-:W-:Y:S01]  /*1b9b0*/  STL [R1+0x19e0], R19 ;  /* 0x0019e01301007387 */ /* 0x000fe20000100800 */
[----:B------:R-:W-:-:S05]  /*1b9c0*/  SEL R21, R168, R21, !P5 ;  /* 0x00000015a8157207 */ /* 0x000fca0006800000 */
[----:B------:R-:W-:Y:S01]  /*1b9d0*/  STL [R1+0x19e4], R21 ;  /* 0x0019e41501007387 */ /* 0x000fe20000100800 */
[C---:B---3--:R-:W-:Y:S02]  /*1b9e0*/  SEL R23, R168.reuse, R23, !P5 ;  /* 0x00000017a8177207 */ /* 0x048fe40006800000 */
[----:B------:R-:W-:-:S03]  /*1b9f0*/  SEL R25, R168, R20, !P5 ;  /* 0x00000014a8197207 */ /* 0x000fc60006800000 */
[----:B------:R-:W-:Y:S04]  /*1ba00*/  STL [R1+0x19e8], R23 ;  /* 0x0019e81701007387 */ /* 0x000fe80000100800 */
[----:B------:R-:W-:Y:S01]  /*1ba10*/  STL [R1+0x19ec], R25 ;  /* 0x0019ec1901007387 */ /* 0x000fe20000100800 */
[C---:B----4-:R-:W-:Y:S02]  /*1ba20*/  SEL R26, R168.reuse, R17, !P5 ;  /* 0x00000011a81a7207 */ /* 0x050fe40006800000 */
[----:B------:R-:W-:-:S03]  /*1ba30*/  SEL R28, R168, R15, !P5 ;  /* 0x0000000fa81c7207 */ /* 0x000fc60006800000 */
[----:B------:R-:W-:Y:S04]  /*1ba40*/  STL [R1+0x19f0], R26 ;  /* 0x0019f01a01007387 */ /* 0x000fe80000100800 */
[----:B------:R-:W-:Y:S01]  /*1ba50*/  STL [R1+0x19f4], R28 ;  /* 0x0019f41c01007387 */ /* 0x000fe20000100800 */
[C---:B------:R-:W-:Y:S02]  /*1ba60*/  SEL R30, R168.reuse, R13, !P5 ;  /* 0x0000000da81e7207 */ /* 0x040fe40006800000 */
[----:B------:R-:W-:-:S03]  /*1ba70*/  SEL R32, R168, R10, !P5 ;  /* 0x0000000aa8207207 */ /* 0x000fc60006800000 */
[----:B------:R-:W-:Y:S04]  /*1ba80*/  STL [R1+0x19f8], R30 ;  /* 0x0019f81e01007387 */ /* 0x000fe80000100800 */
[----:B------:R-:W-:Y:S01]  /*1ba90*/  STL [R1+0x19fc], R32 ;  /* 0x0019fc2001007387 */ /* 0x000fe20000100800 */
[----:B------:R-:W-:-:S05]  /*1baa0*/  SEL R33, R168, R233, !P5 ;  /* 0x000000e9a8217207 */ /* 0x000fca0006800000 */
[----:B------:R0:W-:Y:S04]  /*1bab0*/  STL [R1+0x1a00], R33 ;  /* 0x001a002101007387 */ /* 0x0001e80000100800 */
[----:B------:R-:W3:Y:S01]  /*1bac0*/  LDL.LU R233, [R1+0x784] ;  /* 0x0007840001e97983 */ /* 0x000ee20000300800 */
[----:B------:R-:W-:-:S03]  /*1bad0*/  SEL R35, R168, R252, !P5 ;  /* 0x000000fca8237207 */ /* 0x000fc60006800000 */
[----:B------:R-:W4:Y:S04]  /*1bae0*/  LDL.LU R252, [R1+0x778] ;  /* 0x0007780001fc7983 */ /* 0x000f280000300800 */
[----:B------:R-:W-:Y:S01]  /*1baf0*/  STL [R1+0x1a04], R35 ;  /* 0x001a042301007387 */ /* 0x000fe20000100800 */
[----:B------:R-:W-:-:S05]  /*1bb00*/  SEL R37, R168, R8, !P5 ;  /* 0x00000008a8257207 */ /* 0x000fca0006800000 */
[----:B------:R-:W-:Y:S01]  /*1bb10*/  STL [R1+0x1a08], R37 ;  /* 0x001a082501007387 */ /* 0x000fe20000100800 */
[----:B------:R-:W-:-:S03]  /*1bb20*/  SEL R39, R168, R6, !P5 ;  /* 0x00000006a8277207 */ /* 0x000fc60006800000 */
[----:B------:R-:W4:Y:S04]  /*1bb30*/  LDL.LU R47, [R1+0x774] ;  /* 0x00077400012f7983 */ /* 0x000f280000300800 */
[----:B------:R-:W4:Y:S04]  /*1bb40*/  LDL.LU R45, [R1+0x770] ;  /* 0x00077000012d7983 */ /* 0x000f280000300800 */
[----:B------:R-:W-:Y:S04]  /*1bb50*/  STL [R1+0x1a0c], R39 ;  /* 0x001a0c2701007387 */ /* 0x000fe80000100800 */
[----:B------:R-:W4:Y:S04]  /*1bb60*/  LDL.LU R43, [R1+0x76c] ;  /* 0x00076c00012b7983 */ /* 0x000f280000300800 */
[----:B------:R-:W4:Y:S01]  /*1bb70*/  LDL.LU R41, [R1+0x758] ;  /* 0x0007580001297983 */ /* 0x000f220000300800 */
[----:B------:R-:W-:-:S05]  /*1bb80*/  SEL R40, R168, R4, !P5 ;  /* 0x00000004a8287207 */ /* 0x000fca0006800000 */
[----:B------:R-:W-:Y:S04]  /*1bb90*/  STL [R1+0x1a10], R40 ;  /* 0x001a102801007387 */ /* 0x000fe80000100800 */
[----:B------:R-:W4:Y:S04]  /*1bba0*/  LDL.LU R38, [R1+0x764] ;  /* 0x0007640001267983 */ /* 0x000f280000300800 */
        /* <DEDUP_REMOVED lines=13> */
[----:B------:R-:W4:Y:S01]  /*1bc80*/  LDL.LU R4, [R1+0x618] ;  /* 0x0006180001047983 */ /* 0x000f220000300800 */
[----:B--2---:R-:W-:-:S03]  /*1bc90*/  SEL R42, R168, R95, !P5 ;  /* 0x0000005fa82a7207 */ /* 0x004fc60006800000 */
[----:B------:R-:W2:Y:S04]  /*1bca0*/  LDL.LU R95, [R1+0x720] ;  /* 0x00072000015f7983 */ /* 0x000ea80000300800 */
[----:B------:R-:W-:Y:S01]  /*1bcb0*/  STL [R1+0x1a14], R42 ;  /* 0x001a142a01007387 */ /* 0x000fe20000100800 */
[----:B---3--:R-:W-:-:S05]  /*1bcc0*/  SEL R44, R168, R233, !P5 ;  /* 0x000000e9a82c7207 */ /* 0x008fca0006800000 */
[----:B------:R-:W-:Y:S04]  /*1bcd0*/  STL [R1+0x1a18], R44 ;  /* 0x001a182c01007387 */ /* 0x000fe80000100800 */
[----:B------:R-:W3:Y:S01]  /*1bce0*/  LDL.LU R233, [R1+0x680] ;  /* 0x0006800001e97983 */ /* 0x000ee20000300800 */
[----:B----4-:R-:W-:-:S03]  /*1bcf0*/  SEL R46, R168, R252, !P5 ;  /* 0x000000fca82e7207 */ /* 0x010fc60006800000 */
[----:B------:R-:W4:Y:S04]  /*1bd00*/  LDL.LU R252, [R1+0x71c] ;  /* 0x00071c0001fc7983 */ /* 0x000f280000300800 */
[----:B------:R-:W-:Y:S01]  /*1bd10*/  STL [R1+0x1a1c], R46 ;  /* 0x001a1c2e01007387 */ /* 0x000fe20000100800 */
[C---:B------:R-:W-:Y:S02]  /*1bd20*/  SEL R47, R168.reuse, R47, !P5 ;  /* 0x0000002fa82f7207 */ /* 0x040fe40006800000 */
[----:B------:R-:W-:-:S03]  /*1bd30*/  SEL R49, R168, R45, !P5 ;  /* 0x0000002da8317207 */ /* 0x000fc60006800000 */
[----:B------:R-:W-:Y:S01]  /*1bd40*/  STL [R1+0x1a20], R47 ;  /* 0x001a202f01007387 */ /* 0x000fe20000100800 */
[----:B------:R-:W-:-:S03]  /*1bd50*/  SEL R51, R168, R43, !P5 ;  /* 0x0000002ba8337207 */ /* 0x000fc60006800000 */
[----:B------:R-:W-:Y:S01]  /*1bd60*/  STL [R1+0x1a24], R49 ;  /* 0x001a243101007387 */ /* 0x000fe20000100800 */
[----:B------:R-:W-:-:S03]  /*1bd70*/  SEL R53, R168, R41, !P5 ;  /* 0x00000029a8357207 */ /* 0x000fc60006800000 */
[----:B------:R-:W-:Y:S04]  /*1bd80*/  STL [R1+0x1a28], R51 ;  /* 0x001a283301007387 */ /* 0x000fe80000100800 */
[----:B------:R-:W-:Y:S01]  /*1bd90*/  STL [R1+0x1a2c], R53 ;  /* 0x001a2c3501007387 */ /* 0x000fe20000100800 */
[----:B------:R-:W-:-:S05]  /*1bda0*/  SEL R54, R168, R38, !P5 ;  /* 0x00000026a8367207 */ /* 0x000fca0006800000 */
[----:B------:R-:W-:Y:S04]  /*1bdb0*/  STL [R1+0x1a30], R54 ;  /* 0x001a303601007387 */ /* 0x000fe80000100800 */
[----:B------:R-:W4:Y:S01]  /*1bdc0*/  LDL.LU R64, [R1+0x700] ;  /* 0x0007000001407983 */ /* 0x000f220000300800 */
[C---:B------:R-:W-:Y:S02]  /*1bdd0*/  SEL R56, R168.reuse, R36, !P5 ;  /* 0x00000024a8387207 */ /* 0x040fe40006800000 */
[C---:B------:R-:W-:Y:S02]  /*1bde0*/  SEL R58, R168.reuse, R34, !P5 ;  /* 0x00000022a83a7207 */ /* 0x040fe40006800000 */
[C---:B------:R-:W-:Y:S02]  /*1bdf0*/  SEL R60, R168.reuse, R31, !P5 ;  /* 0x0000001fa83c7207 */ /* 0x040fe40006800000 */
[----:B------:R-:W-:-:S02]  /*1be00*/  SEL R61, R168, R29, !P5 ;  /* 0x0000001da83d7207 */ /* 0x000fc40006800000 */
[C---:B------:R-:W-:Y:S02]  /*1be10*/  SEL R63, R168.reuse, R27, !P5 ;  /* 0x0000001ba83f7207 */ /* 0x040fe40006800000 */
[C---:B------:R-:W-:Y:S02]  /*1be20*/  SEL R65, R168.reuse, R24, !P5 ;  /* 0x00000018a8417207 */ /* 0x040fe40006800000 */
[C---:B------:R-:W-:Y:S02]  /*1be30*/  SEL R67, R168.reuse, R20, !P5 ;  /* 0x00000014a8437207 */ /* 0x040fe40006800000 */
[C---:B------:R-:W-:Y:S02]  /*1be40*/  SEL R77, R168.reuse, R6, !P5 ;  /* 0x00000006a84d7207 */ /* 0x040fe40006800000 */
[----:B------:R-:W4:Y:S01]  /*1be50*/  LDL.LU R6, [R1+0x710] ;  /* 0x0007100001067983 */ /* 0x000f220000300800 */
[----:B------:R-:W-:-:S03]  /*1be60*/  SEL R79, R168, R4, !P5 ;  /* 0x00000004a84f7207 */ /* 0x000fc60006800000 */
[----:B------:R-:W4:Y:S04]  /*1be70*/  LDL.LU R4, [R1+0x714] ;  /* 0x0007140001047983 */ /* 0x000f280000300800 */
[----:B------:R-:W4:Y:S04]  /*1be80*/  LDL.LU R62, [R1+0x718] ;  /* 0x00071800013e7983 */ /* 0x000f280000300800 */
[----:B------:R-:W4:Y:S01]  /*1be90*/  LDL.LU R59, [R1+0x708] ;  /* 0x00070800013b7983 */ /* 0x000f220000300800 */
[C---:B------:R-:W-:Y:S02]  /*1bea0*/  SEL R68, R168.reuse, R17, !P5 ;  /* 0x00000011a8447207 */ /* 0x040fe40006800000 */
[----:B------:R-:W-:-:S02]  /*1beb0*/  SEL R70, R168, R15, !P5 ;  /* 0x0000000fa8467207 */ /* 0x000fc40006800000 */
[C---:B------:R-:W-:Y:S02]  /*1bec0*/  SEL R72, R168.reuse, R13, !P5 ;  /* 0x0000000da8487207 */ /* 0x040fe40006800000 */
[C---:B------:R-:W-:Y:S02]  /*1bed0*/  SEL R74, R168.reuse, R10, !P5 ;  /* 0x0000000aa84a7207 */ /* 0x040fe40006800000 */
[C---:B------:R-:W-:Y:S02]  /*1bee0*/  SEL R75, R168.reuse, R8, !P5 ;  /* 0x00000008a84b7207 */ /* 0x040fe40006800000 */
[C---:B--2---:R-:W-:Y:S02]  /*1bef0*/  SEL R81, R168.reuse, R95, !P5 ;  /* 0x0000005fa8517207 */ /* 0x044fe40006800000 */
[----:B------:R-:W2:Y:S04]  /*1bf00*/  LDL.LU R95, [R1+0x6b8] ;  /* 0x0006b800015f7983 */ /* 0x000ea80000300800 */
        /* <DEDUP_REMOVED lines=20> */
[----:B------:R-:W2:Y:S01]  /*1c050*/  LDL.LU R8, [R1+0x568] ;  /* 0x0005680001087983 */ /* 0x000ea20000300800 */
[----:B---3--:R-:W-:-:S03]  /*1c060*/  SEL R82, R168, R233, !P5 ;  /* 0x000000e9a8527207 */ /* 0x008fc60006800000 */
[----:B------:R-:W3:Y:S01]  /*1c070*/  LDL.LU R233, [R1+0x538] ;  /* 0x0005380001e97983 */ /* 0x000ee20000300800 */
[----:B----4-:R-:W-:-:S03]  /*1c080*/  SEL R84, R168, R252, !P5 ;  /* 0x000000fca8547207 */ /* 0x010fc60006800000 */
[----:B------:R-:W4:Y:S01]  /*1c090*/  LDL.LU R252, [R1+0x518] ;  /* 0x0005180001fc7983 */ /* 0x000f220000300800 */
[----:B------:R-:W-:-:S03]  /*1c0a0*/  SEL R88, R168, R6, !P5 ;  /* 0x00000006a8587207 */ /* 0x000fc60006800000 */
[----:B------:R-:W2:Y:S01]  /*1c0b0*/  LDL.LU R6, [R1+0x508] ;  /* 0x0005080001067983 */ /* 0x000ea20000300800 */
[----:B------:R-:W-:-:S03]  /*1c0c0*/  SEL R89, R168, R4, !P5 ;  /* 0x00000004a8597207 */ /* 0x000fc60006800000 */
[----:B------:R-:W2:Y:S04]  /*1c0d0*/  LDL.LU R4, [R1+0x500] ;  /* 0x0005000001047983 */ /* 0x000ea80000300800 */
[----:B------:R-:W2:Y:S01]  /*1c0e0*/  LDL.LU R66, [R1+0x480] ;  /* 0x0004800001427983 */ /* 0x000ea20000300800 */
[----:B---3--:R-:W-:-:S03]  /*1c0f0*/  SEL R133, R168, R233, !P5 ;  /* 0x000000e9a8857207 */ /* 0x008fc60006800000 */
[----:B------:R-:W3:Y:S01]  /*1c100*/  LDL.LU R233, [R1+0x484] ;  /* 0x0004840001e97983 */ /* 0x000ee20000300800 */
[----:B----4-:R-:W-:-:S03]  /*1c110*/  SEL R135, R168, R252, !P5 ;  /* 0x000000fca8877207 */ /* 0x010fc60006800000 */
[----:B------:R-:W4:Y:S01]  /*1c120*/  LDL.LU R252, [R1+0x4c0] ;  /* 0x0004c00001fc7983 */ /* 0x000f220000300800 */
[C---:B------:R-:W-:Y:S02]  /*1c130*/  SEL R86, R168.reuse, R64, !P5 ;  /* 0x00000040a8567207 */ /* 0x040fe40006800000 */
[C---:B------:R-:W-:Y:S01]  /*1c140*/  SEL R91, R168.reuse, R62, !P5 ;  /* 0x0000003ea85b7207 */ /* 0x040fe20006800000 */
[----:B------:R-:W4:Y:S01]  /*1c150*/  LDL.LU R64, [R1+0x490] ;  /* 0x0004900001407983 */ /* 0x000f220000300800 */
[C---:B------:R-:W-:Y:S02]  /*1c160*/  SEL R93, R168.reuse, R59, !P5 ;  /* 0x0000003ba85d7207 */ /* 0x040fe40006800000 */
[C---:B--2---:R-:W-:Y:S01]  /*1c170*/  SEL R96, R168.reuse, R57, !P5 ;  /* 0x00000039a8607207 */ /* 0x044fe20006800000 */
[----:B------:R-:W2:Y:S01]  /*1c180*/  LDL.LU R62, [R1+0x4b8] ;  /* 0x0004b800013e7983 */ /* 0x000ea20000300800 */
[----:B------:R-:W-:-:S03]  /*1c190*/  SEL R98, R168, R55, !P5 ;  /* 0x00000037a8627207 */ /* 0x000fc60006800000 */
        /* <DEDUP_REMOVED lines=38> */
[----:B------:R-:W2:Y:S04]  /*1c400*/  LDL.LU R13, [R1+0x41c] ;  /* 0x00041c00010d7983 */ /* 0x000ea80000300800 */
[----:B------:R-:W2:Y:S04]  /*1c410*/  LDL.LU R10, [R1+0x420] ;  /* 0x00042000010a7983 */ /* 0x000ea80000300800 */
[----:B------:R-:W2:Y:S01]  /*1c420*/  LDL.LU R8, [R1+0x410] ;  /* 0x0004100001087983 */ /* 0x000ea20000300800 */
[----:B------:R-:W-:-:S03]  /*1c430*/  SEL R137, R168, R6, !P5 ;  /* 0x00000006a8897207 */ /* 0x000fc60006800000 */
[----:B------:R-:W2:Y:S01]  /*1c440*/  LDL.LU R6, [R1+0x3fc] ;  /* 0x0003fc0001067983 */ /* 0x000ea20000300800 */
[----:B------:R-:W-:-:S03]  /*1c450*/  SEL R138, R168, R4, !P5 ;  /* 0x00000004a88a7207 */ /* 0x000fc60006800000 */
[----:B------:R-:W2:Y:S01]  /*1c460*/  LDL.LU R4, [R1+0x3f8] ;  /* 0x0003f80001047983 */ /* 0x000ea20000300800 */
[----:B---3--:R-:W-:-:S03]  /*1c470*/  SEL R142, R168, R233, !P5 ;  /* 0x000000e9a88e7207 */ /* 0x008fc60006800000 */
[----:B------:R-:W3:Y:S01]  /*1c480*/  LDL.LU R233, [R1+0x3e4] ;  /* 0x0003e40001e97983 */ /* 0x000ee20000300800 */
[----:B----4-:R-:W-:-:S03]  /*1c490*/  SEL R144, R168, R252, !P5 ;  /* 0x000000fca8907207 */ /* 0x010fc60006800000 */
[----:B------:R-:W4:Y:S01]  /*1c4a0*/  LDL.LU R252, [R1+0x3e0] ;  /* 0x0003e00001fc7983 */ /* 0x000f220000300800 */
[----:B------:R-:W-:-:S03]  /*1c4b0*/  SEL R140, R168, R66, !P5 ;  /* 0x00000042a88c7207 */ /* 0x000fc60006800000 */
[----:B------:R-:W4:Y:S01]  /*1c4c0*/  LDL.LU R66, [R1+0x3d0] ;  /* 0x0003d00001427983 */ /* 0x000f220000300800 */
[C---:B------:R-:W-:Y:S02]  /*1c4d0*/  SEL R145, R168.reuse, R64, !P5 ;  /* 0x00000040a8917207 */ /* 0x040fe40006800000 */
[C---:B--2---:R-:W-:Y:S02]  /*1c4e0*/  SEL R147, R168.reuse, R62, !P5 ;  /* 0x0000003ea8937207 */ /* 0x044fe40006800000 */
        /* <DEDUP_REMOVED lines=16> */
[----:B------:R-:W2:Y:S01]  /*1c5f0*/  LDL.LU R8, [R1+0x3cc] ;  /* 0x0003cc0001087983 */ /* 0x000ea20000300800 */
[C---:B------:R-:W-:Y:S02]  /*1c600*/  SEL R176, R168.reuse, R24, !P5 ;  /* 0x00000018a8b07207 */ /* 0x040fe40006800000 */
[C---:B------:R-:W-:Y:S02]  /*1c610*/  SEL R178, R168.reuse, R20, !P5 ;  /* 0x00000014a8b27207 */ /* 0x040fe40006800000 */
[C---:B------:R-:W-:Y:S02]  /*1c620*/  SEL R180, R168.reuse, R17, !P5 ;  /* 0x00000011a8b47207 */ /* 0x040fe40006800000 */
[C---:B------:R-:W-:Y:S02]  /*1c630*/  SEL R182, R168.reuse, R15, !P5 ;  /* 0x0000000fa8b67207 */ /* 0x040fe40006800000 */
[C---:B------:R-:W-:Y:S02]  /*1c640*/  SEL R184, R168.reuse, R13, !P5 ;  /* 0x0000000da8b87207 */ /* 0x040fe40006800000 */
[----:B------:R-:W-:-:S02]  /*1c650*/  SEL R191, R168, R4, !P5 ;  /* 0x00000004a8bf7207 */ /* 0x000fc40006800000 */
        /* <DEDUP_REMOVED lines=19> */
[----:B------:R-:W-:-:S03]  /*1c790*/  SEL R186, R168, R10, !P5 ;  /* 0x0000000aa8ba7207 */ /* 0x000fc60006800000 */
[----:B------:R-:W2:Y:S01]  /*1c7a0*/  LDL.LU R20, [R1+0x360] ;  /* 0x0003600001147983 */ /* 0x000ea20000300800 */
[----:B------:R-:W-:-:S03]  /*1c7b0*/  SEL R189, R168, R6, !P5 ;  /* 0x00000006a8bd7207 */ /* 0x000fc60006800000 */
        /* <DEDUP_REMOVED lines=9> */
[----:B--2---:R-:W-:-:S03]  /*1c850*/  SEL R197, R168, R8, !P5 ;  /* 0x00000008a8c57207 */ /* 0x004fc60006800000 */
[----:B------:R-:W2:Y:S01]  /*1c860*/  LDL.LU R8, [R1+0x328] ;  /* 0x0003280001087983 */ /* 0x000ea20000300800 */
[----:B------:R-:W-:-:S03]  /*1c870*/  SEL R198, R168, R4, !P5 ;  /* 0x00000004a8c67207 */ /* 0x000fc60006800000 */
[----:B------:R-:W2:Y:S01]  /*1c880*/  LDL.LU R4, [R1+0x318] ;  /* 0x0003180001047983 */ /* 0x000ea20000300800 */
[----:B------:R-:W-:-:S03]  /*1c890*/  SEL R229, R168, R17, !P5 ;  /* 0x00000011a8e57207 */ /* 0x000fc60006800000 */
[----:B------:R-:W2:Y:S01]  /*1c8a0*/  LDL.LU R17, [R1+0x310] ;  /* 0x0003100001117983 */ /* 0x000ea20000300800 */
[C---:B------:R-:W-:Y:S02]  /*1c8b0*/  SEL R235, R168.reuse, R6, !P5 ;  /* 0x00000006a8eb7207 */ /* 0x040fe40006800000 */
[C---:B---3--:R-:W-:Y:S02]  /*1c8c0*/  SEL R219, R168.reuse, R233, !P5 ;  /* 0x000000e9a8db7207 */ /* 0x048fe40006800000 */
[----:B------:R-:W3:Y:S01]  /*1c8d0*/  LDL.LU R233, [R1+0x308] ;  /* 0x0003080001e97983 */ /* 0x000ee20000300800 */
[----:B----4-:R-:W-:-:S03]  /*1c8e0*/  SEL R6, R168, R252, !P5 ;  /* 0x000000fca8067207 */ /* 0x010fc60006800000 */
[----:B------:R-:W4:Y:S01]  /*1c8f0*/  LDL.LU R252, [R1+0x300] ;  /* 0x0003000001fc7983 */ /* 0x000f220000300800 */
[C---:B------:R-:W-:Y:S02]  /*1c900*/  SEL R225, R168.reuse, R27, !P5 ;  /* 0x0000001ba8e17207 */ /* 0x040fe40006800000 */
[C---:B------:R-:W-:Y:S01]  /*1c910*/  SEL R222, R168.reuse, R31, !P5 ;  /* 0x0000001fa8de7207 */ /* 0x040fe20006800000 */
[----:B------:R-:W4:Y:S01]  /*1c920*/  LDL.LU R27, [R1+0x2d8] ;  /* 0x0002d800011b7983 */ /* 0x000f220000300800 */
[C---:B------:R-:W-:Y:S02]  /*1c930*/  SEL R220, R168.reuse, R34, !P5 ;  /* 0x00000022a8dc7207 */ /* 0x040fe40006800000 */
[C---:B------:R-:W-:Y:S01]  /*1c940*/  SEL R216, R168.reuse, R38, !P5 ;  /* 0x00000026a8d87207 */ /* 0x040fe20006800000 */
[----:B------:R-:W4:Y:S01]  /*1c950*/  LDL.LU R31, [R1+0x2f4] ;  /* 0x0002f400011f7983 */ /* 0x000f220000300800 */
[----:B------:R-:W-:-:S03]  /*1c960*/  SEL R215, R168, R41, !P5 ;  /* 0x00000029a8d77207 */ /* 0x000fc60006800000 */
        /* <DEDUP_REMOVED lines=14> */
[----:B------:R-:W4:Y:S04]  /*1ca50*/  LDL.LU R59, [R1+0x2a4] ;  /* 0x0002a400013b7983 */ /* 0x000f280000300800 */
[----:B------:R-:W4:Y:S04]  /*1ca60*/  LDL.LU R62, [R1+0x29c] ;  /* 0x00029c00013e7983 */ /* 0x000f280000300800 */
[----:B------:R-:W4:Y:S04]  /*1ca70*/  LDL.LU R66, [R1+0x298] ;  /* 0x0002980001427983 */ /* 0x000f280000300800 */
        /* <DEDUP_REMOVED lines=18> */
[----:B------:R-:W4:Y:S01]  /*1cba0*/  LDL.LU R29, [R1+0x264] ;  /* 0x00026400011d7983 */ /* 0x000f220000300800 */
[----:B--2---:R-:W-:-:S03]  /*1cbb0*/  SEL R10, R168, R8, !P5 ;  /* 0x00000008a80a7207 */ /* 0x004fc60006800000 */
[----:B------:R-:W2:Y:S04]  /*1cbc0*/  LDL.LU R15, [R1+0x254] ;  /* 0x00025400010f7983 */ /* 0x000ea80000300800 */
[----:B------:R-:W2:Y:S01]  /*1cbd0*/  LDL.LU R8, [R1+0x238] ;  /* 0x0002380001087983 */ /* 0x000ea20000300800 */
[C---:B------:R-:W-:Y:S02]  /*1cbe0*/  SEL R232, R168.reuse, R13, !P5 ;  /* 0x0000000da8e87207 */ /* 0x040fe40006800000 */
[C---:B------:R-:W-:Y:S02]  /*1cbf0*/  SEL R228, R168.reuse, R20, !P5 ;  /* 0x00000014a8e47207 */ /* 0x040fe40006800000 */
[C---:B------:R-:W-:Y:S02]  /*1cc00*/  SEL R226, R168.reuse, R24, !P5 ;  /* 0x00000018a8e27207 */ /* 0x040fe40006800000 */
[----:B------:R-:W-:-:S02]  /*1cc10*/  SEL R13, R168, R4, !P5 ;  /* 0x00000004a80d7207 */ /* 0x000fc40006800000 */
[----:B------:R-:W2:Y:S01]  /*1cc20*/  LDL.LU R4, [R1+0x240] ;  /* 0x0002400001047983 */ /* 0x000ea20000300800 */
[----:B---3--:R-:W-:-:S03]  /*1cc30*/  SEL R20, R168, R233, !P5 ;  /* 0x000000e9a8147207 */ /* 0x008fc60006800000 */
[----:B------:R-:W3:Y:S01]  /*1cc40*/  LDL.LU R233, [R1+0x244] ;  /* 0x0002440001e97983 */ /* 0x000ee20000300800 */
[----:B----4-:R-:W-:-:S03]  /*1cc50*/  SEL R24, R168, R252, !P5 ;  /* 0x000000fca8187207 */ /* 0x010fc60006800000 */
[----:B------:R-:W4:Y:S04]  /*1cc60*/  LDL.LU R252, [R1+0x230] ;  /* 0x0002300001fc7983 */ /* 0x000f280000300800 */
[----:B------:R-:W4:Y:S01]  /*1cc70*/  LDL.LU R125, [R1+0x228] ;  /* 0x00022800017d7983 */ /* 0x000f220000300800 */
[C---:B------:R-:W-:Y:S02]  /*1cc80*/  SEL R80, R168.reuse, R78, !P5 ;  /* 0x0000004ea8507207 */ /* 0x040fe40006800000 */
[C---:B------:R-:W-:Y:S02]  /*1cc90*/  SEL R83, R168.reuse, R71, !P5 ;  /* 0x00000047a8537207 */ /* 0x040fe40006800000 */
[C---:B------:R-:W-:Y:S02]  /*1cca0*/  SEL R87, R168.reuse, R64, !P5 ;  /* 0x00000040a8577207 */ /* 0x040fe40006800000 */
[----:B--2---:R-:W-:-:S02]  /*1ccb0*/  SEL R108, R168, R15, !P5 ;  /* 0x0000000fa86c7207 */ /* 0x004fc40006800000 */
[----:B------:R-:W2:Y:S01]  /*1ccc0*/  LDL.LU R15, [R1+0x224] ;  /* 0x00022400010f7983 */ /* 0x000ea20000300800 */
[----:B------:R-:W-:-:S03]  /*1ccd0*/  SEL R111, R168, R8, !P5 ;  /* 0x00000008a86f7207 */ /* 0x000fc60006800000 */
        /* <DEDUP_REMOVED lines=63> */
[C---:B--2---:R-:W-:Y:S02]  /*1d0d0*/  SEL R224, R168.reuse, R15, !P5 ;  /* 0x0000000fa8e07207 */ /* 0x044fe40006800000 */
[C---:B------:R-:W-:Y:S02]  /*1d0e0*/  SEL R227, R168.reuse, R8, !P5 ;  /* 0x00000008a8e37207 */ /* 0x040fe40006800000 */
[----:B------:R-:W2:Y:S04]  /*1d0f0*/  LDL.LU R8, [R1+0x10c] ;  /* 0x00010c0001087983 */ /* 0x000ea80000300800 */
[----:B------:R-:W2:Y:S04]  /*1d100*/  LDL.LU R15, [R1+0x114] ;  /* 0x00011400010f7983 */ /* 0x000ea80000300800 */
[----:B------:R-:W3:Y:S04]  /*1d110*/  LDL.LU R237, [R1+0x11c] ;  /* 0x00011c0001ed7983 */ /* 0x000ee80000300800 */
        /* <DEDUP_REMOVED lines=22> */
[----:B------:R-:W2:Y:S04]  /*1d280*/  LDL.LU R177, [R1+0x28] ;  /* 0x0000280001b17983 */ /* 0x000ea80000300800 */
[----:B------:R-:W2:Y:S04]  /*1d290*/  LDL.LU R185, [R1+0x24] ;  /* 0x0000240001b97983 */ /* 0x000ea80000300800 */
[----:B------:R-:W2:Y:S01]  /*1d2a0*/  LDL.LU R4, [R1+0x20] ;  /* 0x0000200001047983 */ /* 0x000ea20000300800 */
[----:B----4-:R-:W-:-:S03]  /*1d2b0*/  SEL R236, R168, R252, !P5 ;  /* 0x000000fca8ec7207 */ /* 0x010fc60006800000 */
[----:B------:R-:W4:Y:S04]  /*1d2c0*/  LDL.LU R252, [R1+0x1c] ;  /* 0x00001c0001fc7983 */ /* 0x000f280000300800 */
[----:B0-----:R-:W4:Y:S04]  /*1d2d0*/  LDL.LU R33, [R1+0x290] ;  /* 0x0002900001217983 */ /* 0x001f280000300800 */
        /* <DEDUP_REMOVED lines=17> */
[----:B---3--:R-:W-:Y:S01]  /*1d3f0*/  SEL R22, R168, R237, !P5 ;  /* 0x000000eda8167207 */ /* 0x008fe20006800000 */
[----:B------:R-:W-:-:S02]  /*1d400*/  @!P3 IMAD.MOV R240, RZ, RZ, -R240 ;  /* 0x000000fffff0b224 */ /* 0x000fc400078e0af0 */
[----:B------:R-:W-:Y:S02]  /*1d410*/  @!P0 IMAD.MOV R239, RZ, RZ, -R239 ;  /* 0x000000ffffef8224 */ /* 0x000fe400078e0aef */
[----:B------:R-:W-:Y:S02]  /*1d420*/  @!P2 IMAD.MOV R238, RZ, RZ, -R238 ;  /* 0x000000ffffeea224 */ /* 0x000fe400078e0aee */
[----:B------:R-:W-:Y:S02]  /*1d430*/  @!P1 IMAD.MOV R244, RZ, RZ, -R244 ;  /* 0x000000fffff49224 */ /* 0x000fe400078e0af4 */
[----:B------:R-:W-:Y:S01]  /*1d440*/  @!P4 IMAD.MOV R251, RZ, RZ, -R251 ;  /* 0x000000fffffbc224 */ /* 0x000fe200078e0afb */
[C---:B------:R-:W-:Y:S02]  /*1d450*/  SEL R95, R168.reuse, R95, !P5 ;  /* 0x0000005fa85f7207 */ /* 0x040fe40006800000 */
[C---:B------:R-:W-:Y:S02]  /*1d460*/  SEL R17, R168.reuse, R17, !P5 ;  /* 0x00000011a8117207 */ /* 0x040fe40006800000 */
[----:B------:R-:W-:-:S02]  /*1d470*/  SEL R27, R168, R27, !P5 ;  /* 0x0000001ba81b7207 */ /* 0x000fc40006800000 */
[C---:B------:R-:W-:Y:S02]  /*1d480*/  SEL R31, R168.reuse, R31, !P5 ;  /* 0x0000001fa81f7207 */ /* 0x040fe40006800000 */
[C---:B------:R-:W-:Y:S02]  /*1d490*/  SEL R34, R168.reuse, R34, !P5 ;  /* 0x00000022a8227207 */ /* 0x040fe40006800000 */
[C---:B------:R-:W-:Y:S02]  /*1d4a0*/  SEL R38, R168.reuse, R38, !P5 ;  /* 0x00000026a8267207 */ /* 0x040fe40006800000 */
[----:B--2---:R-:W-:Y:S02]  /*1d4b0*/  SEL R237, R168, R4, !P5 ;  /* 0x00000004a8ed7207 */ /* 0x004fe40006800000 */
[----:B------:R-:W-:Y:S01]  /*1d4c0*/  LEA.HI.X.SX32 R4, R3, UR7, 0x1, P6 ;  /* 0x0000000703047c11 */ /* 0x000fe2000b0f0eff */
[----:B------:R-:W-:Y:S01]  /*1d4d0*/  IMAD R3, R2, 0x2, R0 ;  /* 0x0000000202037824 */ /* 0x000fe200078e0200 */
[----:B------:R-:W-:-:S02]  /*1d4e0*/  SEL R41, R168, R41, !P5 ;  /* 0x00000029a8297207 */ /* 0x000fc40006800000 */
[----:B------:R-:W-:Y:S01]  /*1d4f0*/  SEL R45, R168, R45, !P5 ;  /* 0x0000002da82d7207 */ /* 0x000fe20006800000 */
[----:B------:R-:W-:Y:S01]  /*1d500*/  IMAD R0, R2, 0x2, R3 ;  /* 0x0000000202007824 */ /* 0x000fe200078e0203 */
[----:B------:R0:W-:Y:S01]  /*1d510*/  STL [R1+0x195c], R3 ;  /* 0x00195c0301007387 */ /* 0x0001e20000100800 */
        /* <DEDUP_REMOVED lines=19> */
[----:B------:R-:W-:Y:S01]  /*1d650*/  SEL R36, R168, R36, !P5 ;  /* 0x00000024a8247207 */ /* 0x000fe20006800000 */
[----:B----4-:R-:W-:Y:S02]  /*1d660*/  IMAD R30, R30, UR8, RZ ;  /* 0x000000081e1e7c24 */ /* 0x010fe4000f8e02ff */
[----:B------:R-:W-:Y:S02]  /*1d670*/  IMAD R26, R26, UR8, RZ ;  /* 0x000000081a1a7c24 */ /* 0x000fe4000f8e02ff */
[----:B------:R-:W-:Y:S02]  /*1d680*/  IMAD R25, R25, UR8, RZ ;  /* 0x0000000819197c24 */ /* 0x000fe4000f8e02ff */
[----:B------:R-:W-:-:S02]  /*1d690*/  IMAD R21, R21, UR8, RZ ;  /* 0x0000000815157c24 */ /* 0x000fc4000f8e02ff */
[----:B------:R-:W-:Y:S02]  /*1d6a0*/  IMAD R19, R19, UR8, RZ ;  /* 0x0000000813137c24 */ /* 0x000fe4000f8e02ff */
[----:B------:R-:W-:Y:S02]  /*1d6b0*/  IMAD R16, R16, UR8, RZ ;  /* 0x0000000810107c24 */ /* 0x000fe4000f8e02ff */
[----:B------:R-:W-:Y:S02]  /*1d6c0*/  IMAD R14, R14, UR8, RZ ;  /* 0x000000080e0e7c24 */ /* 0x000fe4000f8e02ff */
[----:B------:R-:W-:Y:S02]  /*1d6d0*/  IMAD R11, R11, UR8, RZ ;  /* 0x000000080b0b7c24 */ /* 0x000fe4000f8e02ff */
[----:B------:R-:W-:Y:S02]  /*1d6e0*/  IMAD R9, R9, UR8, RZ ;  /* 0x0000000809097c24 */ /* 0x000fe4000f8e02ff */
[----:B------:R-:W-:Y:S01]  /*1d6f0*/  IMAD R5, R5, UR8, RZ ;  /* 0x0000000805057c24 */ /* 0x000fe2000f8e02ff */
[C---:B------:R-:W-:Y:S01]  /*1d700*/  SEL R43, R168.reuse, R43, !P5 ;  /* 0x0000002ba82b7207 */ /* 0x040fe20006800000 */
[----:B0-----:R-:W-:Y:S01]  /*1d710*/  IMAD R3, R33, UR5, RZ ;  /* 0x0000000521037c24 */ /* 0x001fe2000f8e02ff */
[----:B------:R-:W-:-:S02]  /*1d720*/  SEL R50, R168, R50, !P5 ;  /* 0x00000032a8327207 */ /* 0x000fc40006800000 */
[C---:B------:R-:W-:Y:S02]  /*1d730*/  SEL R57, R168.reuse, R57, !P5 ;  /* 0x00000039a8397207 */ /* 0x040fe40006800000 */
[C---:B------:R-:W-:Y:S01]  /*1d740*/  SEL R64, R168.reuse, R64, !P5 ;  /* 0x00000040a8407207 */ /* 0x040fe20006800000 */
[----:B------:R0:W-:Y:S01]  /*1d750*/  STL [R1+0x430], R3 ;  /* 0x0004300301007387 */ /* 0x0001e20000100800 */
[C---:B------:R-:W-:Y:S02]  /*1d760*/  SEL R71, R168.reuse, R71, !P5 ;  /* 0x00000047a8477207 */ /* 0x040fe40006800000 */
[C---:B------:R-:W-:Y:S01]  /*1d770*/  SEL R78, R168.reuse, R78, !P5 ;  /* 0x0000004ea84e7207 */ /* 0x040fe20006800000 */
[----:B------:R-:W-:Y:S01]  /*1d780*/  STL [R1+0x8], R30 ;  /* 0x0000081e01007387 */ /* 0x000fe20000100800 */
[C---:B------:R-:W-:Y:S02]  /*1d790*/  SEL R85, R168.reuse, R85, !P5 ;  /* 0x00000055a8557207 */ /* 0x040fe40006800000 */
[----:B------:R-:W-:-:S02]  /*1d7a0*/  SEL R92, R168, R92, !P5 ;  /* 0x0000005ca85c7207 */ /* 0x000fc40006800000 */
[----:B------:R-:W-:Y:S01]  /*1d7b0*/  SEL R99, R168, R99, !P5 ;  /* 0x00000063a8637207 */ /* 0x000fe20006800000 */
[----:B0-----:R-:W-:Y:S01]  /*1d7c0*/  IMAD R3, R28, UR8, RZ ;  /* 0x000000081c037c24 */ /* 0x001fe2000f8e02ff */
[C---:B------:R-:W-:Y:S02]  /*1d7d0*/  SEL R106, R168.reuse, R106, !P5 ;  /* 0x0000006aa86a7207 */ /* 0x040fe40006800000 */
[C---:B------:R-:W-:Y:S02]  /*1d7e0*/  SEL R113, R168.reuse, R113, !P5 ;  /* 0x00000071a8717207 */ /* 0x040fe40006800000 */
[C---:B------:R-:W-:Y:S01]  /*1d7f0*/  SEL R120, R168.reuse, R120, !P5 ;  /* 0x00000078a8787207 */ /* 0x040fe20006800000 */
[----:B------:R0:W-:Y:S01]  /*1d800*/  STL [R1+0x10], R3 ;  /* 0x0000100301007387 */ /* 0x0001e20000100800 */
[C---:B------:R-:W-:Y:S02]  /*1d810*/  SEL R127, R168.reuse, R127, !P5 ;  /* 0x0000007fa87f7207 */ /* 0x040fe40006800000 */
[C---:B------:R-:W-:Y:S01]  /*1d820*/  SEL R134, R168.reuse, R134, !P5 ;  /* 0x00000086a8867207 */ /* 0x040fe20006800000 */
[----:B------:R-:W-:Y:S01]  /*1d830*/  STL [R1+0x1c], R26 ;  /* 0x00001c1a01007387 */ /* 0x000fe20000100800 */
[----:B------:R-:W-:-:S02]  /*1d840*/  SEL R141, R168, R141, !P5 ;  /* 0x0000008da88d7207 */ /* 0x000fc40006800000 */
[C---:B------:R-:W-:Y:S02]  /*1d850*/  SEL R148, R168.reuse, R148, !P5 ;  /* 0x00000094a8947207 */ /* 0x040fe40006800000 */
[C---:B------:R-:W-:Y:S01]  /*1d860*/  SEL R155, R168.reuse, R155, !P5 ;  /* 0x0000009ba89b7207 */ /* 0x040fe20006800000 */
[----:B0-----:R-:W-:Y:S01]  /*1d870*/  IMAD R3, R23, UR8, RZ ;  /* 0x0000000817037c24 */ /* 0x001fe2000f8e02ff */
[----:B------:R-:W-:Y:S01]  /*1d880*/  STL [R1+0x20], R25 ;  /* 0x0000201901007387 */ /* 0x000fe20000100800 */
        /* <DEDUP_REMOVED lines=8> */
[----:B------:R-:W-:Y:S01]  /*1d910*/  SEL R243, R168, R243, !P5 ;  /* 0x000000f3a8f37207 */ /* 0x000fe20006800000 */
        /* <DEDUP_REMOVED lines=19> */
[----:B------:R-:W-:Y:S01]  /*1da50*/  SEL R251, R168, R251, !P5 ;  /* 0x000000fba8fb7207 */ /* 0x000fe20006800000 */
[----:B------:R-:W-:Y:S01]  /*1da60*/  IMAD R56, R56, UR8, RZ ;  /* 0x0000000838387c24 */ /* 0x000fe2000f8e02ff */
[----:B------:R-:W-:Y:S01]  /*1da70*/  ULDC.64 UR6, c[0x0][0x210] ;  /* 0x0000840000067ab9 */ /* 0x000fe20000000a00 */
[----:B0-----:R-:W-:Y:S01]  /*1da80*/  IMAD R3, R7, UR8, RZ ;  /* 0x0000000807037c24 */ /* 0x001fe2000f8e02ff */
[----:B------:R-:W-:Y:S01]  /*1da90*/  STL [R1+0x98], R9 ;  /* 0x0000980901007387 */ /* 0x000fe20000100800 */
[----:B------:R-:W-:-:S03]  /*1daa0*/  IMAD R7, R181, UR8, RZ ;  /* 0x00000008b5077c24 */ /* 0x000fc6000f8e02ff */
[----:B------:R0:W-:Y:S04]  /*1dab0*/  STL [R1+0x9c], R3 ;  /* 0x00009c0301007387 */ /* 0x0001e80000100800 */
[----:B0-----:R-:W2:Y:S04]  /*1dac0*/  LDL.LU R3, [R1+0x6c0] ;  /* 0x0006c00001037983 */ /* 0x001ea80000300800 */
[----:B------:R0:W-:Y:S04]  /*1dad0*/  STL [R1+0xb8], R7 ;  /* 0x0000b80701007387 */ /* 0x0001e80000100800 */
[----:B------:R-:W3:Y:S04]  /*1dae0*/  LDL.LU R54, [R1+0x6bc] ;  /* 0x0006bc0001367983 */ /* 0x000ee80000300800 */
[----:B------:R1:W-:Y:S04]  /*1daf0*/  STL [R1+0xbc], R5 ;  /* 0x0000bc0501007387 */ /* 0x0003e80000100800 */
        /* <DEDUP_REMOVED lines=11> */
[----:B------:R-:W-:-:S03]  /*1dbb0*/  IMAD R168, R32, UR8, RZ ;  /* 0x0000000820a87c24 */ /* 0x000fc6000f8e02ff */
        /* <DEDUP_REMOVED lines=15> */
[----:B0-----:R-:W4:Y:S04]  /*1dcb0*/  LDL.LU R7, [R1+0x634] ;  /* 0x0006340001077983 */ /* 0x001f280000300800 */
[----:B------:R-:W4:Y:S04]  /*1dcc0*/  LDL.LU R181, [R1+0x624] ;  /* 0x0006240001b57983 */ /* 0x000f280000300800 */
[----:B-1----:R-:W4:Y:S01]  /*1dcd0*/  LDL.LU R5, [R1+0x620] ;  /* 0x0006200001057983 */ /* 0x002f220000300800 */
[----:B--2---:R-:W-:-:S05]  /*1dce0*/  IMAD R3, R3, UR8, RZ ;  /* 0x0000000803037c24 */ /* 0x004fca000f8e02ff */
[----:B------:R3:W-:Y:S02]  /*1dcf0*/  STL [R1+0xc4], R3 ;  /* 0x0000c40301007387 */ /* 0x0007e40000100800 */
[----:B---3--:R-:W-:Y:S02]  /*1dd00*/  IMAD R3, R54, UR8, RZ ;  /* 0x0000000836037c24 */ /* 0x008fe4000f8e02ff */
[----:B----4-:R-:W-:Y:S02]  /*1dd10*/  IMAD R53, R53, UR8, RZ ;  /* 0x0000000835357c24 */ /* 0x010fe4000f8e02ff */
[----:B------:R-:W-:Y:S01]  /*1dd20*/  IMAD R51, R51, UR8, RZ ;  /* 0x0000000833337c24 */ /* 0x000fe2000f8e02ff */
[----:B------:R0:W-:Y:S04]  /*1dd30*/  STL [R1+0xc8], R3 ;  /* 0x0000c80301007387 */ /* 0x0001e80000100800 */
[----:B------:R-:W-:Y:S01]  /*1dd40*/  STL [R1+0xcc], R53 ;  /* 0x0000cc3501007387 */ /* 0x000fe20000100800 */
[----:B0-----:R-:W-:-:S03]  /*1dd50*/  IMAD R3, R49, UR8, RZ ;  /* 0x0000000831037c24 */ /* 0x001fc6000f8e02ff */
[----:B------:R-:W-:Y:S01]  /*1dd60*/  STL [R1+0xd0], R51 ;  /* 0x0000d03301007387 */ /* 0x000fe20000100800 */
[----:B------:R-:W-:Y:S02]  /*1dd70*/  IMAD R47, R47, UR8, RZ ;  /* 0x000000082f2f7c24 */ /* 0x000fe4000f8e02ff */
[----:B------:R-:W-:Y:S01]  /*1dd80*/  IMAD R46, R46, UR8, RZ ;  /* 0x000000082e2e7c24 */ /* 0x000fe2000f8e02ff */
[----:B------:R0:W-:Y:S04]  /*1dd90*/  STL [R1+0xd8], R3 ;  /* 0x0000d80301007387 */ /* 0x0001e80000100800 */
[----:B------:R-:W-:Y:S01]  /*1dda0*/  STL [R1+0xe8], R47 ;  /* 0x0000e82f01007387 */ /* 0x000fe20000100800 */
[----:B------:R-:W-:Y:S02]  /*1ddb0*/  IMAD R42, R42, UR8, RZ ;  /* 0x000000082a2a7c24 */ /* 0x000fe4000f8e02ff */
[----:B0-----:R-:W-:Y:S01]  /*1ddc0*/  IMAD R3, R44, UR8, RZ ;  /* 0x000000082c037c24 */ /* 0x001fe2000f8e02ff */
[----:B------:R-:W-:Y:S01]  /*1ddd0*/  STL [R1+0xec], R46 ;  /* 0x0000ec2e01007387 */ /* 0x000fe20000100800 */
[----:B------:R-:W-:-:S03]  /*1dde0*/  IMAD R40, R40, UR8, RZ ;  /* 0x0000000828287c24 */ /* 0x000fc6000f8e02ff */
[----:B------:R0:W-:Y:S01]  /*1ddf0*/  STL [R1+0xf4], R3 ;  /* 0x0000f40301007387 */ /* 0x0001e20000100800 */
[----:B------:R-:W-:-:S03]  /*1de00*/  IMAD R37, R37, UR8, RZ ;  /* 0x0000000825257c24 */ /* 0x000fc6000f8e02ff */
[----:B------:R-:W-:Y:S01]  /*1de10*/  STL [R1+0x10c], R42 ;  /* 0x00010c2a01007387 */ /* 0x000fe20000100800 */
[----:B------:R-:W-:Y:S02]  /*1de20*/  IMAD R35, R35, UR8, RZ ;  /* 0x0000000823237c24 */ /* 0x000fe4000f8e02ff */
[----:B0-----:R-:W-:Y:S01]  /*1de30*/  IMAD R3, R39, UR8, RZ ;  /* 0x0000000827037c24 */ /* 0x001fe2000f8e02ff */
[----:B------:R-:W-:Y:S04]  /*1de40*/  STL [R1+0x110], R40 ;  /* 0x0001102801007387 */ /* 0x000fe80000100800 */
        /* <DEDUP_REMOVED lines=30> */
[----:B------:R0:W-:Y:S04]  /*1e030*/  STL [R1+0x180], R3 ;  /* 0x0001800301007387 */ /* 0x0001e80000100800 */
[----:B------:R-:W-:Y:S01]  /*1e040*/  STL [R1+0x184], R11 ;  /* 0x0001840b01007387 */ /* 0x000fe20000100800 */
[----:B0-----:R-:W-:-:S03]  /*1e050*/  IMAD R3, R7, UR8, RZ ;  /* 0x0000000807037c24 */ /* 0x001fc6000f8e02ff */
[----:B------:R-:W-:Y:S01]  /*1e060*/  STL [R1+0x18c], R9 ;  /* 0x00018c0901007387 */ /* 0x000fe20000100800 */
[----:B------:R-:W-:-:S03]  /*1e070*/  IMAD R7, R181, UR8, RZ ;  /* 0x00000008b5077c24 */ /* 0x000fc6000f8e02ff */
[----:B------:R0:W-:Y:S01]  /*1e080*/  STL [R1+0x190], R3 ;  /* 0x0001900301007387 */ /* 0x0001e20000100800 */
[----:B------:R-:W-:-:S03]  /*1e090*/  IMAD R5, R5, UR8, RZ ;  /* 0x0000000805057c24 */ /* 0x000fc6000f8e02ff */
        /* <DEDUP_REMOVED lines=461> */
[----:B0-----:R-:W-:-:S03]  /*1fd70*/  IMAD R3, R7, UR8, RZ ;  /* 0x0000000807037c24 */ /* 0x001fc6000f8e02ff */
        /* <DEDUP_REMOVED lines=37> */
[----:B------:R0:W-:Y:S01]  /*1ffd0*/  STL [R1+0x1d4], R3 ;  /* 0x0001d40301007387 */ /* 0x0001e20000100800 */
[----:B---3--:R-:W-:Y:S02]  /*1ffe0*/  IMAD R54, R54, UR8, RZ ;  /* 0x0000000836367c24 */ /* 0x008fe4000f8e02ff */
[----:B----4-:R-:W-:-:S03]  /*1fff0*/  IMAD R53, R53, UR8, RZ ;  /* 0x0000000835357c24 */ /* 0x010fc6000f8e02ff */
[----:B------:R-:W-:Y:S01]  /*20000*/  STL [R1+0x1c8], R54 ;  /* 0x0001c83601007387 */ /* 0x000fe20000100800 */
[----:B0-----:R-:W-:-:S03]  /*20010*/  IMAD R3, R51, UR8, RZ ;  /* 0x0000000833037c24 */ /* 0x001fc6000f8e02ff */
[----:B------:R-:W-:Y:S01]  /*20020*/  STL [R1+0x1c4], R53 ;  /* 0x0001c43501007387 */ /* 0x000fe20000100800 */
[----:B------:R-:W-:-:S03]  /*20030*/  IMAD R49, R49, UR8, RZ ;  /* 0x0000000831317c24 */ /* 0x000fc6000f8e02ff */
[----:B------:R0:W-:Y:S01]  /*20040*/  STL [R1+0x1c0], R3 ;  /* 0x0001c00301007387 */ /* 0x0001e20000100800 */
[----:B------:R-:W-:-:S03]  /*20050*/  IMAD R47, R47, UR8, RZ ;  /* 0x000000082f2f7c24 */ /* 0x000fc6000f8e02ff */
[----:B------:R-:W-:Y:S01]  /*20060*/  STL [R1+0x1b0], R49 ;  /* 0x0001b03101007387 */ /* 0x000fe20000100800 */
[----:B0-----:R-:W-:-:S03]  /*20070*/  IMAD R3, R46, UR8, RZ ;  /* 0x000000082e037c24 */ /* 0x001fc6000f8e02ff */
[----:B------:R-:W-:Y:S01]  /*20080*/  STL [R1+0x1a8], R47 ;  /* 0x0001a82f01007387 */ /* 0x000fe20000100800 */
[----:B------:R-:W-:Y:S02]  /*20090*/  IMAD R44, R44, UR8, RZ ;  /* 0x000000082c2c7c24 */ /* 0x000fe4000f8e02ff */
        /* <DEDUP_REMOVED lines=39> */
[----:B0-----:R-:W-:-:S02]  /*20310*/  IMAD R3, R9, UR8, RZ ;  /* 0x0000000809037c24 */ /* 0x001fc4000f8e02ff */
[----:B------:R-:W-:Y:S01]  /*20320*/  IMAD R9, R7, UR8, RZ ;  /* 0x0000000807097c24 */ /* 0x000fe2000f8e02ff */
[----:B------:R-:W-:Y:S01]  /*20330*/  STL [R1+0xe4], R11 ;  /* 0x0000e40b01007387 */ /* 0x000fe20000100800 */
[----:B------:R-:W-:-:S03]  /*20340*/  IMAD R7, R181, UR8, RZ ;  /* 0x00000008b5077c24 */ /* 0x000fc6000f8e02ff */
[----:B------:R0:W-:Y:S04]  /*20350*/  STL [R1+0xe0], R3 ;  /* 0x0000e00301007387 */ /* 0x0001e80000100800 */
[----:B------:R1:W-:Y:S04]  /*20360*/  STL [R1+0xdc], R9 ;  /* 0x0000dc0901007387 */ /* 0x0003e80000100800 */
[----:B------:R-:W2:Y:S01]  /*20370*/  LDL.LU R54, [R1+0xb4] ;  /* 0x0000b40001367983 */ /* 0x000ea20000300800 */
[----:B0-----:R-:W-:-:S03]  /*20380*/  IMAD R3, R5, UR8, RZ ;  /* 0x0000000805037c24 */ /* 0x001fc6000f8e02ff */
[----:B------:R0:W-:Y:S04]  /*20390*/  STL [R1+0xd4], R7 ;  /* 0x0000d40701007387 */ /* 0x0001e80000100800 */
[----:B------:R-:W3:Y:S04]  /*203a0*/  LDL.LU R53, [R1+0xb0] ;  /* 0x0000b00001357983 */ /* 0x000ee80000300800 */
[----:B------:R4:W-:Y:S04]  /*203b0*/  STL [R1+0xc0], R3 ;  /* 0x0000c00301007387 */ /* 0x0009e80000100800 */
[----:B------:R-:W3:Y:S04]  /*203c0*/  LDL.LU R51, [R1+0xac] ;  /* 0x0000ac0001337983 */ /* 0x000ee80000300800 */
        /* <DEDUP_REMOVED lines=23> */
[----:B-1----:R-:W3:Y:S04]  /*20540*/  LDL.LU R9, [R1+0x30] ;  /* 0x0000300001097983 */ /* 0x002ee80000300800 */
[----:B0-----:R-:W3:Y:S04]  /*20550*/  LDL.LU R7, [R1+0x18] ;  /* 0x0000180001077983 */ /* 0x001ee80000300800 */
[----:B------:R-:W3:Y:S04]  /*20560*/  LDL.LU R181, [R1+0x14] ;  /* 0x0000140001b57983 */ /* 0x000ee80000300800 */
[----:B------:R-:W3:Y:S04]  /*20570*/  LDL.LU R5, [R1+0xc] ;  /* 0x00000c0001057983 */ /* 0x000ee80000300800 */
[----:B----4-:R-:W4:Y:S01]  /*20580*/  LDL.LU R3, [R1+0x4] ;  /* 0x0000040001037983 */ /* 0x010f220000300800 */
[----:B--2---:R-:W-:-:S05]  /*20590*/  IMAD R54, R54, UR8, RZ ;  /* 0x0000000836367c24 */ /* 0x004fca000f8e02ff */
[----:B------:R0:W-:Y:S01]  /*205a0*/  STL [R1+0xb4], R54 ;  /* 0x0000b43601007387 */ /* 0x0001e20000100800 */
[----:B---3--:R-:W-:-:S03]  /*205b0*/  IMAD R53, R53, UR8, RZ ;  /* 0x0000000835357c24 */ /* 0x008fc6000f8e02ff */
[----:B0-----:R-:W2:Y:S01]  /*205c0*/  LDL.LU R54, [R1+0x1a30] ;  /* 0x001a300001367983 */ /* 0x001ea20000300800 */
[----:B------:R-:W-:-:S03]  /*205d0*/  IMAD R51, R51, UR8, RZ ;  /* 0x0000000833337c24 */ /* 0x000fc6000f8e02ff */
[----:B------:R0:W-:Y:S01]  /*205e0*/  STL [R1+0xb0], R53 ;  /* 0x0000b03501007387 */ /* 0x0001e20000100800 */
[----:B------:R-:W-:Y:S02]  /*205f0*/  IMAD R49, R49, UR8, RZ ;  /* 0x0000000831317c24 */ /* 0x000fe4000f8e02ff */
[----:B------:R-:W-:Y:S01]  /*20600*/  IMAD R47, R47, UR8, RZ ;  /* 0x000000082f2f7c24 */ /* 0x000fe2000f8e02ff */
[----:B0-----:R-:W3:Y:S01]  /*20610*/  LDL.LU R53, [R1+0x1a2c] ;  /* 0x001a2c0001357983 */ /* 0x001ee20000300800 */
[----:B------:R-:W-:-:S03]  /*20620*/  IMAD R46, R46, UR8, RZ ;  /* 0x000000082e2e7c24 */ /* 0x000fc6000f8e02ff */
[----:B------:R0:W-:Y:S01]  /*20630*/  STL [R1+0xac], R51 ;  /* 0x0000ac3301007387 */ /* 0x0001e20000100800 */
[----:B------:R-:W-:Y:S02]  /*20640*/  IMAD R44, R44, UR8, RZ ;  /* 0x000000082c2c7c24 */ /* 0x000fe4000f8e02ff */
[----:B------:R-:W-:Y:S01]  /*20650*/  IMAD R42, R42, UR8, RZ ;  /* 0x000000082a2a7c24 */ /* 0x000fe2000f8e02ff */
[----:B0-----:R-:W2:Y:S04]  /*20660*/  LDL.LU R51, [R1+0x1a28] ;  /* 0x001a280001337983 */ /* 0x001ea80000300800 */
[----:B------:R0:W-:Y:S01]  /*20670*/  STL [R1+0xa8], R49 ;  /* 0x0000a83101007387 */ /* 0x0001e20000100800 */
[----:B------:R-:W-:Y:S02]  /*20680*/  IMAD R40, R40, UR8, RZ ;  /* 0x0000000828287c24 */ /* 0x000fe4000f8e02ff */
[----:B------:R-:W-:Y:S01]  /*20690*/  IMAD R39, R39, UR8, RZ ;  /* 0x0000000827277c24 */ /* 0x000fe2000f8e02ff */
[----:B0-----:R-:W3:Y:S04]  /*206a0*/  LDL.LU R49, [R1+0x1a24] ;  /* 0x001a240001317983 */ /* 0x001ee80000300800 */
[----:B------:R0:W-:Y:S01]  /*206b0*/  STL [R1+0xa4], R47 ;  /* 0x0000a42f01007387 */ /* 0x0001e20000100800 */
[----:B------:R-:W-:-:S03]  /*206c0*/  IMAD R37, R37, UR8, RZ ;  /* 0x0000000825257c24 */ /* 0x000fc6000f8e02ff */
[----:B0-----:R-:W2:Y:S04]  /*206d0*/  LDL.LU R47, [R1+0x1a20] ;  /* 0x001a2000012f7983 */ /* 0x001ea80000300800 */
[----:B------:R0:W-:Y:S01]  /*206e0*/  STL [R1+0xa0], R46 ;  /* 0x0000a02e01007387 */ /* 0x0001e20000100800 */
[----:B------:R-:W-:-:S03]  /*206f0*/  IMAD R35, R35, UR8, RZ ;  /* 0x0000000823237c24 */ /* 0x000fc6000f8e02ff */
        /* <DEDUP_REMOVED lines=55> */
[----:B------:R0:W-:Y:S04]  /*20a70*/  STL [R1+0x38], R12 ;  /* 0x0000380c01007387 */ /* 0x0001e80000100800 */
        /* <DEDUP_REMOVED lines=10> */
[----:B0-----:R-:W3:Y:S01]  /*20b20*/  LDL.LU R5, [R1+0x19bc] ;  /* 0x0019bc0001057983 */ /* 0x001ee20000300800 */
[----:B----4-:R-:W-:-:S05]  /*20b30*/  IMAD R3, R3, UR8, RZ ;  /* 0x0000000803037c24 */ /* 0x010fca000f8e02ff */
[----:B------:R0:W-:Y:S01]  /*20b40*/  STL [R1+0x4], R3 ;  /* 0x0000040301007387 */ /* 0x0001e20000100800 */
[----:B--2---:R-:W-:Y:S02]  /*20b50*/  IMAD R33, R33, UR8, RZ ;  /* 0x0000000821217c24 */ /* 0x004fe4000f8e02ff */
[----:B---3--:R-:W-:Y:S02]  /*20b60*/  IMAD R32, R32, UR8, RZ ;  /* 0x0000000820207c24 */ /* 0x008fe4000f8e02ff */
[----:B------:R-:W-:Y:S02]  /*20b70*/  IMAD R30, R30, UR8, RZ ;  /* 0x000000081e1e7c24 */ /* 0x000fe4000f8e02ff */
        /* <DEDUP_REMOVED lines=14> */
[----:B0-----:R-:W-:-:S02]  /*20c60*/  IMAD R3, R5, UR8, RZ ;  /* 0x0000000805037c24 */ /* 0x001fc4000f8e02ff */
[----:B------:R-:W2:Y:S04]  /*20c70*/  LDL.LU R5, [R1+0x19b8] ;  /* 0x0019b80001057983 */ /* 0x000ea80000300800 */
[----:B------:R-:W-:Y:S04]  /*20c80*/  STL [R1+0x1978], R181 ;  /* 0x001978b501007387 */ /* 0x000fe80000100800 */
[----:B------:R-:W-:Y:S04]  /*20c90*/  STL [R1], R3 ;  /* 0x0000000301007387 */ /* 0x000fe80000100800 */
[----:B------:R-:W-:Y:S04]  /*20ca0*/  STL [R1+0x1974], R7 ;  /* 0x0019740701007387 */ /* 0x000fe80000100800 */
[----:B------:R-:W-:Y:S04]  /*20cb0*/  STL [R1+0x1970], R9 ;  /* 0x0019700901007387 */ /* 0x000fe80000100800 */
[----:B------:R0:W-:Y:S04]  /*20cc0*/  STL [R1+0x196c], R11 ;  /* 0x00196c0b01007387 */ /* 0x0001e80000100800 */
[----:B0-----:R-:W3:Y:S04]  /*20cd0*/  LDL.LU R11, [R1+0x10] ;  /* 0x00001000010b7983 */ /* 0x001ee80000300800 */
[----:B------:R-:W-:Y:S04]  /*20ce0*/  STL [R1+0x1968], R12 ;  /* 0x0019680c01007387 */ /* 0x000fe80000100800 */
[----:B------:R0:W-:Y:S04]  /*20cf0*/  STL [R1+0x1964], R14 ;  /* 0x0019640e01007387 */ /* 0x0001e80000100800 */
[----:B0-----:R-:W4:Y:S04]  /*20d00*/  LDL.LU R14, [R1+0x98] ;  /* 0x00009800010e7983 */ /* 0x001f280000300800 */
        /* <DEDUP_REMOVED lines=21> */
[----:B0-----:R-:W4:Y:S01]  /*20e60*/  LDL.LU R33, [R1+0x8] ;  /* 0x0000080001217983 */ /* 0x001f220000300800 */
[----:B------:R-:W-:-:S02]  /*20e70*/  IMAD R35, R35, UR8, RZ ;  /* 0x0000000823237c24 */ /* 0x000fc4000f8e02ff */
[----:B------:R-:W-:Y:S02]  /*20e80*/  IMAD R37, R37, UR8, RZ ;  /* 0x0000000825257c24 */ /* 0x000fe4000f8e02ff */
[----:B------:R-:W-:Y:S02]  /*20e90*/  IMAD R39, R39, UR8, RZ ;  /* 0x0000000827277c24 */ /* 0x000fe4000f8e02ff */
[----:B------:R-:W-:Y:S01]  /*20ea0*/  IMAD R40, R40, UR8, RZ ;  /* 0x0000000828287c24 */ /* 0x000fe2000f8e02ff */
[----:B------:R3:W-:Y:S01]  /*20eb0*/  STL [R1+0x19a4], R35 ;  /* 0x0019a42301007387 */ /* 0x0007e20000100800 */
[----:B------:R-:W-:-:S03]  /*20ec0*/  IMAD R42, R42, UR8, RZ ;  /* 0x000000082a2a7c24 */ /* 0x000fc6000f8e02ff */
[----:B------:R4:W-:Y:S04]  /*20ed0*/  STL [R1+0x19a8], R37 ;  /* 0x0019a82501007387 */ /* 0x0009e80000100800 */
[----:B------:R-:W-:Y:S04]  /*20ee0*/  STL [R1+0x19ac], R39 ;  /* 0x0019ac2701007387 */ /* 0x000fe80000100800 */
[----:B------:R-:W-:Y:S04]  /*20ef0*/  STL [R1+0x19b0], R40 ;  /* 0x0019b02801007387 */ /* 0x000fe80000100800 */
[----:B------:R-:W-:Y:S04]  /*20f00*/  STL [R1+0x19b4], R42 ;  /* 0x0019b42a01007387 */ /* 0x000fe80000100800 */
[----:B------:R-:W4:Y:S01]  /*20f10*/  LDL.LU R12, [R1+0x9c] ;  /* 0x00009c00010c7983 */ /* 0x000f220000300800 */
[----:B--2---:R-:W-:-:S05]  /*20f20*/  LEA R9, P0, R168, R5, 0x1 ;  /* 0x00000005a8097211 */ /* 0x004fca00078008ff */
[----:B------:R0:W-:Y:S01]  /*20f30*/  STL [R1+0x60c], R9 ;  /* 0x00060c0901007387 */ /* 0x0001e20000100800 */
[-C--:B---3--:R-:W-:Y:S02]  /*20f40*/  LEA R35, P5, R11, R5.reuse, 0x1 ;  /* 0x000000050b237211 */ /* 0x088fe400078a08ff */
[-C--:B----4-:R-:W-:Y:S02]  /*20f50*/  LEA R37, P1, R26, R5.reuse, 0x1 ;  /* 0x000000051a257211 */ /* 0x090fe400078208ff */
[----:B------:R-:W-:-:S05]  /*20f60*/  LEA R7, P6, R33, R5, 0x1 ;  /* 0x0000000521077211 */ /* 0x000fca00078c08ff */
[----:B------:R1:W-:Y:S04]  /*20f70*/  STL [R1+0x614], R7 ;  /* 0x0006140701007387 */ /* 0x0003e80000100800 */
[----:B0-----:R-:W2:Y:S01]  /*20f80*/  LDL.LU R9, [R1+0xb8] ;  /* 0x0000b80001097983 */ /* 0x001ea20000300800 */
[----:B-1----:R-:W-:-:S03]  /*20f90*/  LEA R7, P4, R32, R5, 0x1 ;  /* 0x0000000520077211 */ /* 0x002fc600078808ff */
[----:B------:R0:W-:Y:S04]  /*20fa0*/  STL [R1+0x61c], R35 ;  /* 0x00061c2301007387 */ /* 0x0001e80000100800 */
[----:B------:R1:W-:Y:S04]  /*20fb0*/  STL [R1+0x624], R7 ;  /* 0x0006240701007387 */ /* 0x0003e80000100800 */
[----:B------:R-:W3:Y:S01]  /*20fc0*/  LDL.LU R181, [R1+0xbc] ;  /* 0x0000bc0001b57983 */ /* 0x000ee20000300800 */
[-C--:B0-----:R-:W-:Y:S02]  /*20fd0*/  LEA R35, P3, R30, R5.reuse, 0x1 ;  /* 0x000000051e237211 */ /* 0x081fe400078608ff */
[----:B-1----:R-:W-:-:S03]  /*20fe0*/  LEA R7, P2, R28, R5, 0x1 ;  /* 0x000000051c077211 */ /* 0x002fc600078408ff */
[----:B------:R-:W-:Y:S04]  /*20ff0*/  STL [R1+0x62c], R35 ;  /* 0x00062c2301007387 */ /* 0x000fe80000100800 */
[----:B------:R0:W-:Y:S04]  /*21000*/  STL [R1+0x634], R7 ;  /* 0x0006340701007387 */ /* 0x0001e80000100800 */
[----:B0-----:R-:W4:Y:S01]  /*21010*/  LDL.LU R7, [R1+0xc4] ;  /* 0x0000c40001077983 */ /* 0x001f220000300800 */
[----:B------:R-:W-:-:S03]  /*21020*/  LEA.HI.X.SX32 R35, R168, R4, 0x1, P0 ;  /* 0x00000004a8237211 */ /* 0x000fc600000f0eff */
[----:B------:R-:W-:Y:S04]  /*21030*/  STL [R1+0x63c], R37 ;  /* 0x00063c2501007387 */ /* 0x000fe80000100800 */
[----:B------:R0:W-:Y:S02]  /*21040*/  STL [R1+0x608], R35 ;  /* 0x0006082301007387 */ /* 0x0001e40000100800 */
[----:B0-----:R-:W-:Y:S02]  /*21050*/  LEA.HI.X.SX32 R35, R33, R4, 0x1, P6 ;  /* 0x0000000421237211 */ /* 0x001fe400030f0eff */
[----:B------:R-:W4:Y:S01]  /*21060*/  LDL.LU R33, [R1+0xc8] ;  /* 0x0000c80001217983 */ /* 0x000f220000300800 */
[----:B------:R-:W-:-:S05]  /*21070*/  LEA R37, P0, R25, R5, 0x1 ;  /* 0x0000000519257211 */ /* 0x000fca00078008ff */
        /* <DEDUP_REMOVED lines=10> */
[----:B------:R0:W-:Y:S04]  /*21120*/  STL [R1+0x654], R37 ;  /* 0x0006542501007387 */ /* 0x0001e80000100800 */
[----:B------:R1:W-:Y:S01]  /*21130*/  STL [R1+0x620], R35 ;  /* 0x0006202301007387 */ /* 0x0003e20000100800 */
[----:B0-----:R-:W-:Y:S02]  /*21140*/  LEA R37, P4, R19, R5, 0x1 ;  /* 0x0000000513257211 */ /* 0x001fe400078808ff */
[-C--:B-1----:R-:W-:Y:S02]  /*21150*/  LEA.HI.X.SX32 R35, R30, R4.reuse, 0x1, P3 ;  /* 0x000000041e237211 */ /* 0x082fe400018f0eff */
[----:B------:R-:W4:Y:S04]  /*21160*/  LDL.LU R30, [R1+0xd8] ;  /* 0x0000d800011e7983 */ /* 0x000f280000300800 */
[----:B------:R-:W-:Y:S04]  /*21170*/  STL [R1+0x65c], R37 ;  /* 0x00065c2501007387 */ /* 0x000fe80000100800 */
[----:B------:R0:W-:Y:S02]  /*21180*/  STL [R1+0x628], R35 ;  /* 0x0006282301007387 */ /* 0x0001e40000100800 */
[----:B0-----:R-:W-:-:S02]  /*21190*/  LEA.HI.X.SX32 R35, R28, R4, 0x1, P2 ;  /* 0x000000041c237211 */ /* 0x001fc400010f0eff */
        /* <DEDUP_REMOVED lines=9> */
[-C--:B0-----:R-:W-:Y:S02]  /*21230*/  LEA R37, P1, R14, R5.reuse, 0x1 ;  /* 0x000000050e257211 */ /* 0x081fe400078208ff */
[----:B-1----:R-:W-:Y:S02]  /*21240*/  LEA.HI.X.SX32 R35, R25, R4, 0x1, P0 ;  /* 0x0000000419237211 */ /* 0x002fe400000f0eff */
[----:B------:R-:W4:Y:S04]  /*21250*/  LDL.LU R25, [R1+0xf4] ;  /* 0x0000f40001197983 */ /* 0x000f280000300800 */
[----:B------:R0:W-:Y:S04]  /*21260*/  STL [R1+0x674], R37 ;  /* 0x0006742501007387 */ /* 0x0001e80000100800 */
[----:B------:R1:W-:Y:S01]  /*21270*/  STL [R1+0x640], R35 ;  /* 0x0006402301007387 */ /* 0x0003e20000100800 */
[----:B0-----:R-:W-:-:S02]  /*21280*/  LEA R37, P0, R12, R5, 0x1 ;  /* 0x000000050c257211 */ /* 0x001fc400078008ff */
[-C--:B-1----:R-:W-:Y:S02]  /*21290*/  LEA.HI.X.SX32 R35, R23, R4.reuse, 0x1, P6 ;  /* 0x0000000417237211 */ /* 0x082fe400030f0eff */
[----:B------:R-:W4:Y:S04]  /*212a0*/  LDL.LU R23, [R1+0x10c] ;  /* 0x00010c0001177983 */ /* 0x000f280000300800 */
[----:B------:R-:W-:Y:S04]  /*212b0*/  STL [R1+0x67c], R37 ;  /* 0x00067c2501007387 */ /* 0x000fe80000100800 */
[----:B------:R0:W-:Y:S02]  /*212c0*/  STL [R1+0x648], R35 ;  /* 0x0006482301007387 */ /* 0x0001e40000100800 */
[----:B0-----:R-:W-:-:S02]  /*212d0*/  LEA.HI.X.SX32 R35, R21, R4, 0x1, P5 ;  /* 0x0000000415237211 */ /* 0x001fc400028f0eff */
[----:B------:R-:W4:Y:S01]  /*212e0*/  LDL.LU R21, [R1+0x110] ;  /* 0x0001100001157983 */ /* 0x000f220000300800 */
[----:B--2---:R-:W-:-:S05]  /*212f0*/  LEA R37, P6, R9, R5, 0x1 ;  /* 0x0000000509257211 */ /* 0x004fca00078c08ff */
[----:B------:R3:W-:Y:S04]  /*21300*/  STL [R1+0x684], R37 ;  /* 0x0006842501007387 */ /* 0x0007e80000100800 */
[----:B------:R0:W-:Y:S01]  /*21310*/  STL [R1+0x650], R35 ;  /* 0x0006502301007387 */ /* 0x0001e20000100800 */
[-C--:B---3--:R-:W-:Y:S02]  /*21320*/  LEA R37, P5, R181, R5.reuse, 0x1 ;  /* 0x00000005b5257211 */ /* 0x088fe400078a08ff */
[----:B0-----:R-:W-:Y:S02]  /*21330*/  LEA.HI.X.SX32 R35, R19, R4, 0x1, P4 ;  /* 0x0000000413237211 */ /* 0x001fe400020f0eff */
[----:B------:R-:W2:Y:S04]  /*21340*/  LDL.LU R19, [R1+0x114] ;  /* 0x0001140001137983 */ /* 0x000ea80000300800 */
[----:B------:R4:W-:Y:S04]  /*21350*/  STL [R1+0x68c], R37 ;  /* 0x00068c2501007387 */ /* 0x0009e80000100800 */
[----:B------:R0:W-:Y:S01]  /*21360*/  STL [R1+0x658], R35 ;  /* 0x0006582301007387 */ /* 0x0001e20000100800 */
[----:B----4-:R-:W-:-:S02]  /*21370*/  LEA R37, P4, R7, R5, 0x1 ;  /* 0x0000000507257211 */ /* 0x010fc400078808ff */
[-C--:B0-----:R-:W-:Y:S02]  /*21380*/  LEA.HI.X.SX32 R35, R18, R4.reuse, 0x1, P3 ;  /* 0x0000000412237211 */ /* 0x081fe400018f0eff */
[----:B------:R-:W3:Y:S04]  /*21390*/  LDL.LU R18, [R1+0x118] ;  /* 0x0001180001127983 */ /* 0x000ee80000300800 */
        /* <DEDUP_REMOVED lines=50> */
[----:B------:R-:W-:Y:S04]  /*216c0*/  STL [R1+0x6e4], R37 ;  /* 0x0006e42501007387 */ /* 0x000fe80000100800 */
[----:B------:R0:W-:Y:S02]  /*216d0*/  STL [R1+0x6b0], R35 ;  /* 0x0006b02301007387 */ /* 0x0001e40000100800 */
[----:B0-----:R-:W-:Y:S02]  /*216e0*/  LEA.HI.X.SX32 R35, R28, R4, 0x1, P6 ;  /* 0x000000041c237211 */ /* 0x001fe400030f0eff */
[----:B------:R-:W2:Y:S01]  /*216f0*/  LDL.LU R28, [R1+0x16c] ;  /* 0x00016c00011c7983 */ /* 0x000ea20000300800 */
[----:B---3--:R-:W-:-:S05]  /*21700*/  LEA R37, P0, R18, R5, 0x1 ;  /* 0x0000000512257211 */ /* 0x008fca00078008ff */
[----:B------:R4:W-:Y:S04]  /*21710*/  STL [R1+0x6ec], R37 ;  /* 0x0006ec2501007387 */ /* 0x0009e80000100800 */
[----:B------:R0:W-:Y:S01]  /*21720*/  STL [R1+0x6b8], R35 ;  /* 0x0006b82301007387 */ /* 0x0001e20000100800 */
[----:B----4-:R-:W-:Y:S02]  /*21730*/  LEA R37, P6, R16, R5, 0x1 ;  /* 0x0000000510257211 */ /* 0x010fe400078c08ff */
        /* <DEDUP_REMOVED lines=57> */
[----:B------:R-:W-:Y:S04]  /*21ad0*/  STL [R1+0x74c], R37 ;  /* 0x00074c2501007387 */ /* 0x000fe80000100800 */
[----:B------:R0:W-:Y:S02]  /*21ae0*/  STL [R1+0x718], R35 ;  /* 0x0007182301007387 */ /* 0x0001e40000100800 */
[-C--:B0-----:R-:W-:Y:S02]  /*21af0*/  LEA.HI.X.SX32 R35, R33, R4.reuse, 0x1, P0 ;  /* 0x0000000421237211 */ /* 0x081fe400000f0eff */
[----:B----4-:R-:W-:Y:S01]  /*21b00*/  LEA R37, P1, R25, R5, 0x1 ;  /* 0x0000000519257211 */ /* 0x010fe200078208ff */
        /* <DEDUP_REMOVED lines=83> */
[-C--:B0-----:R-:W-:Y:S02]  /*22040*/  LEA.HI.X.SX32 R35, R33, R4.reuse, 0x1, P4 ;  /* 0x0000000421237211 */ /* 0x081fe400020f0eff */
[----:B------:R-:W-:Y:S01]  /*22050*/  LEA R37, P5, R25, R5, 0x1 ;  /* 0x0000000519257211 */ /* 0x000fe200078a08ff */
        /* <DEDUP_REMOVED lines=79> */
[----:B------:R-:W-:Y:S01]  /*22550*/  LEA R37, P3, R26, R5, 0x1 ;  /* 0x000000051a257211 */ /* 0x000fe200078608ff */
        /* <DEDUP_REMOVED lines=592> */
[----:B------:R0:W-:Y:S01]  /*24a60*/  STL [R1+0xdf8], R35 ;  /* 0x000df82301007387 */ /* 0x0001e20000100800 */
[-C--:B------:R-:W-:Y:S02]  /*24a70*/  LEA.HI.X.SX32 R33, R33, R4.reuse, 0x1, P1 ;  /* 0x0000000421217211 */ /* 0x080fe400008f0eff */
[----:B0-----:R-:W-:Y:S02]  /*24a80*/  LEA.HI.X.SX32 R35, R7, R4, 0x1, P2 ;  /* 0x0000000407237211 */ /* 0x001fe400010f0eff */
[-C--:B------:R-:W-:Y:S01]  /*24a90*/  LEA R37, P3, R26, R5.reuse, 0x1 ;  /* 0x000000051a257211 */ /* 0x080fe200078608ff */
[----:B------:R-:W4:Y:S04]  /*24aa0*/  LDL.LU R7, [R1+0x1c8] ;  /* 0x0001c80001077983 */ /* 0x000f280000300800 */
[----:B------:R-:W-:Y:S04]  /*24ab0*/  STL [R1+0xe34], R37 ;  /* 0x000e342501007387 */ /* 0x000fe80000100800 */
[----:B------:R0:W-:Y:S04]  /*24ac0*/  STL [R1+0xe00], R35 ;  /* 0x000e002301007387 */ /* 0x0001e80000100800 */
[----:B0-----:R-:W4:Y:S01]  /*24ad0*/  LDL.LU R35, [R1+0x1c4] ;  /* 0x0001c40001237983 */ /* 0x001f220000300800 */
[----:B------:R-:W-:-:S05]  /*24ae0*/  LEA R37, P2, R25, R5, 0x1 ;  /* 0x0000000519257211 */ /* 0x000fca00078408ff */
[----:B------:R-:W-:Y:S04]  /*24af0*/  STL [R1+0xe3c], R37 ;  /* 0x000e3c2501007387 */ /* 0x000fe80000100800 */
[----:B------:R0:W-:Y:S02]  /*24b00*/  STL [R1+0xe08], R33 ;  /* 0x000e082101007387 */ /* 0x0001e40000100800 */
[-C--:B0-----:R-:W-:Y:S02]  /*24b10*/  LEA.HI.X.SX32 R33, R11, R4.reuse, 0x1, P0 ;  /* 0x000000040b217211 */ /* 0x081fe400000f0eff */
[----:B------:R-:W4:Y:S01]  /*24b20*/  LDL.LU R11, [R1+0x1c0] ;  /* 0x0001c000010b7983 */ /* 0x000f220000300800 */
[-C--:B------:R-:W-:Y:S02]  /*24b30*/  LEA.HI.X.SX32 R32, R32, R4.reuse, 0x1, P6 ;  /* 0x0000000420207211 */ /* 0x080fe400030f0eff */
[----:B------:R-:W-:-:S02]  /*24b40*/  LEA.HI.X.SX32 R30, R30, R4, 0x1, P5 ;  /* 0x000000041e1e7211 */ /* 0x000fc400028f0eff */
[----:B------:R-:W-:Y:S02]  /*24b50*/  LEA.HI.X.SX32 R28, R28, R4, 0x1, P4 ;  /* 0x000000041c1c7211 */ /* 0x000fe400020f0eff */
[----:B--2---:R-:W-:-:S05]  /*24b60*/  LEA R37, P1, R23, R5, 0x1 ;  /* 0x0000000517257211 */ /* 0x004fca00078208ff */
[----:B------:R-:W-:Y:S04]  /*24b70*/  STL [R1+0xe44], R37 ;  /* 0x000e442501007387 */ /* 0x000fe80000100800 */
[----:B------:R0:W-:Y:S04]  /*24b80*/  STL [R1+0xe10], R33 ;  /* 0x000e102101007387 */ /* 0x0001e80000100800 */
[----:B0-----:R-:W2:Y:S01]  /*24b90*/  LDL.LU R33, [R1+0x1b0] ;  /* 0x0001b00001217983 */ /* 0x001ea20000300800 */
[----:B---3--:R-:W-:-:S05]  /*24ba0*/  LEA R37, P0, R21, R5, 0x1 ;  /* 0x0000000515257211 */ /* 0x008fca00078008ff */
[----:B------:R-:W-:Y:S04]  /*24bb0*/  STL [R1+0xe4c], R37 ;  /* 0x000e4c2501007387 */ /* 0x000fe80000100800 */
[----:B------:R0:W-:Y:S04]  /*24bc0*/  STL [R1+0xe18], R32 ;  /* 0x000e182001007387 */ /* 0x0001e80000100800 */
[----:B0-----:R-:W3:Y:S01]  /*24bd0*/  LDL.LU R32, [R1+0x1a8] ;  /* 0x0001a80001207983 */ /* 0x001ee20000300800 */
[----:B----4-:R-:W-:-:S05]  /*24be0*/  LEA R37, P6, R19, R5, 0x1 ;  /* 0x0000000513257211 */ /* 0x010fca00078c08ff */
[----:B------:R-:W-:Y:S04]  /*24bf0*/  STL [R1+0xe54], R37 ;  /* 0x000e542501007387 */ /* 0x000fe80000100800 */
[----:B------:R0:W-:Y:S04]  /*24c00*/  STL [R1+0xe20], R30 ;  /* 0x000e201e01007387 */ /* 0x0001e80000100800 */
[----:B0-----:R-:W4:Y:S01]  /*24c10*/  LDL.LU R30, [R1+0x1a4] ;  /* 0x0001a400011e7983 */ /* 0x001f220000300800 */
[----:B------:R-:W-:-:S05]  /*24c20*/  LEA R37, P5, R18, R5, 0x1 ;  /* 0x0000000512257211 */ /* 0x000fca00078a08ff */
[----:B------:R-:W-:Y:S04]  /*24c30*/  STL [R1+0xe5c], R37 ;  /* 0x000e5c2501007387 */ /* 0x000fe80000100800 */
[----:B------:R0:W-:Y:S01]  /*24c40*/  STL [R1+0xe28], R28 ;  /* 0x000e281c01007387 */ /* 0x0001e20000100800 */
[----:B------:R-:W-:-:S03]  /*24c50*/  LEA.HI.X.SX32 R26, R26, R4, 0x1, P3 ;  /* 0x000000041a1a7211 */ /* 0x000fc600018f0eff */
        /* <DEDUP_REMOVED lines=11> */
[----:B------:R-:W-:Y:S02]  /*24d10*/  LEA R37, P2, R12, R5, 0x1 ;  /* 0x000000050c257211 */ /* 0x000fe400078408ff */
[----:B------:R-:W-:-:S03]  /*24d20*/  LEA.HI.X.SX32 R21, R21, R4, 0x1, P0 ;  /* 0x0000000415157211 */ /* 0x000fc600000f0eff */
        /* <DEDUP_REMOVED lines=10> */
[----:B------:R0:W-:Y:S04]  /*24dd0*/  STL [R1+0xe50], R19 ;  /* 0x000e501301007387 */ /* 0x0001e80000100800 */
[----:B0-----:R-:W4:Y:S01]  /*24de0*/  LDL.LU R19, [R1+0x15c] ;  /* 0x00015c0001137983 */ /* 0x001f220000300800 */
[----:B------:R-:W-:Y:S02]  /*24df0*/  LEA.HI.X.SX32 R18, R18, R4, 0x1, P5 ;  /* 0x0000000412127211 */ /* 0x000fe400028f0eff */
[----:B------:R-:W-:-:S02]  /*24e00*/  LEA R37, P6, R7, R5, 0x1 ;  /* 0x0000000507257211 */ /* 0x000fc400078c08ff */
[----:B------:R-:W-:-:S03]  /*24e10*/  LEA.HI.X.SX32 R16, R16, R4, 0x1, P4 ;  /* 0x0000000410107211 */ /* 0x000fc600020f0eff */
[----:B------:R0:W-:Y:S04]  /*24e20*/  STL [R1+0xe8c], R37 ;  /* 0x000e8c2501007387 */ /* 0x0001e80000100800 */
[----:B------:R1:W-:Y:S01]  /*24e30*/  STL [R1+0xe58], R18 ;  /* 0x000e581201007387 */ /* 0x0003e20000100800 */
[----:B0-----:R-:W-:-:S03]  /*24e40*/  LEA R37, P5, R35, R5, 0x1 ;  /* 0x0000000523257211 */ /* 0x001fc600078a08ff */
[----:B-1----:R-:W4:Y:S04]  /*24e50*/  LDL.LU R18, [R1+0x154] ;  /* 0x0001540001127983 */ /* 0x002f280000300800 */
        /* <DEDUP_REMOVED lines=9> */
[----:B--2---:R-:W-:-:S05]  /*24ef0*/  LEA R37, P3, R33, R5, 0x1 ;  /* 0x0000000521257211 */ /* 0x004fca00078608ff */
[----:B------:R-:W-:Y:S04]  /*24f00*/  STL [R1+0xea4], R37 ;  /* 0x000ea42501007387 */ /* 0x000fe80000100800 */
[----:B------:R-:W2:Y:S04]  /*24f10*/  LDL.LU R12, [R1+0x140] ;  /* 0x00014000010c7983 */ /* 0x000ea80000300800 */
[----:B------:R0:W-:Y:S02]  /*24f20*/  STL [R1+0xe70], R39 ;  /* 0x000e702701007387 */ /* 0x0001e40000100800 */
[----:B0-----:R-:W-:-:S02]  /*24f30*/  LEA.HI.X.SX32 R39, R9, R4, 0x1, P1 ;  /* 0x0000000409277211 */ /* 0x001fc400008f0eff */
[----:B---3--:R-:W-:-:S05]  /*24f40*/  LEA R37, P2, R32, R5, 0x1 ;  /* 0x0000000520257211 */ /* 0x008fca00078408ff */
[----:B------:R4:W-:Y:S04]  /*24f50*/  STL [R1+0xeac], R37 ;  /* 0x000eac2501007387 */ /* 0x0009e80000100800 */
[----:B------:R-:W3:Y:S04]  /*24f60*/  LDL.LU R9, [R1+0x13c] ;  /* 0x00013c0001097983 */ /* 0x000ee80000300800 */
[----:B------:R0:W-:Y:S01]  /*24f70*/  STL [R1+0xe78], R39 ;  /* 0x000e782701007387 */ /* 0x0001e20000100800 */
[----:B----4-:R-:W-:Y:S02]  /*24f80*/  LEA R37, P1, R30, R5, 0x1 ;  /* 0x000000051e257211 */ /* 0x010fe400078208ff */
[----:B0-----:R-:W-:-:S03]  /*24f90*/  LEA.HI.X.SX32 R39, R181, R4, 0x1, P0 ;  /* 0x00000004b5277211 */ /* 0x001fc600000f0eff */
[----:B------:R0:W-:Y:S04]  /*24fa0*/  STL [R1+0xeb4], R37 ;  /* 0x000eb42501007387 */ /* 0x0001e80000100800 */
[----:B------:R-:W4:Y:S04]  /*24fb0*/  LDL.LU R181, [R1+0x12c] ;  /* 0x00012c0001b57983 */ /* 0x000f280000300800 */
[----:B------:R1:W-:Y:S01]  /*24fc0*/  STL [R1+0xe80], R39 ;  /* 0x000e802701007387 */ /* 0x0003e20000100800 */
[----:B0-----:R-:W-:Y:S02]  /*24fd0*/  LEA R37, P0, R28, R5, 0x1 ;  /* 0x000000051c257211 */ /* 0x001fe400078008ff */
[----:B-1----:R-:W-:-:S03]  /*24fe0*/  LEA.HI.X.SX32 R39, R7, R4, 0x1, P6 ;  /* 0x0000000407277211 */ /* 0x002fc600030f0eff */
[----:B------:R0:W-:Y:S04]  /*24ff0*/  STL [R1+0xebc], R37 ;  /* 0x000ebc2501007387 */ /* 0x0001e80000100800 */
[----:B------:R-:W4:Y:S04]  /*25000*/  LDL.LU R7, [R1+0x128] ;  /* 0x0001280001077983 */ /* 0x000f280000300800 */
[----:B------:R1:W-:Y:S01]  /*25010*/  STL [R1+0xe88], R39 ;  /* 0x000e882701007387 */ /* 0x0003e20000100800 */
[----:B0-----:R-:W-:Y:S02]  /*25020*/  LEA R37, P6, R26, R5, 0x1 ;  /* 0x000000051a257211 */ /* 0x001fe400078c08ff */
[----:B-1----:R-:W-:-:S02]  /*25030*/  LEA.HI.X.SX32 R39, R35, R4, 0x1, P5 ;  /* 0x0000000423277211 */ /* 0x002fc400028f0eff */
[----:B------:R-:W-:Y:S01]  /*25040*/  LEA.HI.X.SX32 R35, R11, R4, 0x1, P4 ;  /* 0x000000040b237211 */ /* 0x000fe200020f0eff */
[----:B------:R0:W-:Y:S04]  /*25050*/  STL [R1+0xec4], R37 ;  /* 0x000ec42501007387 */ /* 0x0001e80000100800 */
[----:B------:R-:W-:Y:S04]  /*25060*/  STL [R1+0xe90], R39 ;  /* 0x000e902701007387 */ /* 0x000fe80000100800 */
[----:B------:R-:W4:Y:S01]  /*25070*/  LDL.LU R11, [R1+0x108] ;  /* 0x00010800010b7983 */ /* 0x000f220000300800 */
[----:B0-----:R-:W-:-:S05]  /*25080*/  LEA R37, P5, R25, R5, 0x1 ;  /* 0x0000000519257211 */ /* 0x001fca00078a08ff */
[----:B------:R0:W-:Y:S04]  /*25090*/  STL [R1+0xecc], R37 ;  /* 0x000ecc2501007387 */ /* 0x0001e80000100800 */
[----:B------:R1:W-:Y:S04]  /*250a0*/  STL [R1+0xe98], R35 ;  /* 0x000e982301007387 */ /* 0x0003e80000100800 */
[----:B0-----:R-:W4:Y:S01]  /*250b0*/  LDL.LU R37, [R1+0x104] ;  /* 0x0001040001257983 */ /* 0x001f220000300800 */
[----:B-1----:R-:W-:Y:S02]  /*250c0*/  LEA.HI.X.SX32 R35, R33, R4, 0x1, P3 ;  /* 0x0000000421237211 */ /* 0x002fe400018f0eff */
[----:B------:R-:W-:-:S02]  /*250d0*/  LEA R39, P4, R23, R5, 0x1 ;  /* 0x0000000517277211 */ /* 0x000fc400078808ff */
[----:B------:R-:W-:-:S03]  /*250e0*/  LEA.HI.X.SX32 R32, R32, R4, 0x1, P2 ;  /* 0x0000000420207211 */ /* 0x000fc600010f0eff */
[----:B------:R-:W-:Y:S04]  /*250f0*/  STL [R1+0xed4], R39 ;  /* 0x000ed42701007387 */ /* 0x000fe80000100800 */
[----:B------:R0:W-:Y:S04]  /*25100*/  STL [R1+0xea0], R35 ;  /* 0x000ea02301007387 */ /* 0x0001e80000100800 */
[----:B0-----:R-:W4:Y:S01]  /*25110*/  LDL.LU R35, [R1+0x100] ;  /* 0x0001000001237983 */ /* 0x001f220000300800 */
[----:B------:R-:W-:-:S05]  /*25120*/  LEA R33, P3, R21, R5, 0x1 ;  /* 0x0000000515217211 */ /* 0x000fca00078608ff */
[----:B------:R0:W-:Y:S04]  /*25130*/  STL [R1+0xedc], R33 ;  /* 0x000edc2101007387 */ /* 0x0001e80000100800 */
[----:B------:R1:W-:Y:S04]  /*25140*/  STL [R1+0xea8], R32 ;  /* 0x000ea82001007387 */ /* 0x0003e80000100800 */
[----:B0-----:R-:W4:Y:S01]  /*25150*/  LDL.LU R33, [R1+0xfc] ;  /* 0x0000fc0001217983 */ /* 0x001f220000300800 */
[----:B-1----:R-:W-:Y:S02]  /*25160*/  LEA.HI.X.SX32 R32, R30, R4, 0x1, P1 ;  /* 0x000000041e207211 */ /* 0x002fe400008f0eff */
[----:B------:R-:W-:-:S05]  /*25170*/  LEA R39, P2, R19, R5, 0x1 ;  /* 0x0000000513277211 */ /* 0x000fca00078408ff */
[----:B------:R-:W-:Y:S04]  /*25180*/  STL [R1+0xee4], R39 ;  /* 0x000ee42701007387 */ /* 0x000fe80000100800 */
[----:B------:R0:W-:Y:S04]  /*25190*/  STL [R1+0xeb0], R32 ;  /* 0x000eb02001007387 */ /* 0x0001e80000100800 */
[----:B0-----:R-:W4:Y:S01]  /*251a0*/  LDL.LU R32, [R1+0xf8] ;  /* 0x0000f80001207983 */ /* 0x001f220000300800 */
[----:B------:R-:W-:Y:S02]  /*251b0*/  LEA R30, P1, R18, R5, 0x1 ;  /* 0x00000005121e7211 */ /* 0x000fe400078208ff */
[----:B------:R-:W-:-:S03]  /*251c0*/  LEA.HI.X.SX32 R28, R28, R4, 0x1, P0 ;  /* 0x000000041c1c7211 */ /* 0x000fc600000f0eff */
[----:B------:R0:W-:Y:S04]  /*251d0*/  STL [R1+0xeec], R30 ;  /* 0x000eec1e01007387 */ /* 0x0001e80000100800 */
[----:B------:R1:W-:Y:S01]  /*251e0*/  STL [R1+0xeb8], R28 ;  /* 0x000eb81c01007387 */ /* 0x0003e20000100800 */
[----:B0-----:R-:W-:Y:S02]  /*251f0*/  LEA R30, P0, R16, R5, 0x1 ;  /* 0x00000005101e7211 */ /* 0x001fe400078008ff */
[----:B-1----:R-:W-:-:S03]  /*25200*/  LEA.HI.X.SX32 R28, R26, R4, 0x1, P6 ;  /* 0x000000041a1c7211 */ /* 0x002fc600030f0eff */
[----:B------:R0:W-:Y:S04]  /*25210*/  STL [R1+0xef4], R30 ;  /* 0x000ef41e01007387 */ /* 0x0001e80000100800 */
[----:B0-----:R-:W4:Y:S01]  /*25220*/  LDL.LU R30, [R1+0xf0] ;  /* 0x0000f000011e7983 */ /* 0x001f220000300800 */
[----:B------:R-:W-:-:S03]  /*25230*/  LEA R26, P6, R14, R5, 0x1 ;  /* 0x000000050e1a7211 */ /* 0x000fc600078c08ff */
[----:B------:R0:W-:Y:S04]  /*25240*/  STL [R1+0xec0], R28 ;  /* 0x000ec01c01007387 */ /* 0x0001e80000100800 */
[----:B------:R-:W-:Y:S04]  /*25250*/  STL [R1+0xefc], R26 ;  /* 0x000efc1a01007387 */ /* 0x000fe80000100800 */
[----:B0-----:R-:W4:Y:S01]  /*25260*/  LDL.LU R28, [R1+0xe4] ;  /* 0x0000e400011c7983 */ /* 0x001f220000300800 */
[----:B------:R-:W-:-:S05]  /*25270*/  LEA.HI.X.SX32 R25, R25, R4, 0x1, P5 ;  /* 0x0000000419197211 */ /* 0x000fca00028f0eff */
[----:B------:R0:W-:Y:S01]  /*25280*/  STL [R1+0xec8], R25 ;  /* 0x000ec81901007387 */ /* 0x0001e20000100800 */
[-C--:B------:R-:W-:Y:S02]  /*25290*/  LEA.HI.X.SX32 R21, R21, R4.reuse, 0x1, P3 ;  /* 0x0000000415157211 */ /* 0x080fe400018f0eff */
[----:B0-----:R-:W-:Y:S02]  /*252a0*/  LEA.HI.X.SX32 R25, R23, R4, 0x1, P4 ;  /* 0x0000000417197211 */ /* 0x001fe400020f0eff */
[----:B--2---:R-:W-:-:S05]  /*252b0*/  LEA R26, P5, R12, R5, 0x1 ;  /* 0x000000050c1a7211 */ /* 0x004fca00078a08ff */
[----:B------:R0:W-:Y:S04]  /*252c0*/  STL [R1+0xf04], R26 ;  /* 0x000f041a01007387 */ /* 0x0001e80000100800 */
[----:B0-----:R-:W2:Y:S04]  /*252d0*/  LDL.LU R26, [R1+0xe0] ;  /* 0x0000e000011a7983 */ /* 0x001ea80000300800 */
[----:B------:R0:W-:Y:S01]  /*252e0*/  STL [R1+0xed0], R25 ;  /* 0x000ed01901007387 */ /* 0x0001e20000100800 */
[----:B---3--:R-:W-:-:S05]  /*252f0*/  LEA R23, P4, R9, R5, 0x1 ;  /* 0x0000000509177211 */ /* 0x008fca00078808ff */
[----:B------:R4:W-:Y:S04]  /*25300*/  STL [R1+0xf0c], R23 ;  /* 0x000f0c1701007387 */ /* 0x0009e80000100800 */
[----:B0-----:R-:W3:Y:S04]  /*25310*/  LDL.LU R25, [R1+0xdc] ;  /* 0x0000dc0001197983 */ /* 0x001ee80000300800 */
[----:B------:R0:W-:Y:S01]  /*25320*/  STL [R1+0xed8], R21 ;  /* 0x000ed81501007387 */ /* 0x0001e20000100800 */
[----:B----4-:R-:W-:-:S05]  /*25330*/  LEA R23, P3, R181, R5, 0x1 ;  /* 0x00000005b5177211 */ /* 0x010fca00078608ff */
[----:B------:R1:W-:Y:S01]  /*25340*/  STL [R1+0xf14], R23 ;  /* 0x000f141701007387 */ /* 0x0003e20000100800 */
[----:B0-----:R-:W-:-:S03]  /*25350*/  LEA.HI.X.SX32 R21, R19, R4, 0x1, P2 ;  /* 0x0000000413157211 */ /* 0x001fc600010f0eff */
[----:B-1----:R-:W4:Y:S01]  /*25360*/  LDL.LU R23, [R1+0xd4] ;  /* 0x0000d40001177983 */ /* 0x002f220000300800 */
[----:B------:R-:W-:-:S03]  /*25370*/  LEA R19, P2, R7, R5, 0x1 ;  /* 0x0000000507137211 */ /* 0x000fc600078408ff */
[----:B------:R0:W-:Y:S04]  /*25380*/  STL [R1+0xee0], R21 ;  /* 0x000ee01501007387 */ /* 0x0001e80000100800 */
[----:B------:R1:W-:Y:S01]  /*25390*/  STL [R1+0xf1c], R19 ;  /* 0x000f1c1301007387 */ /* 0x0003e20000100800 */
[----:B------:R-:W-:-:S03]  /*253a0*/  LEA.HI.X.SX32 R18, R18, R4, 0x1, P1 ;  /* 0x0000000412127211 */ /* 0x000fc600008f0eff */
[----:B0-----:R-:W4:Y:S04]  /*253b0*/  LDL.LU R21, [R1+0xc0] ;  /* 0x0000c00001157983 */ /* 0x001f280000300800 */
[----:B------:R0:W-:Y:S04]  /*253c0*/  STL [R1+0xee8], R18 ;  /* 0x000ee81201007387 */ /* 0x0001e80000100800 */
[----:B-1----:R-:W4:Y:S01]  /*253d0*/  LDL.LU R19, [R1+0xb4] ;  /* 0x0000b40001137983 */ /* 0x002f220000300800 */
[----:B0-----:R-:W-:Y:S02]  /*253e0*/  LEA.HI.X.SX32 R18, R16, R4, 0x1, P0 ;  /* 0x0000000410127211 */ /* 0x001fe400000f0eff */
[----:B------:R-:W-:-:S05]  /*253f0*/  LEA R39, P1, R11, R5, 0x1 ;  /* 0x000000050b277211 */ /* 0x000fca00078208ff */
[----:B------:R-:W-:Y:S04]  /*25400*/  STL [R1+0xf24], R39 ;  /* 0x000f242701007387 */ /* 0x000fe80000100800 */
[----:B------:R0:W-:Y:S01]  /*25410*/  STL [R1+0xef0], R18 ;  /* 0x000ef01201007387 */ /* 0x0001e20000100800 */
[----:B------:R-:W-:-:S03]  /*25420*/  LEA.HI.X.SX32 R14, R14, R4, 0x1, P6 ;  /* 0x000000040e0e7211 */ /* 0x000fc600030f0eff */
[----:B0-----:R-:W4:Y:S01]  /*25430*/  LDL.LU R18, [R1+0xb0] ;  /* 0x0000b00001127983 */ /* 0x001f220000300800 */
[----:B------:R-:W-:-:S05]  /*25440*/  LEA R16, P0, R37, R5, 0x1 ;  /* 0x0000000525107211 */ /* 0x000fca00078008ff */
[----:B------:R0:W-:Y:S04]  /*25450*/  STL [R1+0xf2c], R16 ;  /* 0x000f2c1001007387 */ /* 0x0001e80000100800 */
[----:B------:R1:W-:Y:S04]  /*25460*/  STL [R1+0xef8], R14 ;  /* 0x000ef80e01007387 */ /* 0x0003e80000100800 */
[----:B0-----:R-:W4:Y:S01]  /*25470*/  LDL.LU R16, [R1+0xac] ;  /* 0x0000ac0001107983 */ /* 0x001f220000300800 */
[----:B-1----:R-:W-:Y:S02]  /*25480*/  LEA.HI.X.SX32 R14, R12, R4, 0x1, P5 ;  /* 0x000000040c0e7211 */ /* 0x002fe400028f0eff */
[----:B------:R-:W-:-:S05]  /*25490*/  LEA R39, P6, R35, R5, 0x1 ;  /* 0x0000000523277211 */ /* 0x000fca00078c08ff */
[----:B------:R0:W-:Y:S04]  /*254a0*/  STL [R1+0xf34], R39 ;  /* 0x000f342701007387 */ /* 0x0001e80000100800 */
[----:B------:R-:W4:Y:S01]  /*254b0*/  LDL.LU R12, [R1+0xa8] ;  /* 0x0000a800010c7983 */ /* 0x000f220000300800 */
[----:B0-----:R-:W-:-:S03]  /*254c0*/  LEA R39, P5, R33, R5, 0x1 ;  /* 0x0000000521277211 */ /* 0x001fc600078a08ff */
[----:B------:R0:W-:Y:S04]  /*254d0*/  STL [R1+0xf00], R14 ;  /* 0x000f000e01007387 */ /* 0x0001e80000100800 */
[----:B------:R1:W-:Y:S01]  /*254e0*/  STL [R1+0xf3c], R39 ;  /* 0x000f3c2701007387 */ /* 0x0003e20000100800 */
[----:B0-----:R-:W-:-:S03]  /*254f0*/  LEA.HI.X.SX32 R14, R9, R4, 0x1, P4 ;  /* 0x00000004090e7211 */ /* 0x001fc600020f0eff */
[----:B------:R-:W4:Y:S04]  /*25500*/  LDL.LU R9, [R1+0xa4] ;  /* 0x0000a40001097983 */ /* 0x000f280000300800 */
[----:B------:R0:W-:Y:S01]  /*25510*/  STL [R1+0xf08], R14 ;  /* 0x000f080e01007387 */ /* 0x0001e20000100800 */
[----:B-1----:R-:W-:Y:S02]  /*25520*/  LEA R39, P4, R32, R5, 0x1 ;  /* 0x0000000520277211 */ /* 0x002fe400078808ff */
[----:B0-----:R-:W-:-:S03]  /*25530*/  LEA.HI.X.SX32 R14, R181, R4, 0x1, P3 ;  /* 0x00000004b50e7211 */ /* 0x001fc600018f0eff */
[----:B------:R-:W-:Y:S04]  /*25540*/  STL [R1+0xf44], R39 ;  /* 0x000f442701007387 */ /* 0x000fe80000100800 */
[----:B------:R-:W4:Y:S04]  /*25550*/  LDL.LU R181, [R1+0xa0] ;  /* 0x0000a00001b57983 */ /* 0x000f280000300800 */
        /* <DEDUP_REMOVED lines=10> */
[----:B------:R0:W-:Y:S04]  /*25600*/  STL [R1+0xf20], R14 ;  /* 0x000f200e01007387 */ /* 0x0001e80000100800 */
[----:B0-----:R-:W4:Y:S01]  /*25610*/  LDL.LU R14, [R1+0x84] ;  /* 0x00008400010e7983 */ /* 0x001f220000300800 */
[-C--:B------:R-:W-:Y:S02]  /*25620*/  LEA.HI.X.SX32 R39, R37, R4.reuse, 0x1, P0 ;  /* 0x0000000425277211 */ /* 0x080fe400000f0eff */
[----:B------:R-:W-:-:S02]  /*25630*/  LEA.HI.X.SX32 R35, R35, R4, 0x1, P6 ;  /* 0x0000000423237211 */ /* 0x000fc400030f0eff */
[----:B------:R-:W-:Y:S02]  /*25640*/  LEA.HI.X.SX32 R33, R33, R4, 0x1, P5 ;  /* 0x0000000421217211 */ /* 0x000fe400028f0eff */
[----:B--2---:R-:W-:-:S05]  /*25650*/  LEA R40, P1, R26, R5, 0x1 ;  /* 0x000000051a287211 */ /* 0x004fca00078208ff */
[----:B------:R-:W-:Y:S04]  /*25660*/  STL [R1+0xf5c], R40 ;  /* 0x000f5c2801007387 */ /* 0x000fe80000100800 */
[----:B------:R-:W-:Y:S04]  /*25670*/  STL [R1+0xf28], R39 ;  /* 0x000f282701007387 */ /* 0x000fe80000100800 */
[----:B------:R-:W2:Y:S01]  /*25680*/  LDL.LU R42, [R1+0x80] ;  /* 0x00008000012a7983 */ /* 0x000ea20000300800 */
[----:B---3--:R-:W-:-:S05]  /*25690*/  LEA R37, P0, R25, R5, 0x1 ;  /* 0x0000000519257211 */ /* 0x008fca00078008ff */
[----:B------:R4:W-:Y:S04]  /*256a0*/  STL [R1+0xf64], R37 ;  /* 0x000f642501007387 */ /* 0x0009e80000100800 */
[----:B------:R0:W-:Y:S01]  /*256b0*/  STL [R1+0xf30], R35 ;  /* 0x000f302301007387 */ /* 0x0001e20000100800 */
[----:B----4-:R-:W-:-:S05]  /*256c0*/  LEA R37, P6, R23, R5, 0x1 ;  /* 0x0000000517257211 */ /* 0x010fca00078c08ff */
[----:B------:R-:W-:Y:S04]  /*256d0*/  STL [R1+0xf6c], R37 ;  /* 0x000f6c2501007387 */ /* 0x000fe80000100800 */
[----:B------:R-:W3:Y:S04]  /*256e0*/  LDL.LU R40, [R1+0x7c] ;  /* 0x00007c0001287983 */ /* 0x000ee80000300800 */
[----:B------:R1:W-:Y:S01]  /*256f0*/  STL [R1+0xf38], R33 ;  /* 0x000f382101007387 */ /* 0x0003e20000100800 */
[----:B0-----:R-:W-:Y:S02]  /*25700*/  LEA R35, P5, R21, R5, 0x1 ;  /* 0x0000000515237211 */ /* 0x001fe400078a08ff */
[----:B-1----:R-:W-:-:S03]  /*25710*/  LEA.HI.X.SX32 R33, R32, R4, 0x1, P4 ;  /* 0x0000000420217211 */ /* 0x002fc600020f0eff */
[----:B------:R-:W-:Y:S04]  /*25720*/  STL [R1+0xf74], R35 ;  /* 0x000f742301007387 */ /* 0x000fe80000100800 */
[----:B------:R-:W-:Y:S04]  /*25730*/  STL [R1+0xf40], R33 ;  /* 0x000f402101007387 */ /* 0x000fe80000100800 */
[----:B------:R-:W4:Y:S01]  /*25740*/  LDL.LU R39, [R1+0x78] ;  /* 0x0000780001277983 */ /* 0x000f220000300800 */
[----:B------:R-:W-:Y:S02]  /*25750*/  LEA R32, P4, R19, R5, 0x1 ;  /* 0x0000000513207211 */ /* 0x000fe400078808ff */
[----:B------:R-:W-:-:S03]  /*25760*/  LEA.HI.X.SX32 R30, R30, R4, 0x1, P3 ;  /* 0x000000041e1e7211 */ /* 0x000fc600018f0eff */
[----:B------:R0:W-:Y:S04]  /*25770*/  STL [R1+0xf7c], R32 ;  /* 0x000f7c2001007387 */ /* 0x0001e80000100800 */
[----:B------:R1:W-:Y:S01]  /*25780*/  STL [R1+0xf48], R30 ;  /* 0x000f481e01007387 */ /* 0x0003e20000100800 */
[----:B------:R-:W-:Y:S02]  /*25790*/  LEA.HI.X.SX32 R28, R28, R4, 0x1, P2 ;  /* 0x000000041c1c7211 */ /* 0x000fe400010f0eff */
[----:B0-----:R-:W-:-:S05]  /*257a0*/  LEA R32, P3, R18, R5, 0x1 ;  /* 0x0000000512207211 */ /* 0x001fca00078608ff */
[----:B------:R-:W-:Y:S04]  /*257b0*/  STL [R1+0xf84], R32 ;  /* 0x000f842001007387 */ /* 0x000fe80000100800 */
[----:B------:R-:W4:Y:S04]  /*257c0*/  LDL.LU R37, [R1+0x74] ;  /* 0x0000740001257983 */ /* 0x000f280000300800 */
[----:B------:R0:W-:Y:S01]  /*257d0*/  STL [R1+0xf50], R28 ;  /* 0x000f501c01007387 */ /* 0x0001e20000100800 */
[----:B-1----:R-:W-:Y:S02]  /*257e0*/  LEA R30, P2, R16, R5, 0x1 ;  /* 0x00000005101e7211 */ /* 0x002fe400078408ff */
[----:B0-----:R-:W-:-:S03]  /*257f0*/  LEA.HI.X.SX32 R28, R26, R4, 0x1, P1 ;  /* 0x000000041a1c7211 */ /* 0x001fc600008f0eff */
[----:B------:R-:W-:Y:S04]  /*25800*/  STL [R1+0xf8c], R30 ;  /* 0x000f8c1e01007387 */ /* 0x000fe80000100800 */
[----:B------:R-:W-:Y:S04]  /*25810*/  STL [R1+0xf58], R28 ;  /* 0x000f581c01007387 */ /* 0x000fe80000100800 */
[----:B------:R-:W4:Y:S01]  /*25820*/  LDL.LU R35, [R1+0x70] ;  /* 0x0000700001237983 */ /* 0x000f220000300800 */
[----:B------:R-:W-:Y:S02]  /*25830*/  LEA.HI.X.SX32 R25, R25, R4, 0x1, P0 ;  /* 0x0000000419197211 */ /* 0x000fe400000f0eff */
[----:B------:R-:W-:-:S05]  /*25840*/  LEA R26, P1, R12, R5, 0x1 ;  /* 0x000000050c1a7211 */ /* 0x000fca00078208ff */
        /* <DEDUP_REMOVED lines=12> */
[----:B------:R-:W-:Y:S02]  /*25910*/  LEA R21, P5, R7, R5, 0x1 ;  /* 0x0000000507157211 */ /* 0x000fe400078a08ff */
[----:B------:R-:W-:-:S03]  /*25920*/  LEA.HI.X.SX32 R19, R19, R4, 0x1, P4 ;  /* 0x0000000413137211 */ /* 0x000fc600020f0eff */
[----:B------:R-:W-:Y:S04]  /*25930*/  STL [R1+0xfac], R21 ;  /* 0x000fac1501007387 */ /* 0x000fe80000100800 */
[----:B------:R0:W-:Y:S01]  /*25940*/  STL [R1+0xf78], R19 ;  /* 0x000f781301007387 */ /* 0x0001e20000100800 */
[-C--:B------:R-:W-:Y:S02]  /*25950*/  LEA.HI.X.SX32 R16, R16, R4.reuse, 0x1, P2 ;  /* 0x0000000410107211 */ /* 0x080fe400010f0eff */
[----:B0-----:R-:W-:Y:S02]  /*25960*/  LEA.HI.X.SX32 R19, R18, R4, 0x1, P3 ;  /* 0x0000000412137211 */ /* 0x001fe400018f0eff */
[----:B------:R-:W-:-:S05]  /*25970*/  LEA R21, P4, R11, R5, 0x1 ;  /* 0x000000050b157211 */ /* 0x000fca00078808ff */
[----:B------:R-:W-:Y:S04]  /*25980*/  STL [R1+0xfb4], R21 ;  /* 0x000fb41501007387 */ /* 0x000fe80000100800 */
[----:B------:R-:W4:Y:S04]  /*25990*/  LDL.LU R30, [R1+0x64] ;  /* 0x00006400011e7983 */ /* 0x000f280000300800 */
[----:B------:R-:W-:Y:S01]  /*259a0*/  STL [R1+0xf80], R19 ;  /* 0x000f801301007387 */ /* 0x000fe20000100800 */
[----:B------:R-:W-:-:S05]  /*259b0*/  LEA R18, P3, R14, R5, 0x1 ;  /* 0x000000050e127211 */ /* 0x000fca00078608ff */
[----:B------:R-:W-:Y:S04]  /*259c0*/  STL [R1+0xfbc], R18 ;  /* 0x000fbc1201007387 */ /* 0x000fe80000100800 */
[----:B------:R-:W4:Y:S04]  /*259d0*/  LDL.LU R28, [R1+0x60] ;  /* 0x00006000011c7983 */ /* 0x000f280000300800 */
[----:B------:R0:W-:Y:S04]  /*259e0*/  STL [R1+0xf88], R16 ;  /* 0x000f881001007387 */ /* 0x0001e80000100800 */
[----:B------:R-:W4:Y:S01]  /*259f0*/  LDL.LU R26, [R1+0x58] ;  /* 0x00005800011a7983 */ /* 0x000f220000300800 */
[----:B0-----:R-:W-:-:S02]  /*25a00*/  LEA.HI.X.SX32 R16, R12, R4, 0x1, P1 ;  /* 0x000000040c107211 */ /* 0x001fc400008f0eff */
[----:B------:R-:W-:Y:S02]  /*25a10*/  LEA.HI.X.SX32 R9, R9, R4, 0x1, P0 ;  /* 0x0000000409097211 */ /* 0x000fe400000f0eff */
[----:B--2---:R-:W-:-:S05]  /*25a20*/  LEA R18, P2, R42, R5, 0x1 ;  /* 0x000000052a127211 */ /* 0x004fca00078408ff */
[----:B------:R-:W-:Y:S04]  /*25a30*/  STL [R1+0xfc4], R18 ;  /* 0x000fc41201007387 */ /* 0x000fe80000100800 */
[----:B------:R-:W2:Y:S04]  /*25a40*/  LDL.LU R25, [R1+0x50] ;  /* 0x0000500001197983 */ /* 0x000ea80000300800 */
[----:B------:R-:W-:Y:S04]  /*25a50*/  STL [R1+0xf90], R16 ;  /* 0x000f901001007387 */ /* 0x000fe80000100800 */
[----:B------:R-:W2:Y:S01]  /*25a60*/  LDL.LU R23, [R1+0x4c] ;  /* 0x00004c0001177983 */ /* 0x000ea20000300800 */
[----:B---3--:R-:W-:-:S05]  /*25a70*/  LEA R12, P1, R40, R5, 0x1 ;  /* 0x00000005280c7211 */ /* 0x008fca00078208ff */
[----:B------:R4:W-:Y:S04]  /*25a80*/  STL [R1+0xfcc], R12 ;  /* 0x000fcc0c01007387 */ /* 0x0009e80000100800 */
[----:B------:R-:W3:Y:S04]  /*25a90*/  LDL.LU R21, [R1+0x48] ;  /* 0x0000480001157983 */ /* 0x000ee80000300800 */
[----:B------:R0:W-:Y:S04]  /*25aa0*/  STL [R1+0xf98], R9 ;  /* 0x000f980901007387 */ /* 0x0001e80000100800 */
[----:B------:R-:W3:Y:S01]  /*25ab0*/  LDL.LU R19, [R1+0x44] ;  /* 0x0000440001137983 */ /* 0x000ee20000300800 */
[----:B----4-:R-:W-:-:S02]  /*25ac0*/  LEA R12, P0, R39, R5, 0x1 ;  /* 0x00000005270c7211 */ /* 0x010fc400078008ff */
[----:B0-----:R-:W-:-:S03]  /*25ad0*/  LEA.HI.X.SX32 R9, R181, R4, 0x1, P6 ;  /* 0x00000004b5097211 */ /* 0x001fc600030f0eff */
[----:B------:R-:W-:Y:S04]  /*25ae0*/  STL [R1+0xfd4], R12 ;  /* 0x000fd40c01007387 */ /* 0x000fe80000100800 */
[----:B------:R-:W4:Y:S04]  /*25af0*/  LDL.LU R18, [R1+0x3c] ;  /* 0x00003c0001127983 */ /* 0x000f280000300800 */
[----:B------:R0:W-:Y:S04]  /*25b00*/  STL [R1+0xfa0], R9 ;  /* 0x000fa00901007387 */ /* 0x0001e80000100800 */
[----:B------:R-:W4:Y:S01]  /*25b10*/  LDL.LU R181, [R1+0x38] ;  /* 0x0000380001b57983 */ /* 0x000f220000300800 */
[----:B0-----:R-:W-:-:S02]  /*25b20*/  LEA.HI.X.SX32 R9, R7, R4, 0x1, P5 ;  /* 0x0000000407097211 */ /* 0x001fc400028f0eff */
[----:B------:R-:W-:-:S05]  /*25b30*/  LEA R12, P6, R37, R5, 0x1 ;  /* 0x00000005250c7211 */ /* 0x000fca00078c08ff */
[----:B------:R0:W-:Y:S04]  /*25b40*/  STL [R1+0xfdc], R12 ;  /* 0x000fdc0c01007387 */ /* 0x0001e80000100800 */
[----:B------:R-:W4:Y:S04]  /*25b50*/  LDL.LU R7, [R1+0x34] ;  /* 0x0000340001077983 */ /* 0x000f280000300800 */
[----:B------:R1:W-:Y:S01]  /*25b60*/  STL [R1+0xfa8], R9 ;  /* 0x000fa80901007387 */ /* 0x0003e20000100800 */
[----:B0-----:R-:W-:-:S03]  /*25b70*/  LEA.HI.X.SX32 R12, R11, R4, 0x1, P4 ;  /* 0x000000040b0c7211 */ /* 0x001fc600020f0eff */
[----:B-1----:R-:W4:Y:S01]  /*25b80*/  LDL.LU R9, [R1+0x30] ;  /* 0x0000300001097983 */ /* 0x002f220000300800 */
[----:B------:R-:W-:-:S05]  /*25b90*/  LEA R16, P5, R35, R5, 0x1 ;  /* 0x0000000523107211 */ /* 0x000fca00078a08ff */
[----:B------:R0:W-:Y:S04]  /*25ba0*/  STL [R1+0xfe4], R16 ;  /* 0x000fe41001007387 */ /* 0x0001e80000100800 */
[----:B------:R-:W4:Y:S04]  /*25bb0*/  LDL.LU R11, [R1+0x18] ;  /* 0x00001800010b7983 */ /* 0x000f280000300800 */
[----:B------:R1:W-:Y:S01]  /*25bc0*/  STL [R1+0xfb0], R12 ;  /* 0x000fb00c01007387 */ /* 0x0003e20000100800 */
[----:B0-----:R-:W-:-:S03]  /*25bd0*/  LEA.HI.X.SX32 R16, R14, R4, 0x1, P3 ;  /* 0x000000040e107211 */ /* 0x001fc600018f0eff */
[----:B-1----:R-:W4:Y:S01]  /*25be0*/  LDL.LU R12, [R1+0x14] ;  /* 0x00001400010c7983 */ /* 0x002f220000300800 */
[----:B------:R-:W-:-:S05]  /*25bf0*/  LEA R168, P4, R33, R5, 0x1 ;  /* 0x0000000521a87211 */ /* 0x000fca00078808ff */
[----:B------:R-:W-:Y:S04]  /*25c00*/  STL [R1+0xfec], R168 ;  /* 0x000feca801007387 */ /* 0x000fe80000100800 */
[----:B------:R-:W4:Y:S04]  /*25c10*/  LDL.LU R14, [R1+0xc] ;  /* 0x00000c00010e7983 */ /* 0x000f280000300800 */
[----:B------:R0:W-:Y:S04]  /*25c20*/  STL [R1+0xfb8], R16 ;  /* 0x000fb81001007387 */ /* 0x0001e80000100800 */
[----:B0-----:R-:W4:Y:S01]  /*25c30*/  LDL.LU R16, [R1+0x4] ;  /* 0x0000040001107983 */ /* 0x001f220000300800 */
[----:B------:R-:W-:-:S05]  /*25c40*/  LEA R168, P3, R32, R5, 0x1 ;  /* 0x0000000520a87211 */ /* 0x000fca00078608ff */
[----:B------:R0:W-:Y:S04]  /*25c50*/  STL [R1+0xff4], R168 ;  /* 0x000ff4a801007387 */ /* 0x0001e80000100800 */
[----:B0-----:R-:W4:Y:S01]  /*25c60*/  LDL.LU R168, [R1] ;  /* 0x0000000001a87983 */ /* 0x001f220000300800 */
[-C--:B------:R-:W-:Y:S02]  /*25c70*/  LEA.HI.X.SX32 R42, R42, R4.reuse, 0x1, P2 ;  /* 0x000000042a2a7211 */ /* 0x080fe400010f0eff */
[----:B------:R-:W-:-:S03]  /*25c80*/  LEA.HI.X.SX32 R40, R40, R4, 0x1, P1 ;  /* 0x0000000428287211 */ /* 0x000fc600008f0eff */
[----:B------:R0:W-:Y:S01]  /*25c90*/  STL [R1+0xfc0], R42 ;  /* 0x000fc02a01007387 */ /* 0x0001e20000100800 */
[-C--:B------:R-:W-:Y:S02]  /*25ca0*/  LEA.HI.X.SX32 R39, R39, R4.reuse, 0x1, P0 ;  /* 0x0000000427277211 */ /* 0x080fe400000f0eff */
[----:B------:R-:W-:Y:S02]  /*25cb0*/  LEA.HI.X.SX32 R37, R37, R4, 0x1, P6 ;  /* 0x0000000425257211 */ /* 0x000fe400030f0eff */
[----:B0-----:R-:W-:-:S05]  /*25cc0*/  LEA R42, P2, R30, R5, 0x1 ;  /* 0x000000051e2a7211 */ /* 0x001fca00078408ff */
[----:B------:R0:W-:Y:S04]  /*25cd0*/  STL [R1+0xffc], R42 ;  /* 0x000ffc2a01007387 */ /* 0x0001e80000100800 */
[----:B0-----:R-:W4:Y:S04]  /*25ce0*/  LDL.LU R42, [R1+0x19b4] ;  /* 0x0019b400012a7983 */ /* 0x001f280000300800 */
[----:B------:R0:W-:Y:S02]  /*25cf0*/  STL [R1+0xfc8], R40 ;  /* 0x000fc82801007387 */ /* 0x0001e40000100800 */
[----:B0-----:R-:W-:-:S05]  /*25d00*/  LEA R40, P1, R28, R5, 0x1 ;  /* 0x000000051c287211 */ /* 0x001fca00078208ff */
[----:B------:R0:W-:Y:S04]  /*25d10*/  STL [R1+0x1004], R40 ;  /* 0x0010042801007387 */ /* 0x0001e80000100800 */
[----:B0-----:R-:W4:Y:S04]  /*25d20*/  LDL.LU R40, [R1+0x19b0] ;  /* 0x0019b00001287983 */ /* 0x001f280000300800 */
[----:B------:R0:W-:Y:S02]  /*25d30*/  STL [R1+0xfd0], R39 ;  /* 0x000fd02701007387 */ /* 0x0001e40000100800 */
[----:B0-----:R-:W-:-:S05]  /*25d40*/  LEA R39, P0, R26, R5, 0x1 ;  /* 0x000000051a277211 */ /* 0x001fca00078008ff */
[----:B------:R0:W-:Y:S01]  /*25d50*/  STL [R1+0x100c], R39 ;  /* 0x00100c2701007387 */ /* 0x0001e20000100800 */
[----:B------:R-:W-:-:S03]  /*25d60*/  LEA.HI.X.SX32 R35, R35, R4, 0x1, P5 ;  /* 0x0000000423237211 */ /* 0x000fc600028f0eff */
[----:B0-----:R-:W4:Y:S04]  /*25d70*/  LDL.LU R39, [R1+0x19ac] ;  /* 0x0019ac0001277983 */ /* 0x001f280000300800 */
[----:B------:R2:W-:Y:S02]  /*25d80*/  STL [R1+0xfd8], R37 ;  /* 0x000fd82501007387 */ /* 0x0005e40000100800 */
[----:B--2---:R-:W-:-:S05]  /*25d90*/  LEA R37, P6, R25, R5, 0x1 ;  /* 0x0000000519257211 */ /* 0x004fca00078c08ff */
[----:B------:R0:W-:Y:S01]  /*25da0*/  STL [R1+0x1014], R37 ;  /* 0x0010142501007387 */ /* 0x0001e20000100800 */
[----:B------:R-:W-:-:S03]  /*25db0*/  LEA.HI.X.SX32 R33, R33, R4, 0x1, P4 ;  /* 0x0000000421217211 */ /* 0x000fc600020f0eff */
[----:B0-----:R-:W2:Y:S04]  /*25dc0*/  LDL.LU R37, [R1+0x19a8] ;  /* 0x0019a80001257983 */ /* 0x001ea80000300800 */
[----:B------:R0:W-:Y:S02]  /*25dd0*/  STL [R1+0xfe0], R35 ;  /* 0x000fe02301007387 */ /* 0x0001e40000100800 */
[----:B0-----:R-:W-:-:S05]  /*25de0*/  LEA R35, P5, R23, R5, 0x1 ;  /* 0x0000000517237211 */ /* 0x001fca00078a08ff */
[----:B------:R0:W-:Y:S01]  /*25df0*/  STL [R1+0x101c], R35 ;  /* 0x00101c2301007387 */ /* 0x0001e20000100800 */
[----:B------:R-:W-:-:S03]  /*25e00*/  LEA.HI.X.SX32 R32, R32, R4, 0x1, P3 ;  /* 0x0000000420207211 */ /* 0x000fc600018f0eff */
[----:B0-----:R-:W2:Y:S04]  /*25e10*/  LDL.LU R35, [R1+0x19a4] ;  /* 0x0019a40001237983 */ /* 0x001ea80000300800 */
[----:B------:R3:W-:Y:S02]  /*25e20*/  STL [R1+0xfe8], R33 ;  /* 0x000fe82101007387 */ /* 0x0007e40000100800 */
[----:B---3--:R-:W-:-:S05]  /*25e30*/  LEA R33, P4, R21, R5, 0x1 ;  /* 0x0000000515217211 */ /* 0x008fca00078808ff */
[----:B------:R0:W-:Y:S01]  /*25e40*/  STL [R1+0x1024], R33 ;  /* 0x0010242101007387 */ /* 0x0001e20000100800 */
[----:B------:R-:W-:-:S03]  /*25e50*/  LEA.HI.X.SX32 R30, R30, R4, 0x1, P2 ;  /* 0x000000041e1e7211 */ /* 0x000fc600010f0eff */
[----:B0-----:R-:W3:Y:S04]  /*25e60*/  LDL.LU R33, [R1+0x19a0] ;  /* 0x0019a00001217983 */ /* 0x001ee80000300800 */
[----:B------:R0:W-:Y:S02]  /*25e70*/  STL [R1+0xff0], R32 ;  /* 0x000ff02001007387 */ /* 0x0001e40000100800 */
[----:B0-----:R-:W-:-:S05]  /*25e80*/  LEA R32, P3, R19, R5, 0x1 ;  /* 0x0000000513207211 */ /* 0x001fca00078608ff */
[----:B------:R0:W-:Y:S01]  /*25e90*/  STL [R1+0x102c], R32 ;  /* 0x00102c2001007387 */ /* 0x0001e20000100800 */
[----:B------:R-:W-:-:S03]  /*25ea0*/  LEA.HI.X.SX32 R28, R28, R4, 0x1, P1 ;  /* 0x000000041c1c7211 */ /* 0x000fc600008f0eff */
[----:B0-----:R-:W2:Y:S04]  /*25eb0*/  LDL.LU R32, [R1+0x199c] ;  /* 0x00199c0001207983 */ /* 0x001ea80000300800 */
[----:B------:R4:W-:Y:S02]  /*25ec0*/  STL [R1+0xff8], R30 ;  /* 0x000ff81e01007387 */ /* 0x0009e40000100800 */
[----:B----4-:R-:W-:-:S05]  /*25ed0*/  LEA R30, P2, R18, R5, 0x1 ;  /* 0x00000005121e7211 */ /* 0x010fca00078408ff */
[----:B------:R0:W-:Y:S01]  /*25ee0*/  STL [R1+0x1034], R30 ;  /* 0x0010341e01007387 */ /* 0x0001e20000100800 */
[----:B------:R-:W-:-:S03]  /*25ef0*/  LEA.HI.X.SX32 R26, R26, R4, 0x1, P0 ;  /* 0x000000041a1a7211 */ /* 0x000fc600000f0eff */
[----:B0-----:R-:W4:Y:S04]  /*25f00*/  LDL.LU R30, [R1+0x1998] ;  /* 0x00199800011e7983 */ /* 0x001f280000300800 */
[----:B------:R0:W-:Y:S02]  /*25f10*/  STL [R1+0x1000], R28 ;  /* 0x0010001c01007387 */ /* 0x0001e40000100800 */
[----:B0-----:R-:W-:-:S05]  /*25f20*/  LEA R28, P1, R181, R5, 0x1 ;  /* 0x00000005b51c7211 */ /* 0x001fca00078208ff */
        /* <DEDUP_REMOVED lines=9> */
[----:B0-----:R-:W-:-:S05]  /*25fc0*/  LEA R25, P6, R9, R5, 0x1 ;  /* 0x0000000509197211 */ /* 0x001fca00078c08ff */
        /* <DEDUP_REMOVED lines=20> */
[----:B------:R0:W-:Y:S04]  /*26110*/  STL [R1+0x106c], R18 ;  /* 0x00106c1201007387 */ /* 0x0001e80000100800 */
[----:B0-----:R-:W3:Y:S04]  /*26120*/  LDL.LU R18, [R1+0x197c] ;  /* 0x00197c0001127983 */ /* 0x001ee80000300800 */
[----:B------:R0:W-:Y:S02]  /*26130*/  STL [R1+0x1038], R181 ;  /* 0x001038b501007387 */ /* 0x0001e40000100800 */
[----:B0-----:R-:W-:-:S05]  /*26140*/  LEA R181, P1, R168, R5, 0x1 ;  /* 0x00000005a8b57211 */ /* 0x001fca00078208ff */
[----:B------:R0:W-:Y:S04]  /*26150*/  STL [R1+0x1074], R181 ;  /* 0x001074b501007387 */ /* 0x0001e80000100800 */
[----:B0-----:R-:W2:Y:S01]  /*26160*/  LDL.LU R181, [R1+0x1978] ;  /* 0x0019780001b57983 */ /* 0x001ea20000300800 */
[----:B------:R-:W-:-:S05]  /*26170*/  LEA.HI.X.SX32 R7, R7, R4, 0x1, P0 ;  /* 0x0000000407077211 */ /* 0x000fca00000f0eff */
[----:B------:R2:W-:Y:S02]  /*26180*/  STL [R1+0x1040], R7 ;  /* 0x0010400701007387 */ /* 0x0005e40000100800 */
[----:B--2---:R-:W-:-:S05]  /*26190*/  LEA R7, P0, R181, R5, 0x1 ;  /* 0x00000005b5077211 */ /* 0x004fca00078008ff */
        /* <DEDUP_REMOVED lines=28> */
[----:B------:R2:W-:Y:S01]  /*26360*/  STL [R1+0x1070], R168 ;  /* 0x001070a801007387 */ /* 0x0005e20000100800 */
[-C--:B------:R-:W-:Y:S02]  /*26370*/  LEA.HI.X.SX32 R181, R181, R4.reuse, 0x1, P0 ;  /* 0x00000004b5b57211 */ /* 0x080fe400000f0eff */
[----:B------:R-:W-:Y:S01]  /*26380*/  LEA.HI.X.SX32 R11, R11, R4, 0x1, P4 ;  /* 0x000000040b0b7211 */ /* 0x000fe200020f0eff */
        /* <DEDUP_REMOVED lines=37> */
[----:B------:R-:W-:Y:S01]  /*265e0*/  IMAD R110, R110, UR8, RZ ;  /* 0x000000086e6e7c24 */ /* 0x000fe2000f8e02ff */
[----:B--2---:R-:W-:-:S05]  /*265f0*/  LEA R168, P1, R16, R5, 0x1 ;  /* 0x0000000510a87211 */ /* 0x004fca00078208ff */
[----:B------:R3:W-:Y:S04]  /*26600*/  STL [R1+0x10ac], R168 ;  /* 0x0010aca801007387 */ /* 0x0007e80000100800 */
[----:B------:R0:W-:Y:S01]  /*26610*/  STL [R1+0x1078], R181 ;  /* 0x001078b501007387 */ /* 0x0001e20000100800 */
[----:B---3--:R-:W-:Y:S02]  /*26620*/  LEA R168, P0, R18, R5, 0x1 ;  /* 0x0000000512a87211 */ /* 0x008fe400078008ff */
[----:B0-----:R-:W-:-:S03]  /*26630*/  LEA.HI.X.SX32 R181, R7, R4, 0x1, P6 ;  /* 0x0000000407b57211 */ /* 0x001fc600030f0eff */
[----:B------:R4:W-:Y:S01]  /*26640*/  STL [R1+0x10b4], R168 ;  /* 0x0010b4a801007387 */ /* 0x0009e20000100800 */
[----:B------:R-:W-:Y:S02]  /*26650*/  LEA.HI.X.SX32 R7, R9, R4, 0x1, P5 ;  /* 0x0000000409077211 */ /* 0x000fe400028f0eff */
[-C--:B------:R-:W-:Y:S01]  /*26660*/  LEA R9, P5, R21, R5.reuse, 0x1 ;  /* 0x0000000515097211 */ /* 0x080fe200078a08ff */
[----:B------:R-:W-:Y:S01]  /*26670*/  STL [R1+0x1080], R181 ;  /* 0x001080b501007387 */ /* 0x000fe20000100800 */
[----:B----4-:R-:W-:-:S05]  /*26680*/  LEA R168, P6, R19, R5, 0x1 ;  /* 0x0000000513a87211 */ /* 0x010fca00078c08ff */
[----:B------:R-:W-:Y:S04]  /*26690*/  STL [R1+0x10bc], R168 ;  /* 0x0010bca801007387 */ /* 0x000fe80000100800 */
[----:B------:R0:W-:Y:S04]  /*266a0*/  STL [R1+0x1088], R7 ;  /* 0x0010880701007387 */ /* 0x0001e80000100800 */
[----:B------:R1:W-:Y:S01]  /*266b0*/  STL [R1+0x10c4], R9 ;  /* 0x0010c40901007387 */ /* 0x0003e20000100800 */
[----:B0-----:R-:W-:-:S03]  /*266c0*/  LEA R7, P4, R23, R5, 0x1 ;  /* 0x0000000517077211 */ /* 0x001fc600078808ff */
[----:B------:R0:W-:Y:S01]  /*266d0*/  STL [R1+0x1090], R11 ;  /* 0x0010900b01007387 */ /* 0x0001e20000100800 */
[----:B-1----:R-:W-:-:S03]  /*266e0*/  LEA.HI.X.SX32 R9, R12, R4, 0x1, P3 ;  /* 0x000000040c097211 */ /* 0x002fc600018f0eff */
[----:B------:R1:W-:Y:S01]  /*266f0*/  STL [R1+0x10cc], R7 ;  /* 0x0010cc0701007387 */ /* 0x0003e20000100800 */
[----:B0-----:R-:W-:-:S03]  /*26700*/  LEA R11, P3, R25, R5, 0x1 ;  /* 0x00000005190b7211 */ /* 0x001fc600078608ff */
[----:B------:R0:W-:Y:S01]  /*26710*/  STL [R1+0x1098], R9 ;  /* 0x0010980901007387 */ /* 0x0001e20000100800 */
[----:B-1----:R-:W-:-:S03]  /*26720*/  LEA.HI.X.SX32 R7, R14, R4, 0x1, P2 ;  /* 0x000000040e077211 */ /* 0x002fc600010f0eff */
[----:B------:R1:W-:Y:S04]  /*26730*/  STL [R1+0x10d4], R11 ;  /* 0x0010d40b01007387 */ /* 0x0003e80000100800 */
[----:B------:R2:W-:Y:S01]  /*26740*/  STL [R1+0x10a0], R7 ;  /* 0x0010a00701007387 */ /* 0x0005e20000100800 */
[----:B0-----:R-:W-:Y:S02]  /*26750*/  LEA R9, P2, R26, R5, 0x1 ;  /* 0x000000051a097211 */ /* 0x001fe400078408ff */
[----:B-1----:R-:W-:-:S03]  /*26760*/  LEA.HI.X.SX32 R11, R16, R4, 0x1, P1 ;  /* 0x00000004100b7211 */ /* 0x002fc600008f0eff */
[----:B------:R0:W-:Y:S01]  /*26770*/  STL [R1+0x10dc], R9 ;  /* 0x0010dc0901007387 */ /* 0x0001e20000100800 */
[----:B--2---:R-:W-:-:S03]  /*26780*/  LEA R7, P1, R28, R5, 0x1 ;  /* 0x000000051c077211 */ /* 0x004fc600078208ff */
[----:B------:R1:W-:Y:S04]  /*26790*/  STL [R1+0x10a8], R11 ;  /* 0x0010a80b01007387 */ /* 0x0003e80000100800 */
[----:B------:R2:W-:Y:S01]  /*267a0*/  STL [R1+0x10e4], R7 ;  /* 0x0010e40701007387 */ /* 0x0005e20000100800 */
[----:B0-----:R-:W-:Y:S02]  /*267b0*/  LEA.HI.X.SX32 R9, R18, R4, 0x1, P0 ;  /* 0x0000000412097211 */ /* 0x001fe400000f0eff */
[----:B-1----:R-:W-:-:S03]  /*267c0*/  LEA R11, P0, R30, R5, 0x1 ;  /* 0x000000051e0b7211 */ /* 0x002fc600078008ff */
[----:B------:R0:W-:Y:S01]  /*267d0*/  STL [R1+0x10b0], R9 ;  /* 0x0010b00901007387 */ /* 0x0001e20000100800 */
[----:B--2---:R-:W-:-:S03]  /*267e0*/  LEA.HI.X.SX32 R7, R19, R4, 0x1, P6 ;  /* 0x0000000413077211 */ /* 0x004fc600030f0eff */
        /* <DEDUP_REMOVED lines=174> */
[----:B------:R1:W-:Y:S01]  /*272d0*/  STL [R1+0x1210], R11 ;  /* 0x0012100b01007387 */ /* 0x0003e20000100800 */
[----:B------:R-:W-:-:S03]  /*272e0*/  IMAD R112, R112, UR8, RZ ;  /* 0x0000000870707c24 */ /* 0x000fc6000f8e02ff */
[----:B------:R2:W-:Y:S01]  /*272f0*/  STL [R1+0x124c], R7 ;  /* 0x00124c0701007387 */ /* 0x0005e20000100800 */
[----:B0-----:R-:W-:Y:S02]  /*27300*/  LEA.HI.X.SX32 R9, R96, R4, 0x1, P4 ;  /* 0x0000000460097211 */ /* 0x001fe400020f0eff */
[----:B-1----:R-:W-:-:S03]  /*27310*/  LEA R11, P4, R109, R5, 0x1 ;  /* 0x000000056d0b7211 */ /* 0x002fc600078808ff */
[----:B------:R0:W-:Y:S01]  /*27320*/  STL [R1+0x1218], R9 ;  /* 0x0012180901007387 */ /* 0x0001e20000100800 */
[----:B--2---:R-:W-:-:S03]  /*27330*/  LEA.HI.X.SX32 R7, R98, R4, 0x1, P3 ;  /* 0x0000000462077211 */ /* 0x004fc600018f0eff */
[----:B------:R1:W-:Y:S01]  /*27340*/  STL [R1+0x1254], R11 ;  /* 0x0012540b01007387 */ /* 0x0003e20000100800 */
[----:B------:R-:W-:-:S03]  /*27350*/  IMAD R114, R114, UR8, RZ ;  /* 0x0000000872727c24 */ /* 0x000fc6000f8e02ff */
        /* <DEDUP_REMOVED lines=8> */
[----:B0-----:R-:W-:Y:S01]  /*273e0*/  LEA.HI.X.SX32 R9, R102, R4, 0x1, P1 ;  /* 0x0000000466097211 */ /* 0x001fe200008f0eff */
[----:B------:R-:W-:Y:S01]  /*273f0*/  IMAD R117, R117, UR8, RZ ;  /* 0x0000000875757c24 */ /* 0x000fe2000f8e02ff */
        /* <DEDUP_REMOVED lines=400> */
[----:B------:R-:W-:Y:S01]  /*28d00*/  STL [R1+0x14b0], R11 ;  /* 0x0014b00b01007387 */ /* 0x000fe20000100800 */
[----:B------:R-:W-:-:S03]  /*28d10*/  IMAD R34, R34, UR8, RZ ;  /* 0x0000000822227c24 */ /* 0x000fc6000f8e02ff */
[----:B------:R1:W-:Y:S01]  /*28d20*/  STL [R1+0x14ec], R7 ;  /* 0x0014ec0701007387 */ /* 0x0003e20000100800 */
[-C--:B0-----:R-:W-:Y:S02]  /*28d30*/  LEA.HI.X.SX32 R9, R6, R4.reuse, 0x1, P4 ;  /* 0x0000000406097211 */ /* 0x081fe400020f0eff */
[----:B------:R-:W-:Y:S01]  /*28d40*/  LEA R6, P4, R31, R5, 0x1 ;  /* 0x000000051f067211 */ /* 0x000fe200078808ff */
[----:B------:R-:W-:Y:S02]  /*28d50*/  IMAD R38, R38, UR8, RZ ;  /* 0x0000000826267c24 */ /* 0x000fe4000f8e02ff */
[----:B------:R0:W-:Y:S01]  /*28d60*/  STL [R1+0x14b8], R9 ;  /* 0x0014b80901007387 */ /* 0x0001e20000100800 */
[----:B-1----:R-:W-:-:S03]  /*28d70*/  LEA.HI.X.SX32 R7, R10, R4, 0x1, P3 ;  /* 0x000000040a077211 */ /* 0x002fc600018f0eff */
        /* <DEDUP_REMOVED lines=335> */
[----:B------:R-:W-:Y:S01]  /*2a270*/  STL [R1+0x1704], R9 ;  /* 0x0017040901007387 */ /* 0x000fe20000100800 */
[----:B--2---:R-:W-:Y:S01]  /*2a280*/  LEA R7, P6, R57, R5, 0x1 ;  /* 0x0000000539077211 */ /* 0x004fe200078c08ff */
[----:B------:R-:W-:Y:S01]  /*2a290*/  IMAD R71, R71, UR8, RZ ;  /* 0x0000000847477c24 */ /* 0x000fe2000f8e02ff */
[----:B------:R-:W-:Y:S01]  /*2a2a0*/  LEA.HI.X.SX32 R8, R15, R4, 0x1, P5 ;  /* 0x000000040f087211 */ /* 0x000fe200028f0eff */
[----:B------:R0:W-:Y:S01]  /*2a2b0*/  STL [R1+0x16d8], R6 ;  /* 0x0016d80601007387 */ /* 0x0001e20000100800 */
[----:B------:R-:W-:-:S03]  /*2a2c0*/  IMAD R78, R78, UR8, RZ ;  /* 0x000000084e4e7c24 */ /* 0x000fc6000f8e02ff */
[----:B------:R1:W-:Y:S01]  /*2a2d0*/  STL [R1+0x170c], R7 ;  /* 0x00170c0701007387 */ /* 0x0003e20000100800 */
[----:B0-----:R-:W-:-:S03]  /*2a2e0*/  LEA R6, P5, R64, R5, 0x1 ;  /* 0x0000000540067211 */ /* 0x001fc600078a08ff */
[----:B------:R0:W-:Y:S01]  /*2a2f0*/  STL [R1+0x16e0], R8 ;  /* 0x0016e00801007387 */ /* 0x0001e20000100800 */
[----:B-1----:R-:W-:-:S03]  /*2a300*/  LEA.HI.X.SX32 R7, R3, R4, 0x1, P4 ;  /* 0x0000000403077211 */ /* 0x002fc600020f0eff */
[----:B------:R-:W2:Y:S01]  /*2a310*/  LDL.LU R3, [R1+0x195c] ;  /* 0x00195c0001037983 */ /* 0x000ea20000300800 */
[----:B------:R-:W-:-:S03]  /*2a320*/  IMAD R85, R85, UR8, RZ ;  /* 0x0000000855557c24 */ /* 0x000fc6000f8e02ff */
[----:B------:R1:W-:Y:S01]  /*2a330*/  STL [R1+0x1714], R6 ;  /* 0x0017140601007387 */ /* 0x0003e20000100800 */
[----:B0-----:R-:W-:-:S03]  /*2a340*/  LEA R8, P4, R71, R5, 0x1 ;  /* 0x0000000547087211 */ /* 0x001fc600078808ff */
[----:B------:R0:W-:Y:S01]  /*2a350*/  STL [R1+0x16e8], R7 ;  /* 0x0016e80701007387 */ /* 0x0001e20000100800 */
[----:B------:R-:W-:Y:S01]  /*2a360*/  IMAD R92, R92, UR8, RZ ;  /* 0x000000085c5c7c24 */ /* 0x000fe2000f8e02ff */
[----:B-1----:R-:W-:Y:S02]  /*2a370*/  LEA.HI.X.SX32 R6, R29, R4, 0x1, P3 ;  /* 0x000000041d067211 */ /* 0x002fe400018f0eff */
[----:B------:R1:W-:Y:S01]  /*2a380*/  STL [R1+0x171c], R8 ;  /* 0x00171c0801007387 */ /* 0x0003e20000100800 */
[----:B0-----:R-:W-:-:S03]  /*2a390*/  LEA R7, P3, R78, R5, 0x1 ;  /* 0x000000054e077211 */ /* 0x001fc600078608ff */
[----:B------:R0:W-:Y:S01]  /*2a3a0*/  STL [R1+0x16f0], R6 ;  /* 0x0016f00601007387 */ /* 0x0001e20000100800 */
[----:B------:R-:W-:-:S03]  /*2a3b0*/  IMAD R99, R99, UR8, RZ ;  /* 0x0000000863637c24 */ /* 0x000fc6000f8e02ff */
[----:B------:R3:W-:Y:S01]  /*2a3c0*/  STL [R1+0x1724], R7 ;  /* 0x0017240701007387 */ /* 0x0007e20000100800 */
[----:B-1----:R-:W-:Y:S02]  /*2a3d0*/  LEA.HI.X.SX32 R8, R36, R4, 0x1, P2 ;  /* 0x0000000424087211 */ /* 0x002fe400010f0eff */
[----:B0-----:R-:W-:-:S03]  /*2a3e0*/  LEA R6, P2, R85, R5, 0x1 ;  /* 0x0000000555067211 */ /* 0x001fc600078408ff */
[----:B------:R0:W-:Y:S01]  /*2a3f0*/  STL [R1+0x16f8], R8 ;  /* 0x0016f80801007387 */ /* 0x0001e20000100800 */
[----:B---3--:R-:W-:-:S03]  /*2a400*/  LEA.HI.X.SX32 R7, R43, R4, 0x1, P1 ;  /* 0x000000042b077211 */ /* 0x008fc600008f0eff */
[----:B------:R1:W-:Y:S01]  /*2a410*/  STL [R1+0x172c], R6 ;  /* 0x00172c0601007387 */ /* 0x0003e20000100800 */
[----:B------:R-:W-:-:S03]  /*2a420*/  IMAD R106, R106, UR8, RZ ;  /* 0x000000086a6a7c24 */ /* 0x000fc6000f8e02ff */
[----:B------:R3:W-:Y:S01]  /*2a430*/  STL [R1+0x1800], R7 ;  /* 0x0018000701007387 */ /* 0x0007e20000100800 */
[----:B0-----:R-:W-:Y:S02]  /*2a440*/  LEA R8, P1, R92, R5, 0x1 ;  /* 0x000000055c087211 */ /* 0x001fe400078208ff */
[----:B-1----:R-:W-:-:S03]  /*2a450*/  LEA.HI.X.SX32 R6, R50, R4, 0x1, P0 ;  /* 0x0000000432067211 */ /* 0x002fc600000f0eff */
[----:B------:R0:W-:Y:S01]  /*2a460*/  STL [R1+0x1734], R8 ;  /* 0x0017340801007387 */ /* 0x0001e20000100800 */
[-C--:B---3--:R-:W-:Y:S01]  /*2a470*/  LEA R7, P0, R99, R5.reuse, 0x1 ;  /* 0x0000000563077211 */ /* 0x088fe200078008ff */
[----:B------:R-:W-:Y:S02]  /*2a480*/  IMAD R113, R113, UR8, RZ ;  /* 0x0000000871717c24 */ /* 0x000fe4000f8e02ff */
[----:B------:R1:W-:Y:S01]  /*2a490*/  STL [R1+0x1700], R6 ;  /* 0x0017000601007387 */ /* 0x0003e20000100800 */
[----:B------:R-:W-:Y:S01]  /*2a4a0*/  IMAD R120, R120, UR8, RZ ;  /* 0x0000000878787c24 */ /* 0x000fe2000f8e02ff */
[----:B0-----:R-:W-:Y:S02]  /*2a4b0*/  LEA.HI.X.SX32 R8, R57, R4, 0x1, P6 ;  /* 0x0000000439087211 */ /* 0x001fe400030f0eff */
[----:B------:R0:W-:Y:S01]  /*2a4c0*/  STL [R1+0x173c], R7 ;  /* 0x00173c0701007387 */ /* 0x0001e20000100800 */
[----:B-1----:R-:W-:-:S03]  /*2a4d0*/  LEA R6, P6, R106, R5, 0x1 ;  /* 0x000000056a067211 */ /* 0x002fc600078c08ff */
[----:B------:R1:W-:Y:S01]  /*2a4e0*/  STL [R1+0x1708], R8 ;  /* 0x0017080801007387 */ /* 0x0003e20000100800 */
[----:B0-----:R-:W-:-:S03]  /*2a4f0*/  LEA.HI.X.SX32 R7, R64, R4, 0x1, P5 ;  /* 0x0000000440077211 */ /* 0x001fc600028f0eff */
[----:B------:R0:W-:Y:S01]  /*2a500*/  STL [R1+0x1744], R6 ;  /* 0x0017440601007387 */ /* 0x0001e20000100800 */
[----:B------:R-:W-:Y:S01]  /*2a510*/  IMAD R127, R127, UR8, RZ ;  /* 0x000000087f7f7c24 */ /* 0x000fe2000f8e02ff */
[----:B-1----:R-:W-:Y:S02]  /*2a520*/  LEA R8, P5, R113, R5, 0x1 ;  /* 0x0000000571087211 */ /* 0x002fe400078a08ff */
[----:B------:R1:W-:Y:S01]  /*2a530*/  STL [R1+0x1710], R7 ;  /* 0x0017100701007387 */ /* 0x0003e20000100800 */
[----:B0-----:R-:W-:-:S03]  /*2a540*/  LEA.HI.X.SX32 R6, R71, R4, 0x1, P4 ;  /* 0x0000000447067211 */ /* 0x001fc600020f0eff */
[----:B------:R0:W-:Y:S01]  /*2a550*/  STL [R1+0x174c], R8 ;  /* 0x00174c0801007387 */ /* 0x0001e20000100800 */
[----:B-1----:R-:W-:Y:S01]  /*2a560*/  LEA R7, P4, R120, R5, 0x1 ;  /* 0x0000000578077211 */ /* 0x002fe200078808ff */
[----:B------:R-:W-:Y:S02]  /*2a570*/  IMAD R134, R134, UR8, RZ ;  /* 0x0000000886867c24 */ /* 0x000fe4000f8e02ff */
        /* <DEDUP_REMOVED lines=58> */
[----:B-1----:R-:W-:-:S03]  /*2a920*/  LEA R7, P6, R243, R5, 0x1 ;  /* 0x00000005f3077211 */ /* 0x002fc600078c08ff */
[----:B------:R1:W-:Y:S01]  /*2a930*/  STL [R1+0x1778], R6 ;  /* 0x0017780601007387 */ /* 0x0003e20000100800 */
[----:B------:R-:W-:Y:S01]  /*2a940*/  IMAD R252, R252, UR8, RZ ;  /* 0x00000008fcfc7c24 */ /* 0x000fe2000f8e02ff */
[-C--:B0-----:R-:W-:Y:S02]  /*2a950*/  LEA.HI.X.SX32 R8, R162, R4.reuse, 0x1, P5 ;  /* 0x00000004a2087211 */ /* 0x081fe400028f0eff */
[----:B------:R0:W-:Y:S01]  /*2a960*/  STL [R1+0x17b4], R7 ;  /* 0x0017b40701007387 */ /* 0x0001e20000100800 */
[----:B------:R-:W-:Y:S01]  /*2a970*/  IMAD R246, R246, UR8, RZ ;  /* 0x00000008f6f67c24 */ /* 0x000fe2000f8e02ff */
[----:B-1----:R-:W-:Y:S02]  /*2a980*/  LEA R6, P5, R237, R5, 0x1 ;  /* 0x00000005ed067211 */ /* 0x002fe400078a08ff */
[----:B------:R-:W-:Y:S01]  /*2a990*/  STL [R1+0x1780], R8 ;  /* 0x0017800801007387 */ /* 0x000fe20000100800 */
[----:B0-----:R-:W-:-:S03]  /*2a9a0*/  LEA.HI.X.SX32 R7, R170, R4, 0x1, P4 ;  /* 0x00000004aa077211 */ /* 0x001fc600020f0eff */
[----:B------:R-:W3:Y:S01]  /*2a9b0*/  LDL.LU R181, [R1+0x430] ;  /* 0x0004300001b57983 */ /* 0x000ee20000300800 */
[----:B------:R-:W-:-:S03]  /*2a9c0*/  IMAD R247, R247, UR8, RZ ;  /* 0x00000008f7f77c24 */ /* 0x000fc6000f8e02ff */
[----:B------:R0:W-:Y:S04]  /*2a9d0*/  STL [R1+0x17bc], R6 ;  /* 0x0017bc0601007387 */ /* 0x0001e80000100800 */
[----:B------:R1:W-:Y:S01]  /*2a9e0*/  STL [R1+0x1788], R7 ;  /* 0x0017880701007387 */ /* 0x0003e20000100800 */
[-C--:B0-----:R-:W-:Y:S02]  /*2a9f0*/  LEA R6, P4, R252, R5.reuse, 0x1 ;  /* 0x00000005fc067211 */ /* 0x081fe400078808ff */
[----:B-1----:R-:W-:Y:S02]  /*2aa00*/  LEA.HI.X.SX32 R7, R177, R4, 0x1, P3 ;  /* 0x00000004b1077211 */ /* 0x002fe400018f0eff */
[----:B------:R-:W-:Y:S01]  /*2aa10*/  LEA R8, P3, R246, R5, 0x1 ;  /* 0x00000005f6087211 */ /* 0x000fe200078608ff */
[----:B------:R0:W-:Y:S01]  /*2aa20*/  STL [R1+0x17c4], R6 ;  /* 0x0017c40601007387 */ /* 0x0001e20000100800 */
[----:B------:R-:W-:-:S03]  /*2aa30*/  IMAD R248, R248, UR8, RZ ;  /* 0x00000008f8f87c24 */ /* 0x000fc6000f8e02ff */
[----:B------:R1:W-:Y:S01]  /*2aa40*/  STL [R1+0x1790], R7 ;  /* 0x0017900701007387 */ /* 0x0003e20000100800 */
[----:B------:R-:W-:-:S03]  /*2aa50*/  IMAD R250, R250, UR8, RZ ;  /* 0x00000008fafa7c24 */ /* 0x000fc6000f8e02ff */
[----:B------:R4:W-:Y:S01]  /*2aa60*/  STL [R1+0x17cc], R8 ;  /* 0x0017cc0801007387 */ /* 0x0009e20000100800 */
[----:B0-----:R-:W-:Y:S02]  /*2aa70*/  LEA.HI.X.SX32 R6, R185, R4, 0x1, P2 ;  /* 0x00000004b9067211 */ /* 0x001fe400010f0eff */
[----:B-1----:R-:W-:-:S03]  /*2aa80*/  LEA R7, P2, R247, R5, 0x1 ;  /* 0x00000005f7077211 */ /* 0x002fc600078408ff */
[----:B------:R0:W-:Y:S01]  /*2aa90*/  STL [R1+0x1798], R6 ;  /* 0x0017980601007387 */ /* 0x0001e20000100800 */
[----:B----4-:R-:W-:-:S03]  /*2aaa0*/  LEA.HI.X.SX32 R8, R241, R4, 0x1, P1 ;  /* 0x00000004f1087211 */ /* 0x010fc600008f0eff */
[----:B------:R1:W-:Y:S01]  /*2aab0*/  STL [R1+0x17d4], R7 ;  /* 0x0017d40701007387 */ /* 0x0003e20000100800 */
[----:B------:R-:W-:-:S03]  /*2aac0*/  IMAD R249, R249, UR8, RZ ;  /* 0x00000008f9f97c24 */ /* 0x000fc6000f8e02ff */
[----:B------:R4:W-:Y:S01]  /*2aad0*/  STL [R1+0x17a0], R8 ;  /* 0x0017a00801007387 */ /* 0x0009e20000100800 */
[----:B0-----:R-:W-:Y:S02]  /*2aae0*/  LEA R6, P1, R248, R5, 0x1 ;  /* 0x00000005f8067211 */ /* 0x001fe400078208ff */
[----:B-1----:R-:W-:-:S03]  /*2aaf0*/  LEA.HI.X.SX32 R7, R242, R4, 0x1, P0 ;  /* 0x00000004f2077211 */ /* 0x002fc600000f0eff */
[----:B------:R0:W-:Y:S01]  /*2ab00*/  STL [R1+0x17dc], R6 ;  /* 0x0017dc0601007387 */ /* 0x0001e20000100800 */
[----:B----4-:R-:W-:-:S03]  /*2ab10*/  LEA R8, P0, R250, R5, 0x1 ;  /* 0x00000005fa087211 */ /* 0x010fc600078008ff */
[----:B------:R1:W-:Y:S01]  /*2ab20*/  STL [R1+0x17a8], R7 ;  /* 0x0017a80701007387 */ /* 0x0003e20000100800 */
[----:B------:R-:W-:-:S03]  /*2ab30*/  IMAD R245, R245, UR8, RZ ;  /* 0x00000008f5f57c24 */ /* 0x000fc6000f8e02ff */
[----:B------:R4:W-:Y:S01]  /*2ab40*/  STL [R1+0x17e4], R8 ;  /* 0x0017e40801007387 */ /* 0x0009e20000100800 */
[----:B0-----:R-:W-:Y:S01]  /*2ab50*/  LEA.HI.X.SX32 R6, R243, R4, 0x1, P6 ;  /* 0x00000004f3067211 */ /* 0x001fe200030f0eff */
[----:B------:R-:W-:Y:S01]  /*2ab60*/  IMAD R240, R240, UR8, RZ ;  /* 0x00000008f0f07c24 */ /* 0x000fe2000f8e02ff */
        /* <DEDUP_REMOVED lines=19> */
[----:B------:R-:W-:Y:S01]  /*2aca0*/  STL [R1+0x17d0], R8 ;  /* 0x0017d00801007387 */ /* 0x000fe20000100800 */
[----:B0-----:R-:W-:-:S03]  /*2acb0*/  LEA R6, P2, R238, R5, 0x1 ;  /* 0x00000005ee067211 */ /* 0x001fc600078408ff */
[----:B------:R-:W4:Y:S01]  /*2acc0*/  LDL.LU R39, [R1+0x9e4] ;  /* 0x0009e40001277983 */ /* 0x000f220000300800 */
[----:B-1----:R-:W-:-:S03]  /*2acd0*/  LEA.HI.X.SX32 R7, R248, R4, 0x1, P1 ;  /* 0x00000004f8077211 */ /* 0x002fc600008f0eff */
[----:B------:R0:W-:Y:S04]  /*2ace0*/  STL [R1+0x17f8], R6 ;  /* 0x0017f80601007387 */ /* 0x0001e80000100800 */
[----:B------:R1:W-:Y:S04]  /*2acf0*/  STL [R1+0x17d8], R7 ;  /* 0x0017d80701007387 */ /* 0x0003e80000100800 */
[----:B------:R-:W2:Y:S01]  /*2ad00*/  LDL.LU R11, [R1+0xa04] ;  /* 0x000a0400010b7983 */ /* 0x000ea20000300800 */
[----:B0-----:R-:W-:-:S05]  /*2ad10*/  LEA R6, P1, R244, R5, 0x1 ;  /* 0x00000005f4067211 */ /* 0x001fca00078208ff */
[----:B------:R0:W-:Y:S04]  /*2ad20*/  STL [R1+0x17fc], R6 ;  /* 0x0017fc0601007387 */ /* 0x0001e80000100800 */
[----:B------:R-:W2:Y:S01]  /*2ad30*/  LDL.LU R12, [R1+0xa0c] ;  /* 0x000a0c00010c7983 */ /* 0x000ea20000300800 */
[----:B------:R-:W-:Y:S01]  /*2ad40*/  IMAD R251, R251, UR8, RZ ;  /* 0x00000008fbfb7c24 */ /* 0x000fe2000f8e02ff */
[----:B-1----:R-:W-:-:S04]  /*2ad50*/  LEA.HI.X.SX32 R7, R250, R4, 0x1, P0 ;  /* 0x00000004fa077211 */ /* 0x002fc800000f0eff */
[----:B0-----:R-:W-:Y:S01]  /*2ad60*/  LEA R6, P0, R251, R5, 0x1 ;  /* 0x00000005fb067211 */ /* 0x001fe200078008ff */
[----:B------:R0:W-:Y:S01]  /*2ad70*/  STL [R1+0x17e0], R7 ;  /* 0x0017e00701007387 */ /* 0x0001e20000100800 */
[----:B------:R-:W-:-:S03]  /*2ad80*/  LEA.HI.X.SX32 R5, R249, R4, 0x1, P6 ;  /* 0x00000004f9057211 */ /* 0x000fc600030f0eff */
[----:B------:R-:W2:Y:S04]  /*2ad90*/  LDL.LU R37, [R1+0xa14] ;  /* 0x000a140001257983 */ /* 0x000ea80000300800 */
[----:B------:R-:W-:Y:S04]  /*2ada0*/  STL [R1+0xc00], R6 ;  /* 0x000c000601007387 */ /* 0x000fe80000100800 */
[----:B------:R-:W2:Y:S01]  /*2adb0*/  LDL.LU R35, [R1+0xa1c] ;  /* 0x000a1c0001237983 */ /* 0x000ea20000300800 */
[----:B0-----:R-:W-:-:S03]  /*2adc0*/  LEA.HI.X.SX32 R7, R245, R4, 0x1, P5 ;  /* 0x00000004f5077211 */ /* 0x001fc600028f0eff */
[----:B------:R-:W-:Y:S04]  /*2add0*/  STL [R1+0xbe8], R5 ;  /* 0x000be80501007387 */ /* 0x000fe80000100800 */
[----:B------:R-:W2:Y:S01]  /*2ade0*/  LDL.LU R14, [R1+0x9ec] ;  /* 0x0009ec00010e7983 */ /* 0x000ea20000300800 */
[----:B------:R-:W-:-:S03]  /*2adf0*/  LEA.HI.X.SX32 R8, R240, R4, 0x1, P4 ;  /* 0x00000004f0087211 */ /* 0x000fc600020f0eff */
[----:B------:R-:W2:Y:S04]  /*2ae00*/  LDL.LU R33, [R1+0x9f0] ;  /* 0x0009f00001217983 */ /* 0x000ea80000300800 */
[----:B------:R0:W-:Y:S04]  /*2ae10*/  STL [R1+0xbec], R7 ;  /* 0x000bec0701007387 */ /* 0x0001e80000100800 */
[----:B------:R-:W2:Y:S01]  /*2ae20*/  LDL.LU R32, [R1+0x9f4] ;  /* 0x0009f40001207983 */ /* 0x000ea20000300800 */
[----:B0-----:R-:W-:-:S03]  /*2ae30*/  LEA.HI.X.SX32 R7, R239, R4, 0x1, P3 ;  /* 0x00000004ef077211 */ /* 0x001fc600018f0eff */
[----:B------:R0:W-:Y:S04]  /*2ae40*/  STL [R1+0xbf0], R8 ;  /* 0x000bf00801007387 */ /* 0x0001e80000100800 */
[----:B------:R1:W-:Y:S04]  /*2ae50*/  STL [R1+0xbf4], R7 ;  /* 0x000bf40701007387 */ /* 0x0003e80000100800 */
[----:B------:R-:W2:Y:S01]  /*2ae60*/  LDL.LU R16, [R1+0xa3c] ;  /* 0x000a3c0001107983 */ /* 0x000ea20000300800 */
[-C--:B0-----:R-:W-:Y:S02]  /*2ae70*/  LEA.HI.X.SX32 R8, R238, R4.reuse, 0x1, P2 ;  /* 0x00000004ee087211 */ /* 0x081fe400010f0eff */
[----:B-1----:R-:W-:-:S03]  /*2ae80*/  LEA.HI.X.SX32 R7, R244, R4, 0x1, P1 ;  /* 0x00000004f4077211 */ /* 0x002fc600008f0eff */
[----:B------:R-:W-:Y:S04]  /*2ae90*/  STL [R1+0xbf8], R8 ;  /* 0x000bf80801007387 */ /* 0x000fe80000100800 */
[----:B------:R-:W2:Y:S04]  /*2aea0*/  LDL.LU R30, [R1+0xa44] ;  /* 0x000a4400011e7983 */ /* 0x000ea80000300800 */
[----:B------:R0:W-:Y:S04]  /*2aeb0*/  STL [R1+0xbfc], R7 ;  /* 0x000bfc0701007387 */ /* 0x0001e80000100800 */
[----:B------:R-:W2:Y:S04]  /*2aec0*/  LDL.LU R28, [R1+0xa4c] ;  /* 0x000a4c00011c7983 */ /* 0x000ea80000300800 */
[----:B------:R-:W2:Y:S01]  /*2aed0*/  LDL.LU R18, [R1+0xa54] ;  /* 0x000a540001127983 */ /* 0x000ea20000300800 */
[----:B0-----:R-:W-:-:S05]  /*2aee0*/  LEA.HI.X.SX32 R7, R251, R4, 0x1, P0 ;  /* 0x00000004fb077211 */ /* 0x001fca00000f0eff */
[----:B------:R-:W-:Y:S04]  /*2aef0*/  STL [R1+0x9f8], R7 ;  /* 0x0009f80701007387 */ /* 0x000fe80000100800 */
[----:B------:R-:W2:Y:S04]  /*2af00*/  LDL.LU R26, [R1+0xa5c] ;  /* 0x000a5c00011a7983 */ /* 0x000ea80000300800 */
[----:B------:R-:W2:Y:S01]  /*2af10*/  LDL.LU R19, [R1+0xa64] ;  /* 0x000a640001137983 */ /* 0x000ea20000300800 */
[----:B---3--:R-:W-:-:S04]  /*2af20*/  LEA R5, P6, R181, UR6, 0x1 ;  /* 0x00000006b5057c11 */ /* 0x008fc8000f8c08ff */
[----:B------:R-:W-:Y:S02]  /*2af30*/  LEA.HI.X.SX32 R4, R181, UR7, 0x1, P6 ;  /* 0x00000007b5047c11 */ /* 0x000fe4000b0f0eff */
[----:B----4-:R-:W-:-:S05]  /*2af40*/  LEA R10, P3, R39, R5, 0x1 ;  /* 0x00000005270a7211 */ /* 0x010fca00078608ff */
[----:B------:R0:W-:Y:S04]  /*2af50*/  STL [R1+0xa00], R10 ;  /* 0x000a000a01007387 */ /* 0x0001e80000100800 */
[----:B------:R-:W3:Y:S01]  /*2af60*/  LDL.LU R25, [R1+0xa6c] ;  /* 0x000a6c0001197983 */ /* 0x000ee20000300800 */
[----:B--2---:R-:W-:-:S05]  /*2af70*/  LEA R9, P5, R11, R5, 0x1 ;  /* 0x000000050b097211 */ /* 0x004fca00078a08ff */
[----:B------:R-:W-:Y:S04]  /*2af80*/  STL [R1+0xa08], R9 ;  /* 0x000a080901007387 */ /* 0x000fe80000100800 */
[----:B------:R-:W2:Y:S01]  /*2af90*/  LDL.LU R21, [R1+0xa74] ;  /* 0x000a740001157983 */ /* 0x000ea20000300800 */
[----:B0-----:R-:W-:-:S05]  /*2afa0*/  LEA R10, P4, R12, R5, 0x1 ;  /* 0x000000050c0a7211 */ /* 0x001fca00078808ff */
[----:B------:R0:W-:Y:S04]  /*2afb0*/  STL [R1+0xa10], R10 ;  /* 0x000a100a01007387 */ /* 0x0001e80000100800 */
[----:B------:R-:W4:Y:S01]  /*2afc0*/  LDL.LU R181, [R1+0xa7c] ;  /* 0x000a7c0001b57983 */ /* 0x000f220000300800 */
[----:B------:R-:W-:-:S05]  /*2afd0*/  LEA R13, P0, R37, R5, 0x1 ;  /* 0x00000005250d7211 */ /* 0x000fca00078008ff */
[----:B------:R1:W-:Y:S01]  /*2afe0*/  STL [R1+0xa18], R13 ;  /* 0x000a180d01007387 */ /* 0x0003e20000100800 */
[-C--:B0-----:R-:W-:Y:S02]  /*2aff0*/  LEA R10, P1, R35, R5.reuse, 0x1 ;  /* 0x00000005230a7211 */ /* 0x081fe400078208ff */
[----:B------:R-:W-:Y:S02]  /*2b000*/  LEA.HI.X.SX32 R17, R39, R4, 0x1, P3 ;  /* 0x0000000427117211 */ /* 0x000fe400018f0eff */
[-C--:B-1----:R-:W-:Y:S01]  /*2b010*/  LEA R13, P2, R14, R5.reuse, 0x1 ;  /* 0x000000050e0d7211 */ /* 0x082fe200078408ff */
[----:B------:R-:W-:Y:S01]  /*2b020*/  STL [R1+0xa20], R10 ;  /* 0x000a200a01007387 */ /* 0x000fe20000100800 */
[----:B------:R-:W-:-:S03]  /*2b030*/  LEA R15, P3, R33, R5, 0x1 ;  /* 0x00000005210f7211 */ /* 0x000fc600078608ff */
[----:B------:R0:W-:Y:S04]  /*2b040*/  STL [R1+0xa28], R13 ;  /* 0x000a280d01007387 */ /* 0x0001e80000100800 */
[----:B------:R1:W-:Y:S01]  /*2b050*/  STL [R1+0x9fc], R17 ;  /* 0x0009fc1101007387 */ /* 0x0003e20000100800 */
[----:B0-----:R-:W-:-:S03]  /*2b060*/  LEA.HI.X.SX32 R13, R11, R4, 0x1, P5 ;  /* 0x000000040b0d7211 */ /* 0x001fc600028f0eff */
[----:B------:R-:W-:Y:S01]  /*2b070*/  STL [R1+0xa30], R15 ;  /* 0x000a300f01007387 */ /* 0x000fe20000100800 */
[----:B-1----:R-:W-:-:S03]  /*2b080*/  LEA R17, P5, R32, R5, 0x1 ;  /* 0x0000000520117211 */ /* 0x002fc600078a08ff */
[----:B------:R0:W-:Y:S04]  /*2b090*/  STL [R1+0xa04], R13 ;  /* 0x000a040d01007387 */ /* 0x0001e80000100800 */
[----:B------:R-:W-:Y:S01]  /*2b0a0*/  STL [R1+0xa38], R17 ;  /* 0x000a381101007387 */ /* 0x000fe20000100800 */
[----:B0-----:R-:W-:Y:S02]  /*2b0b0*/  LEA.HI.X.SX32 R13, R12, R4, 0x1, P4 ;  /* 0x000000040c0d7211 */ /* 0x001fe400020f0eff */
[----:B------:R-:W-:-:S03]  /*2b0c0*/  LEA R15, P4, R16, R5, 0x1 ;  /* 0x00000005100f7211 */ /* 0x000fc600078808ff */
[----:B------:R0:W-:Y:S04]  /*2b0d0*/  STL [R1+0xa0c], R13 ;  /* 0x000a0c0d01007387 */ /* 0x0001e80000100800 */
[----:B------:R1:W-:Y:S01]  /*2b0e0*/  STL [R1+0xa40], R15 ;  /* 0x000a400f01007387 */ /* 0x0003e20000100800 */
[-C--:B0-----:R-:W-:Y:S02]  /*2b0f0*/  LEA.HI.X.SX32 R13, R37, R4.reuse, 0x1, P0 ;  /* 0x00000004250d7211 */ /* 0x081fe400000f0eff */
[-C--:B------:R-:W-:Y:S02]  /*2b100*/  LEA R17, P0, R30, R5.reuse, 0x1 ;  /* 0x000000051e117211 */ /* 0x080fe400078008ff */
[----:B-1----:R-:W-:Y:S01]  /*2b110*/  LEA.HI.X.SX32 R15, R35, R4, 0x1, P1 ;  /* 0x00000004230f7211 */ /* 0x002fe200008f0eff */
[----:B------:R-:W-:Y:S01]  /*2b120*/  STL [R1+0xa14], R13 ;  /* 0x000a140d01007387 */ /* 0x000fe20000100800 */
[----:B------:R-:W-:-:S03]  /*2b130*/  LEA R20, P1, R28, R5, 0x1 ;  /* 0x000000051c147211 */ /* 0x000fc600078208ff */
[----:B------:R-:W-:Y:S04]  /*2b140*/  STL [R1+0xa48], R17 ;  /* 0x000a481101007387 */ /* 0x000fe80000100800 */
[----:B------:R0:W-:Y:S01]  /*2b150*/  STL [R1+0xa1c], R15 ;  /* 0x000a1c0f01007387 */ /* 0x0001e20000100800 */
[----:B------:R-:W1:Y:S01]  /*2b160*/  S2R R168, SR_TID.X ;  /* 0x0000000000a87919 */ /* 0x000e620000002100 */
[-C--:B0-----:R-:W-:Y:S02]  /*2b170*/  LEA.HI.X.SX32 R15, R14, R4.reuse, 0x1, P2 ;  /* 0x000000040e0f7211 */ /* 0x081fe400010f0eff */
[----:B------:R-:W-:Y:S01]  /*2b180*/  LEA R17, P2, R18, R5, 0x1 ;  /* 0x0000000512117211 */ /* 0x000fe200078408ff */
[----:B------:R-:W-:Y:S04]  /*2b190*/  STL [R1+0xa50], R20 ;  /* 0x000a501401007387 */ /* 0x000fe80000100800 */
[----:B------:R0:W-:Y:S04]  /*2b1a0*/  STL [R1+0xa24], R15 ;  /* 0x000a240f01007387 */ /* 0x0001e80000100800 */
[----:B------:R1:W-:Y:S01]  /*2b1b0*/  STL [R1+0xa58], R17 ;  /* 0x000a581101007387 */ /* 0x0003e20000100800 */
[----:B0-----:R-:W-:-:S02]  /*2b1c0*/  LEA.HI.X.SX32 R15, R33, R4, 0x1, P3 ;  /* 0x00000004210f7211 */ /* 0x001fc400018f0eff */
[-C--:B------:R-:W-:Y:S02]  /*2b1d0*/  LEA R20, P3, R26, R5.reuse, 0x1 ;  /* 0x000000051a147211 */ /* 0x080fe400078608ff */
[----:B-1----:R-:W-:Y:S01]  /*2b1e0*/  LEA.HI.X.SX32 R17, R32, R4, 0x1, P5 ;  /* 0x0000000420117211 */ /* 0x002fe200028f0eff */
[----:B------:R-:W-:Y:S01]  /*2b1f0*/  STL [R1+0xa2c], R15 ;  /* 0x000a2c0f01007387 */ /* 0x000fe20000100800 */
[----:B------:R-:W-:-:S03]  /*2b200*/  LEA R24, P5, R19, R5, 0x1 ;  /* 0x0000000513187211 */ /* 0x000fc600078a08ff */
[----:B------:R-:W-:Y:S04]  /*2b210*/  STL [R1+0xa60], R20 ;  /* 0x000a601401007387 */ /* 0x000fe80000100800 */
[----:B------:R0:W-:Y:S04]  /*2b220*/  STL [R1+0xa34], R17 ;  /* 0x000a341101007387 */ /* 0x0001e80000100800 */
[----:B------:R-:W-:Y:S01]  /*2b230*/  STL [R1+0xa68], R24 ;  /* 0x000a681801007387 */ /* 0x000fe20000100800 */
[----:B0-----:R-:W-:-:S05]  /*2b240*/  LEA.HI.X.SX32 R17, R16, R4, 0x1, P4 ;  /* 0x0000000410117211 */ /* 0x001fca00020f0eff */
[----:B------:R0:W-:Y:S02]  /*2b250*/  STL [R1+0xa3c], R17 ;  /* 0x000a3c1101007387 */ /* 0x0001e40000100800 */
[-C--:B0-----:R-:W-:Y:S01]  /*2b260*/  LEA.HI.X.SX32 R17, R30, R4.reuse, 0x1, P0 ;  /* 0x000000041e117211 */ /* 0x081fe200000f0eff */
[----:B------:R-:W-:Y:S01]  /*2b270*/  IMAD R22, R2, 0x2, R0 ;  /* 0x0000000202167824 */ /* 0x000fe200078e0200 */
[----:B------:R-:W-:Y:S02]  /*2b280*/  LEA.HI.X.SX32 R26, R26, R4, 0x1, P3 ;  /* 0x000000041a1a7211 */ /* 0x000fe400018f0eff */
[----:B------:R-:W-:Y:S01]  /*2b290*/  SHF.R.U32.HI R168, RZ, 0x6, R168 ;  /* 0x00000006ffa87819 */ /* 0x000fe200000116a8 */
[----:B------:R-:W-:-:S03]  /*2b2a0*/  IMAD R6, R2, 0x2, R22 ;  /* 0x0000000202067824 */ /* 0x000fc600078e0216 */
[----:B------:R-:W-:-:S05]  /*2b2b0*/  SGXT.U32 R168, R168, 0x1 ;  /* 0x00000001a8a8781a */ /* 0x000fca0000000000 */
[----:B------:R-:W-:Y:S02]  /*2b2c0*/  IMAD R23, R168, UR9, RZ ;  /* 0x00000009a8177c24 */ /* 0x000fe4000f8e02ff */
[----:B------:R-:W-:-:S04]  /*2b2d0*/  IMAD R8, R2, 0x2, R6 ;  /* 0x0000000202087824 */ /* 0x000fc800078e0206 */
        /* <DEDUP_REMOVED lines=8> */
[----:B------:R-:W-:Y:S01]  /*2b360*/  IMAD R16, R2, 0x2, R15 ;  /* 0x0000000202107824 */ /* 0x000fe200078e020f */
[----:B---3--:R-:W-:-:S05]  /*2b370*/  LEA R20, P4, R25, R5, 0x1 ;  /* 0x0000000519147211 */ /* 0x008fca00078808ff */
[----:B------:R0:W-:Y:S01]  /*2b380*/  STL [R1+0xa70], R20 ;  /* 0x000a701401007387 */ /* 0x0001e20000100800 */
[-C--:B--2---:R-:W-:Y:S02]  /*2b390*/  LEA R24, P0, R21, R5.reuse, 0x1 ;  /* 0x0000000515187211 */ /* 0x084fe400078008ff */
[----:B0-----:R-:W-:Y:S01]  /*2b3a0*/  LEA.HI.X.SX32 R20, R28, R4, 0x1, P1 ;  /* 0x000000041c147211 */ /* 0x001fe200008f0eff */
[----:B------:R-:W-:Y:S04]  /*2b3b0*/  STL [R1+0xa44], R17 ;  /* 0x000a441101007387 */ /* 0x000fe80000100800 */
[----:B------:R0:W-:Y:S01]  /*2b3c0*/  STL [R1+0xa78], R24 ;  /* 0x000a781801007387 */ /* 0x0001e20000100800 */
[----:B----4-:R-:W-:-:S03]  /*2b3d0*/  LEA R27, P1, R181, R5, 0x1 ;  /* 0x00000005b51b7211 */ /* 0x010fc600078208ff */
[----:B------:R1:W-:Y:S01]  /*2b3e0*/  STL [R1+0xa4c], R20 ;  /* 0x000a4c1401007387 */ /* 0x0003e20000100800 */
[----:B0-----:R-:W-:-:S03]  /*2b3f0*/  LEA.HI.X.SX32 R24, R18, R4, 0x1, P2 ;  /* 0x0000000412187211 */ /* 0x001fc600010f0eff */
[----:B------:R-:W-:Y:S01]  /*2b400*/  STL [R1+0xa80], R27 ;  /* 0x000a801b01007387 */ /* 0x000fe20000100800 */
[----:B-1----:R-:W-:-:S03]  /*2b410*/  LEA R20, P2, R3, R5, 0x1 ;  /* 0x0000000503147211 */ /* 0x002fc600078408ff */
[----:B------:R0:W-:Y:S04]  /*2b420*/  STL [R1+0xa54], R24 ;  /* 0x000a541801007387 */ /* 0x0001e80000100800 */
[----:B------:R1:W-:Y:S01]  /*2b430*/  STL [R1+0xa88], R20 ;  /* 0x000a881401007387 */ /* 0x0003e20000100800 */
[----:B------:R-:W-:-:S03]  /*2b440*/  LEA.HI.X.SX32 R25, R25, R4, 0x1, P4 ;  /* 0x0000000419197211 */ /* 0x000fc600020f0eff */
[----:B------:R-:W-:Y:S01]  /*2b450*/  STL [R1+0xa5c], R26 ;  /* 0x000a5c1a01007387 */ /* 0x000fe20000100800 */
[----:B0-----:R-:W-:Y:S02]  /*2b460*/  LEA.HI.X.SX32 R24, R19, R4, 0x1, P5 ;  /* 0x0000000413187211 */ /* 0x001fe400028f0eff */
[----:B-1----:R-:W-:-:S05]  /*2b470*/  LEA R20, P3, R0, R5, 0x1 ;  /* 0x0000000500147211 */ /* 0x002fca00078608ff */
[----:B------:R0:W-:Y:S04]  /*2b480*/  STL [R1+0xa90], R20 ;  /* 0x000a901401007387 */ /* 0x0001e80000100800 */
[----:B------:R1:W-:Y:S01]  /*2b490*/  STL [R1+0xa64], R24 ;  /* 0x000a641801007387 */ /* 0x0003e20000100800 */
[-C--:B0-----:R-:W-:Y:S02]  /*2b4a0*/  LEA R20, P5, R22, R5.reuse, 0x1 ;  /* 0x0000000516147211 */ /* 0x081fe400078a08ff */
[----:B-1----:R-:W-:-:S03]  /*2b4b0*/  LEA R24, P4, R6, R5, 0x1 ;  /* 0x0000000506187211 */ /* 0x002fc600078808ff */
[----:B------:R-:W-:Y:S01]  /*2b4c0*/  STL [R1+0xa98], R20 ;  /* 0x000a981401007387 */ /* 0x000fe20000100800 */
[----:B------:R-:W-:-:S03]  /*2b4d0*/  LEA.HI.X.SX32 R21, R21, R4, 0x1, P0 ;  /* 0x0000000415157211 */ /* 0x000fc600000f0eff */
[----:B------:R0:W-:Y:S04]  /*2b4e0*/  STL [R1+0xa6c], R25 ;  /* 0x000a6c1901007387 */ /* 0x0001e80000100800 */
[----:B------:R1:W-:Y:S04]  /*2b4f0*/  STL [R1+0xaa0], R24 ;  /* 0x000aa01801007387 */ /* 0x0003e80000100800 */
[----:B------:R-:W-:Y:S01]  /*2b500*/  STL [R1+0xa74], R21 ;  /* 0x000a741501007387 */ /* 0x000fe20000100800 */
[----:B0-----:R-:W-:Y:S02]  /*2b510*/  LEA.HI.X.SX32 R25, R181, R4, 0x1, P1 ;  /* 0x00000004b5197211 */ /* 0x001fe400008f0eff */
[----:B-1----:R-:W-:-:S05]  /*2b520*/  LEA R24, P0, R23, R5, 0x1 ;  /* 0x0000000517187211 */ /* 0x002fca00078008ff */
[----:B------:R0:W-:Y:S04]  /*2b530*/  STL [R1+0xbe4], R24 ;  /* 0x000be41801007387 */ /* 0x0001e80000100800 */
[----:B------:R1:W-:Y:S01]  /*2b540*/  STL [R1+0xa7c], R25 ;  /* 0x000a7c1901007387 */ /* 0x0003e20000100800 */
[----:B0-----:R-:W-:-:S03]  /*2b550*/  LEA.HI.X.SX32 R24, R3, R4, 0x1, P2 ;  /* 0x0000000403187211 */ /* 0x001fc600010f0eff */
[----:B------:R-:W2:Y:S01]  /*2b560*/  LDL.LU R3, [R1+0x1958] ;  /* 0x0019580001037983 */ /* 0x000ea20000300800 */
[----:B-1----:R-:W-:-:S03]  /*2b570*/  LEA.HI.X.SX32 R25, R0, R4, 0x1, P3 ;  /* 0x0000000400197211 */ /* 0x002fc600018f0eff */
[----:B------:R-:W3:Y:S04]  /*2b580*/  LDL.LU R0, [R1+0x1954] ;  /* 0x0019540001007983 */ /* 0x000ee80000300800 */
[----:B------:R0:W-:Y:S01]  /*2b590*/  STL [R1+0xa84], R24 ;  /* 0x000a841801007387 */ /* 0x0001e20000100800 */
[----:B------:R-:W-:-:S03]  /*2b5a0*/  LEA.HI.X.SX32 R6, R6, R4, 0x1, P4 ;  /* 0x0000000406067211 */ /* 0x000fc600020f0eff */
[----:B------:R1:W-:Y:S01]  /*2b5b0*/  STL [R1+0xa8c], R25 ;  /* 0x000a8c1901007387 */ /* 0x0003e20000100800 */
[----:B0-----:R-:W-:-:S05]  /*2b5c0*/  LEA.HI.X.SX32 R24, R22, R4, 0x1, P5 ;  /* 0x0000000416187211 */ /* 0x001fca00028f0eff */
[----:B------:R0:W-:Y:S01]  /*2b5d0*/  STL [R1+0xa94], R24 ;  /* 0x000a941801007387 */ /* 0x0001e20000100800 */
[----:B-1----:R-:W-:-:S03]  /*2b5e0*/  LEA R25, P2, R7, R5, 0x1 ;  /* 0x0000000507197211 */ /* 0x002fc600078408ff */
[----:B------:R-:W-:Y:S01]  /*2b5f0*/  STL [R1+0xa9c], R6 ;  /* 0x000a9c0601007387 */ /* 0x000fe20000100800 */
[----:B0-----:R-:W-:Y:S02]  /*2b600*/  LEA R24, P1, R8, R5, 0x1 ;  /* 0x0000000508187211 */ /* 0x001fe400078208ff */
[----:B------:R-:W-:-:S03]  /*2b610*/  LEA.HI.X.SX32 R7, R7, R4, 0x1, P2 ;  /* 0x0000000407077211 */ /* 0x000fc600010f0eff */
[----:B------:R0:W-:Y:S04]  /*2b620*/  STL [R1+0xaa8], R24 ;  /* 0x000aa81801007387 */ /* 0x0001e80000100800 */
[----:B------:R-:W-:Y:S01]  /*2b630*/  STL [R1+0xab0], R25 ;  /* 0x000ab01901007387 */ /* 0x000fe20000100800 */
[-C--:B0-----:R-:W-:Y:S02]  /*2b640*/  LEA.HI.X.SX32 R24, R23, R4.reuse, 0x1, P0 ;  /* 0x0000000417187211 */ /* 0x081fe400000f0eff */
[----:B------:R-:W-:-:S03]  /*2b650*/  LEA.HI.X.SX32 R23, R8, R4, 0x1, P1 ;  /* 0x0000000408177211 */ /* 0x000fc600008f0eff */
[----:B------:R-:W-:Y:S04]  /*2b660*/  STL [R1+0xbe0], R24 ;  /* 0x000be01801007387 */ /* 0x000fe80000100800 */
[----:B------:R0:W-:Y:S04]  /*2b670*/  STL [R1+0xaa4], R23 ;  /* 0x000aa41701007387 */ /* 0x0001e80000100800 */
[----:B------:R1:W-:Y:S01]  /*2b680*/  STL [R1+0xaac], R7 ;  /* 0x000aac0701007387 */ /* 0x0003e20000100800 */
[-C--:B0-----:R-:W-:Y:S02]  /*2b690*/  LEA R23, P0, R9, R5.reuse, 0x1 ;  /* 0x0000000509177211 */ /* 0x081fe400078008ff */
[----:B-1----:R-:W-:-:S03]  /*2b6a0*/  LEA R7, P1, R10, R5, 0x1 ;  /* 0x000000050a077211 */ /* 0x002fc600078208ff */
[----:B------:R-:W-:Y:S01]  /*2b6b0*/  STL [R1+0xab8], R23 ;  /* 0x000ab81701007387 */ /* 0x000fe20000100800 */
[----:B------:R-:W-:-:S03]  /*2b6c0*/  LEA R24, P2, R11, R5, 0x1 ;  /* 0x000000050b187211 */ /* 0x000fc600078408ff */
[----:B------:R0:W-:Y:S01]  /*2b6d0*/  STL [R1+0xac0], R7 ;  /* 0x000ac00701007387 */ /* 0x0001e20000100800 */
[----:B------:R-:W-:-:S03]  /*2b6e0*/  LEA.HI.X.SX32 R10, R10, R4, 0x1, P1 ;  /* 0x000000040a0a7211 */ /* 0x000fc600008f0eff */
[----:B------:R-:W-:Y:S01]  /*2b6f0*/  STL [R1+0xac8], R24 ;  /* 0x000ac81801007387 */ /* 0x000fe20000100800 */
[-C--:B0-----:R-:W-:Y:S02]  /*2b700*/  LEA.HI.X.SX32 R7, R9, R4.reuse, 0x1, P0 ;  /* 0x0000000409077211 */ /* 0x081fe400000f0eff */
[----:B------:R-:W-:-:S03]  /*2b710*/  LEA.HI.X.SX32 R9, R11, R4, 0x1, P2 ;  /* 0x000000040b097211 */ /* 0x000fc600010f0eff */
[----:B------:R-:W-:Y:S01]  /*2b720*/  STL [R1+0xab4], R7 ;  /* 0x000ab40701007387 */ /* 0x000fe20000100800 */
[----:B------:R-:W-:-:S03]  /*2b730*/  LEA R11, P0, R12, R5, 0x1 ;  /* 0x000000050c0b7211 */ /* 0x000fc600078008ff */
[----:B------:R0:W-:Y:S04]  /*2b740*/  STL [R1+0xabc], R10 ;  /* 0x000abc0a01007387 */ /* 0x0001e80000100800 */
[----:B------:R1:W-:Y:S04]  /*2b750*/  STL [R1+0xac4], R9 ;  /* 0x000ac40901007387 */ /* 0x0003e80000100800 */
[----:B------:R4:W-:Y:S01]  /*2b760*/  STL [R1+0xad0], R11 ;  /* 0x000ad00b01007387 */ /* 0x0009e20000100800 */
[-C--:B0-----:R-:W-:Y:S02]  /*2b770*/  LEA R10, P2, R14, R5.reuse, 0x1 ;  /* 0x000000050e0a7211 */ /* 0x081fe400078408ff */
[----:B-1----:R-:W-:-:S05]  /*2b780*/  LEA R9, P1, R13, R5, 0x1 ;  /* 0x000000050d097211 */ /* 0x002fca00078208ff */
[----:B------:R0:W-:Y:S01]  /*2b790*/  STL [R1+0xad8], R9 ;  /* 0x000ad80901007387 */ /* 0x0001e20000100800 */
[-C--:B----4-:R-:W-:Y:S01]  /*2b7a0*/  LEA.HI.X.SX32 R11, R13, R4.reuse, 0x1, P1 ;  /* 0x000000040d0b7211 */ /* 0x090fe200008f0eff */
[----:B------:R-:W-:Y:S02]  /*2b7b0*/  IMAD R17, R2, 0x2, R16 ;  /* 0x0000000202117824 */ /* 0x000fe400078e0210 */
[----:B------:R1:W-:Y:S01]  /*2b7c0*/  STL [R1+0xae0], R10 ;  /* 0x000ae00a01007387 */ /* 0x0003e20000100800 */
[-C--:B0-----:R-:W-:Y:S02]  /*2b7d0*/  LEA.HI.X.SX32 R9, R12, R4.reuse, 0x1, P0 ;  /* 0x000000040c097211 */ /* 0x081fe400000f0eff */
[----:B-1----:R-:W-:-:S03]  /*2b7e0*/  LEA.HI.X.SX32 R10, R14, R4, 0x1, P2 ;  /* 0x000000040e0a7211 */ /* 0x002fc600010f0eff */
[----:B------:R-:W-:Y:S01]  /*2b7f0*/  STL [R1+0xacc], R9 ;  /* 0x000acc0901007387 */ /* 0x000fe20000100800 */
[----:B------:R-:W-:-:S03]  /*2b800*/  LEA R12, P1, R16, R5, 0x1 ;  /* 0x00000005100c7211 */ /* 0x000fc600078208ff */
[----:B------:R0:W-:Y:S01]  /*2b810*/  STL [R1+0xad4], R11 ;  /* 0x000ad40b01007387 */ /* 0x0001e20000100800 */
[----:B------:R-:W-:-:S03]  /*2b820*/  IMAD R18, R2, 0x2, R17 ;  /* 0x0000000202127824 */ /* 0x000fc600078e0211 */
[----:B------:R1:W-:Y:S01]  /*2b830*/  STL [R1+0xadc], R10 ;  /* 0x000adc0a01007387 */ /* 0x0003e20000100800 */
[-C--:B0-----:R-:W-:Y:S02]  /*2b840*/  LEA R11, P0, R15, R5.reuse, 0x1 ;  /* 0x000000050f0b7211 */ /* 0x081fe400078008ff */
[----:B-1----:R-:W-:-:S03]  /*2b850*/  LEA R10, P2, R17, R5, 0x1 ;  /* 0x00000005110a7211 */ /* 0x002fc600078408ff */
[----:B------:R-:W-:Y:S01]  /*2b860*/  STL [R1+0xae8], R11 ;  /* 0x000ae80b01007387 */ /* 0x000fe20000100800 */
[----:B------:R-:W-:-:S03]  /*2b870*/  LEA.HI.X.SX32 R13, R16, R4, 0x1, P1 ;  /* 0x00000004100d7211 */ /* 0x000fc600008f0eff */
[----:B------:R0:W-:Y:S01]  /*2b880*/  STL [R1+0xaf0], R12 ;  /* 0x000af00c01007387 */ /* 0x0001e20000100800 */
[----:B------:R-:W-:-:S03]  /*2b890*/  IMAD R19, R2, 0x2, R18 ;  /* 0x0000000202137824 */ /* 0x000fc600078e0212 */
[----:B------:R1:W-:Y:S01]  /*2b8a0*/  STL [R1+0xaf8], R10 ;  /* 0x000af80a01007387 */ /* 0x0003e20000100800 */
[-C--:B0-----:R-:W-:Y:S02]  /*2b8b0*/  LEA.HI.X.SX32 R12, R15, R4.reuse, 0x1, P0 ;  /* 0x000000040f0c7211 */ /* 0x081fe400000f0eff */
[----:B-1----:R-:W-:-:S03]  /*2b8c0*/  LEA.HI.X.SX32 R10, R17, R4, 0x1, P2 ;  /* 0x00000004110a7211 */ /* 0x002fc600010f0eff */
[----:B------:R-:W-:Y:S01]  /*2b8d0*/  STL [R1+0xae4], R12 ;  /* 0x000ae40c01007387 */ /* 0x000fe20000100800 */
[----:B------:R-:W-:-:S03]  /*2b8e0*/  IMAD R20, R2, 0x2, R19 ;  /* 0x0000000202147824 */ /* 0x000fc600078e0213 */
[----:B------:R0:W-:Y:S01]  /*2b8f0*/  STL [R1+0xaec], R13 ;  /* 0x000aec0d01007387 */ /* 0x0001e20000100800 */
[----:B------:R-:W-:-:S03]  /*2b900*/  IMAD R21, R2, 0x2, R20 ;  /* 0x0000000202157824 */ /* 0x000fc600078e0214 */
[----:B------:R1:W-:Y:S01]  /*2b910*/  STL [R1+0xaf4], R10 ;  /* 0x000af40a01007387 */ /* 0x0003e20000100800 */
[-C--:B------:R-:W-:Y:S02]  /*2b920*/  LEA R14, P2, R20, R5.reuse, 0x1 ;  /* 0x00000005140e7211 */ /* 0x080fe400078408ff */
[-C--:B0-----:R-:W-:Y:S02]  /*2b930*/  LEA R13, P0, R18, R5.reuse, 0x1 ;  /* 0x00000005120d7211 */ /* 0x081fe400078008ff */
[----:B-1----:R-:W-:-:S03]  /*2b940*/  LEA R10, P1, R19, R5, 0x1 ;  /* 0x00000005130a7211 */ /* 0x002fc600078208ff */
[----:B------:R-:W-:Y:S01]  /*2b950*/  STL [R1+0xb00], R13 ;  /* 0x000b000d01007387 */ /* 0x000fe20000100800 */
[----:B------:R-:W-:-:S03]  /*2b960*/  IMAD R22, R2, 0x2, R21 ;  /* 0x0000000202167824 */ /* 0x000fc600078e0215 */
[----:B------:R0:W-:Y:S01]  /*2b970*/  STL [R1+0xb08], R10 ;  /* 0x000b080a01007387 */ /* 0x0001e20000100800 */
[-C--:B------:R-:W-:Y:S01]  /*2b980*/  LEA.HI.X.SX32 R15, R19, R4.reuse, 0x1, P1 ;  /* 0x00000004130f7211 */ /* 0x080fe200008f0eff */
        /* <DEDUP_REMOVED lines=12> */
[C---:B------:R-:W-:Y:S01]  /*2ba50*/  IMAD R23, R2.reuse, 0x2, R8 ;  /* 0x0000000202177824 */ /* 0x040fe200078e0208 */
[----:B------:R-:W-:Y:S02]  /*2ba60*/  LEA.HI.X.SX32 R17, R21, R4, 0x1, P0 ;  /* 0x0000000415117211 */ /* 0x000fe400000f0eff */
[----:B------:R0:W-:Y:S04]  /*2ba70*/  STL [R1+0xb20], R16 ;  /* 0x000b201001007387 */ /* 0x0001e80000100800 */
[----:B------:R1:W-:Y:S01]  /*2ba80*/  STL [R1+0xb28], R14 ;  /* 0x000b280e01007387 */ /* 0x0003e20000100800 */
[----:B------:R-:W-:-:S03]  /*2ba90*/  IMAD R7, R2, 0x2, R23 ;  /* 0x0000000202077824 */ /* 0x000fc600078e0217 */
[----:B------:R4:W-:Y:S01]  /*2baa0*/  STL [R1+0xb14], R17 ;  /* 0x000b141101007387 */ /* 0x0009e20000100800 */
[-C--:B0-----:R-:W-:Y:S02]  /*2bab0*/  LEA.HI.X.SX32 R16, R6, R4.reuse, 0x1, P2 ;  /* 0x0000000406107211 */ /* 0x081fe400010f0eff */
[----:B-1----:R-:W-:Y:S01]  /*2bac0*/  LEA.HI.X.SX32 R14, R22, R4, 0x1, P1 ;  /* 0x00000004160e7211 */ /* 0x002fe200008f0eff */
[----:B------:R-:W-:-:S04]  /*2bad0*/  IMAD R24, R2, 0x2, R7 ;  /* 0x0000000202187824 */ /* 0x000fc800078e0207 */
[----:B------:R0:W-:Y:S01]  /*2bae0*/  STL [R1+0xb1c], R14 ;  /* 0x000b1c0e01007387 */ /* 0x0001e20000100800 */
[----:B----4-:R-:W-:-:S03]  /*2baf0*/  LEA R17, P1, R23, R5, 0x1 ;  /* 0x0000000517117211 */ /* 0x010fc600078208ff */
[----:B------:R1:W-:Y:S01]  /*2bb00*/  STL [R1+0xb24], R16 ;  /* 0x000b241001007387 */ /* 0x0003e20000100800 */
[-C--:B0-----:R-:W-:Y:S02]  /*2bb10*/  LEA R14, P0, R8, R5.reuse, 0x1 ;  /* 0x00000005080e7211 */ /* 0x081fe400078008ff */
[----:B-1----:R-:W-:-:S03]  /*2bb20*/  LEA R16, P2, R7, R5, 0x1 ;  /* 0x0000000507107211 */ /* 0x002fc600078408ff */
[----:B------:R-:W-:Y:S01]  /*2bb30*/  STL [R1+0xb30], R14 ;  /* 0x000b300e01007387 */ /* 0x000fe20000100800 */
[----:B------:R-:W-:Y:S01]  /*2bb40*/  IMAD R9, R2, 0x2, R24 ;  /* 0x0000000202097824 */ /* 0x000fe200078e0218 */
[-C--:B------:R-:W-:Y:S02]  /*2bb50*/  LEA.HI.X.SX32 R8, R8, R4.reuse, 0x1, P0 ;  /* 0x0000000408087211 */ /* 0x080fe400000f0eff */
[----:B------:R-:W-:Y:S01]  /*2bb60*/  STL [R1+0xb38], R17 ;  /* 0x000b381101007387 */ /* 0x000fe20000100800 */
[----:B------:R-:W-:-:S03]  /*2bb70*/  LEA.HI.X.SX32 R7, R7, R4, 0x1, P2 ;  /* 0x0000000407077211 */ /* 0x000fc600010f0eff */
[----:B------:R0:W-:Y:S01]  /*2bb80*/  STL [R1+0xb40], R16 ;  /* 0x000b401001007387 */ /* 0x0001e20000100800 */
[----:B------:R-:W-:-:S03]  /*2bb90*/  IMAD R11, R2, 0x2, R9 ;  /* 0x00000002020b7824 */ /* 0x000fc600078e0209 */
[----:B------:R-:W-:Y:S01]  /*2bba0*/  STL [R1+0xb2c], R8 ;  /* 0x000b2c0801007387 */ /* 0x000fe20000100800 */
[----:B0-----:R-:W-:Y:S02]  /*2bbb0*/  LEA.HI.X.SX32 R16, R23, R4, 0x1, P1 ;  /* 0x0000000417107211 */ /* 0x001fe400008f0eff */
[----:B------:R-:W-:-:S03]  /*2bbc0*/  LEA R17, P2, R11, R5, 0x1 ;  /* 0x000000050b117211 */ /* 0x000fc600078408ff */
[----:B------:R0:W-:Y:S04]  /*2bbd0*/  STL [R1+0xb34], R16 ;  /* 0x000b341001007387 */ /* 0x0001e80000100800 */
[----:B------:R1:W-:Y:S01]  /*2bbe0*/  STL [R1+0xb3c], R7 ;  /* 0x000b3c0701007387 */ /* 0x0003e20000100800 */
[----:B------:R-:W-:Y:S01]  /*2bbf0*/  IMAD R12, R2, 0x2, R11 ;  /* 0x00000002020c7824 */ /* 0x000fe200078e020b */
[-C--:B0-----:R-:W-:Y:S02]  /*2bc00*/  LEA R16, P0, R24, R5.reuse, 0x1 ;  /* 0x0000000518107211 */ /* 0x081fe400078008ff */
[----:B-1----:R-:W-:-:S03]  /*2bc10*/  LEA R7, P1, R9, R5, 0x1 ;  /* 0x0000000509077211 */ /* 0x002fc600078208ff */
[----:B------:R-:W-:Y:S01]  /*2bc20*/  STL [R1+0xb48], R16 ;  /* 0x000b481001007387 */ /* 0x000fe20000100800 */
[----:B------:R-:W-:-:S03]  /*2bc30*/  IMAD R13, R2, 0x2, R12 ;  /* 0x00000002020d7824 */ /* 0x000fc600078e020c */
[----:B------:R0:W-:Y:S04]  /*2bc40*/  STL [R1+0xb50], R7 ;  /* 0x000b500701007387 */ /* 0x0001e80000100800 */
[----:B------:R1:W-:Y:S01]  /*2bc50*/  STL [R1+0xb58], R17 ;  /* 0x000b581101007387 */ /* 0x0003e20000100800 */
[----:B------:R-:W-:Y:S01]  /*2bc60*/  IMAD R10, R2, 0x2, R13 ;  /* 0x00000002020a7824 */ /* 0x000fe200078e020d */
[-C--:B0-----:R-:W-:Y:S02]  /*2bc70*/  LEA.HI.X.SX32 R7, R24, R4.reuse, 0x1, P0 ;  /* 0x0000000418077211 */ /* 0x081fe400000f0eff */
[-C--:B-1----:R-:W-:Y:S02]  /*2bc80*/  LEA.HI.X.SX32 R17, R9, R4.reuse, 0x1, P1 ;  /* 0x0000000409117211 */ /* 0x082fe400008f0eff */
[----:B------:R-:W-:Y:S01]  /*2bc90*/  LEA.HI.X.SX32 R9, R11, R4, 0x1, P2 ;  /* 0x000000040b097211 */ /* 0x000fe200010f0eff */
[----:B------:R-:W-:Y:S04]  /*2bca0*/  STL [R1+0xb44], R7 ;  /* 0x000b440701007387 */ /* 0x000fe80000100800 */
        /* <DEDUP_REMOVED lines=9> */
[----:B------:R-:W-:-:S03]  /*2bd40*/  IMAD R14, R2, 0x2, R6 ;  /* 0x00000002020e7824 */ /* 0x000fc600078e0206 */
[----:B------:R1:W-:Y:S01]  /*2bd50*/  STL [R1+0xb70], R11 ;  /* 0x000b700b01007387 */ /* 0x0003e20000100800 */
[-C--:B0-----:R-:W-:Y:S02]  /*2bd60*/  LEA.HI.X.SX32 R9, R12, R4.reuse, 0x1, P0 ;  /* 0x000000040c097211 */ /* 0x081fe400000f0eff */
[-C--:B------:R-:W-:Y:S02]  /*2bd70*/  LEA.HI.X.SX32 R12, R13, R4.reuse, 0x1, P1 ;  /* 0x000000040d0c7211 */ /* 0x080fe400008f0eff */
[----:B-1----:R-:W-:Y:S01]  /*2bd80*/  LEA.HI.X.SX32 R11, R10, R4, 0x1, P2 ;  /* 0x000000040a0b7211 */ /* 0x002fe200010f0eff */
[----:B------:R-:W-:Y:S01]  /*2bd90*/  STL [R1+0xb5c], R9 ;  /* 0x000b5c0901007387 */ /* 0x000fe20000100800 */
[----:B------:R-:W-:-:S03]  /*2bda0*/  LEA R10, P0, R15, R5, 0x1 ;  /* 0x000000050f0a7211 */ /* 0x000fc600078008ff */
[----:B------:R0:W-:Y:S04]  /*2bdb0*/  STL [R1+0xb64], R12 ;  /* 0x000b640c01007387 */ /* 0x0001e80000100800 */
[----:B------:R1:W-:Y:S01]  /*2bdc0*/  STL [R1+0xb6c], R11 ;  /* 0x000b6c0b01007387 */ /* 0x0003e20000100800 */
[----:B------:R-:W-:Y:S01]  /*2bdd0*/  IMAD R8, R2, 0x2, R14 ;  /* 0x0000000202087824 */ /* 0x000fe200078e020e */
[-C--:B0-----:R-:W-:Y:S02]  /*2bde0*/  LEA R12, P2, R14, R5.reuse, 0x1 ;  /* 0x000000050e0c7211 */ /* 0x081fe400078408ff */
[----:B-1----:R-:W-:Y:S01]  /*2bdf0*/  LEA R11, P1, R6, R5, 0x1 ;  /* 0x00000005060b7211 */ /* 0x002fe200078208ff */
[----:B------:R-:W-:Y:S01]  /*2be00*/  STL [R1+0xb78], R10 ;  /* 0x000b780a01007387 */ /* 0x000fe20000100800 */
[----:B------:R-:W-:-:S03]  /*2be10*/  IMAD R16, R2, 0x2, R8 ;  /* 0x0000000202107824 */ /* 0x000fc600078e0208 */
[----:B------:R0:W-:Y:S04]  /*2be20*/  STL [R1+0xb80], R11 ;  /* 0x000b800b01007387 */ /* 0x0001e80000100800 */
[----:B------:R1:W-:Y:S01]  /*2be30*/  STL [R1+0xb88], R12 ;  /* 0x000b880c01007387 */ /* 0x0003e20000100800 */
[-C--:B0-----:R-:W-:Y:S02]  /*2be40*/  LEA.HI.X.SX32 R11, R15, R4.reuse, 0x1, P0 ;  /* 0x000000040f0b7211 */ /* 0x081fe400000f0eff */
[-C--:B-1----:R-:W-:Y:S02]  /*2be50*/  LEA.HI.X.SX32 R12, R6, R4.reuse, 0x1, P1 ;  /* 0x00000004060c7211 */ /* 0x082fe400008f0eff */
[----:B------:R-:W-:Y:S01]  /*2be60*/  LEA.HI.X.SX32 R6, R14, R4, 0x1, P2 ;  /* 0x000000040e067211 */ /* 0x000fe200010f0eff */
        /* <DEDUP_REMOVED lines=15> */
[----:B------:R-:W-:-:S03]  /*2bf60*/  LEA.HI.X.SX32 R8, R16, R4, 0x1, P1 ;  /* 0x0000000410087211 */ /* 0x000fc600008f0eff */
[----:B------:R-:W-:Y:S01]  /*2bf70*/  STL [R1+0xb8c], R6 ;  /* 0x000b8c0601007387 */ /* 0x000fe20000100800 */
[----:B-1----:R-:W-:-:S03]  /*2bf80*/  LEA R13, P0, R17, R5, 0x1 ;  /* 0x00000005110d7211 */ /* 0x002fc600078008ff */
[----:B------:R0:W-:Y:S01]  /*2bf90*/  STL [R1+0xb94], R8 ;  /* 0x000b940801007387 */ /* 0x0001e20000100800 */
[----:B------:R-:W-:-:S03]  /*2bfa0*/  IMAD R11, R2, 0x2, R10 ;  /* 0x00000002020b7824 */ /* 0x000fc600078e020a */
[----:B------:R1:W-:Y:S01]  /*2bfb0*/  STL [R1+0xb9c], R7 ;  /* 0x000b9c0701007387 */ /* 0x0003e20000100800 */
[----:B------:R-:W-:Y:S01]  /*2bfc0*/  IMAD R12, R2, 0x2, R11 ;  /* 0x00000002020c7824 */ /* 0x000fe200078e020b */
[-C--:B0-----:R-:W-:Y:S02]  /*2bfd0*/  LEA R8, P2, R10, R5.reuse, 0x1 ;  /* 0x000000050a087211 */ /* 0x081fe400078408ff */
[----:B-1----:R-:W-:Y:S01]  /*2bfe0*/  LEA R7, P1, R9, R5, 0x1 ;  /* 0x0000000509077211 */ /* 0x002fe200078208ff */
[----:B------:R-:W-:Y:S04]  /*2bff0*/  STL [R1+0xba8], R13 ;  /* 0x000ba80d01007387 */ /* 0x000fe80000100800 */
[----:B------:R0:W-:Y:S01]  /*2c000*/  STL [R1+0xbb0], R7 ;  /* 0x000bb00701007387 */ /* 0x0001e20000100800 */
[----:B------:R-:W-:-:S03]  /*2c010*/  IMAD R6, R2, 0x2, R12 ;  /* 0x0000000202067824 */ /* 0x000fc600078e020c */
[----:B------:R1:W-:Y:S01]  /*2c020*/  STL [R1+0xbb8], R8 ;  /* 0x000bb80801007387 */ /* 0x0003e20000100800 */
[-C--:B0-----:R-:W-:Y:S02]  /*2c030*/  LEA.HI.X.SX32 R7, R17, R4.reuse, 0x1, P0 ;  /* 0x0000000411077211 */ /* 0x081fe400000f0eff */
[----:B-1----:R-:W-:-:S03]  /*2c040*/  LEA.HI.X.SX32 R8, R9, R4, 0x1, P1 ;  /* 0x0000000409087211 */ /* 0x002fc600008f0eff */
[----:B------:R0:W-:Y:S01]  /*2c050*/  STL [R1+0xba4], R7 ;  /* 0x000ba40701007387 */ /* 0x0001e20000100800 */
[----:B------:R-:W-:Y:S01]  /*2c060*/  LEA.HI.X.SX32 R9, R10, R4, 0x1, P2 ;  /* 0x000000040a097211 */ /* 0x000fe200010f0eff */
[----:B------:R-:W-:Y:S02]  /*2c070*/  IMAD R13, R2, 0x2, R6 ;  /* 0x00000002020d7824 */ /* 0x000fe400078e0206 */
[----:B------:R1:W-:Y:S01]  /*2c080*/  STL [R1+0xbac], R8 ;  /* 0x000bac0801007387 */ /* 0x0003e20000100800 */
[----:B------:R-:W-:-:S03]  /*2c090*/  LEA R10, P1, R12, R5, 0x1 ;  /* 0x000000050c0a7211 */ /* 0x000fc600078208ff */
[----:B------:R4:W-:Y:S01]  /*2c0a0*/  STL [R1+0xbb4], R9 ;  /* 0x000bb40901007387 */ /* 0x0009e20000100800 */
[----:B0-----:R-:W-:Y:S01]  /*2c0b0*/  IMAD R7, R2, 0x2, R13 ;  /* 0x0000000202077824 */ /* 0x001fe200078e020d */
[-C--:B-1----:R-:W-:Y:S02]  /*2c0c0*/  LEA R8, P0, R11, R5.reuse, 0x1 ;  /* 0x000000050b087211 */ /* 0x082fe400078008ff */
[----:B----4-:R-:W-:-:S03]  /*2c0d0*/  LEA R9, P2, R6, R5, 0x1 ;  /* 0x0000000506097211 */ /* 0x010fc600078408ff */
[----:B------:R0:W-:Y:S01]  /*2c0e0*/  STL [R1+0xbc0], R8 ;  /* 0x000bc00801007387 */ /* 0x0001e20000100800 */
[----:B------:R-:W-:-:S03]  /*2c0f0*/  LEA.HI.X.SX32 R11, R11, R4, 0x1, P0 ;  /* 0x000000040b0b7211 */ /* 0x000fc600000f0eff */
[----:B------:R1:W-:Y:S04]  /*2c100*/  STL [R1+0xbc8], R10 ;  /* 0x000bc80a01007387 */ /* 0x0003e80000100800 */
[----:B------:R4:W-:Y:S01]  /*2c110*/  STL [R1+0xbd0], R9 ;  /* 0x000bd00901007387 */ /* 0x0009e20000100800 */
[----:B0-----:R-:W-:Y:S01]  /*2c120*/  IMAD R8, R2, 0x2, R7 ;  /* 0x0000000202087824 */ /* 0x001fe200078e0207 */
[-C--:B-1----:R-:W-:Y:S02]  /*2c130*/  LEA.HI.X.SX32 R10, R12, R4.reuse, 0x1, P1 ;  /* 0x000000040c0a7211 */ /* 0x082fe400008f0eff */
[----:B------:R0:W-:Y:S01]  /*2c140*/  STL [R1+0xbbc], R11 ;  /* 0x000bbc0b01007387 */ /* 0x0001e20000100800 */
[----:B----4-:R-:W-:Y:S01]  /*2c150*/  LEA.HI.X.SX32 R9, R6, R4, 0x1, P2 ;  /* 0x0000000406097211 */ /* 0x010fe200010f0eff */
[----:B------:R-:W-:-:S02]  /*2c160*/  IMAD R6, R2, 0x2, R8 ;  /* 0x0000000202067824 */ /* 0x000fc400078e0208 */
[----:B------:R1:W-:Y:S04]  /*2c170*/  STL [R1+0xbc4], R10 ;  /* 0x000bc40a01007387 */ /* 0x0003e80000100800 */
[----:B------:R4:W5:Y:S01]  /*2c180*/  LDL.LU R2, [R1+0x1950] ;  /* 0x0019500001027983 */ /* 0x0009620000300800 */
[----:B0-----:R-:W-:-:S03]  /*2c190*/  LEA R11, P0, R13, R5, 0x1 ;  /* 0x000000050d0b7211 */ /* 0x001fc600078008ff */
[----:B------:R0:W-:Y:S01]  /*2c1a0*/  STL [R1+0xbcc], R9 ;  /* 0x000bcc0901007387 */ /* 0x0001e20000100800 */
[----:B-1----:R-:W-:-:S03]  /*2c1b0*/  LEA R10, P2, R8, R5, 0x1 ;  /* 0x00000005080a7211 */ /* 0x002fc600078408ff */
[----:B------:R-:W-:Y:S01]  /*2c1c0*/  STL [R1+0xbd4], R11 ;  /* 0x000bd40b01007387 */ /* 0x000fe20000100800 */
[-C--:B0-----:R-:W-:Y:S02]  /*2c1d0*/  LEA R9, P1, R7, R5.reuse, 0x1 ;  /* 0x0000000507097211 */ /* 0x081fe400078208ff */
[----:B------:R-:W-:-:S03]  /*2c1e0*/  LEA R5, P3, R6, R5, 0x1 ;  /* 0x0000000506057211 */ /* 0x000fc600078608ff */
[----:B------:R0:W-:Y:S01]  /*2c1f0*/  STL [R1+0xbd8], R9 ;  /* 0x000bd80901007387 */ /* 0x0001e20000100800 */
[----:B------:R-:W-:-:S03]  /*2c200*/  LEA.HI.X.SX32 R7, R7, R4, 0x1, P1 ;  /* 0x0000000407077211 */ /* 0x000fc600008f0eff */
[----:B------:R-:W-:Y:S04]  /*2c210*/  STL [R1+0xbdc], R10 ;  /* 0x000bdc0a01007387 */ /* 0x000fe80000100800 */
[----:B------:R1:W-:Y:S01]  /*2c220*/  STL [R1+0x9f4], R5 ;  /* 0x0009f40501007387 */ /* 0x0003e20000100800 */
[----:B0-----:R-:W-:-:S05]  /*2c230*/  LEA.HI.X.SX32 R9, R13, R4, 0x1, P0 ;  /* 0x000000040d097211 */ /* 0x001fca00000f0eff */
[----:B------:R-:W-:Y:S01]  /*2c240*/  STL [R1+0x9e4], R9 ;  /* 0x0009e40901007387 */ /* 0x000fe20000100800 */
[-C--:B-1----:R-:W-:Y:S02]  /*2c250*/  LEA.HI.X.SX32 R5, R8, R4.reuse, 0x1, P2 ;  /* 0x0000000408057211 */ /* 0x082fe400010f0eff */
[----:B------:R-:W-:Y:S01]  /*2c260*/  LEA.HI.X.SX32 R4, R6, R4, 0x1, P3 ;  /* 0x0000000406047211 */ /* 0x000fe200018f0eff */
[----:B------:R-:W-:Y:S04]  /*2c270*/  STL [R1+0x9ec], R7 ;  /* 0x0009ec0701007387 */ /* 0x000fe80000100800 */
[----:B------:R0:W-:Y:S04]  /*2c280*/  STL [R1+0x9f0], R5 ;  /* 0x0009f00501007387 */ /* 0x0001e80000100800 */
[----:B------:R1:W-:Y:S04]  /*2c290*/  STL [R1+0x9e8], R4 ;  /* 0x0009e80401007387 */ /* 0x0003e80000100800 */
[----:B------:R-:W-:Y:S04]  /*2c2a0*/  STL [R1], RZ ;  /* 0x000000ff01007387 */ /* 0x000fe80000100800 */
[----:B------:R-:W-:Y:S04]  /*2c2b0*/  STL [R1+0x4], RZ ;  /* 0x000004ff01007387 */ /* 0x000fe80000100800 */
        /* <DEDUP_REMOVED lines=121> */
[----:B------:R-:W-:Y:S01]  /*2ca50*/  STL [R1+0x1ec], RZ ;  /* 0x0001ecff01007387 */ /* 0x000fe20000100800 */
[----:B0-----:R-:W-:-:S03]  /*2ca60*/  LOP3.LUT R5, R168, 0x2, RZ, 0xfc, !PT ;  /* 0x00000002a8057812 */ /* 0x001fc600078efcff */
[----:B------:R-:W-:Y:S01]  /*2ca70*/  STL [R1+0x1f0], RZ ;  /* 0x0001f0ff01007387 */ /* 0x000fe20000100800 */
[C---:B-1----:R-:W-:Y:S01]  /*2ca80*/  LOP3.LUT R4, R168.reuse, 0x4, RZ, 0xfc, !PT ;  /* 0x00000004a8047812 */ /* 0x042fe200078efcff */
[----:B------:R-:W-:Y:S02]  /*2ca90*/  USHF.R.U32.HI UR38, URZ, 0x4, UR4 ;  /* 0x000000043f267899 */ /* 0x000fe40008011604 */
[----:B------:R-:W-:Y:S01]  /*2caa0*/  STL [R1+0x1f4], RZ ;  /* 0x0001f4ff01007387 */ /* 0x000fe20000100800 */
[----:B------:R-:W-:-:S03]  /*2cab0*/  LOP3.LUT R6, R168, 0x6, RZ, 0xfc, !PT ;  /* 0x00000006a8067812 */ /* 0x000fc600078efcff */
[----:B------:R-:W-:Y:S01]  /*2cac0*/  STL [R1+0x1f8], RZ ;  /* 0x0001f8ff01007387 */ /* 0x000fe20000100800 */
[C---:B------:R-:W-:Y:S01]  /*2cad0*/  LOP3.LUT R5, R168.reuse, 0x8, RZ, 0xfc, !PT ;  /* 0x00000008a8057812 */ /* 0x040fe200078efcff */
[----:B------:R-:W-:Y:S01]  /*2cae0*/  UIADD3 UR5, UR4, 0x20000, URZ ;  /* 0x0002000004057890 */ /* 0x000fe2000fffe03f */
[C---:B------:R-:W-:Y:S01]  /*2caf0*/  LOP3.LUT R4, R168.reuse, 0xa, RZ, 0xfc, !PT ;  /* 0x0000000aa8047812 */ /* 0x040fe200078efcff */
[----:B------:R-:W-:Y:S01]  /*2cb00*/  STL [R1+0x1fc], RZ ;  /* 0x0001fcff01007387 */ /* 0x000fe20000100800 */
[C---:B------:R-:W-:Y:S02]  /*2cb10*/  LOP3.LUT R6, R168.reuse, 0xc, RZ, 0xfc, !PT ;  /* 0x0000000ca8067812 */ /* 0x040fe400078efcff */
[C---:B------:R-:W-:Y:S02]  /*2cb20*/  LOP3.LUT R5, R168.reuse, 0xe, RZ, 0xfc, !PT ;  /* 0x0000000ea8057812 */ /* 0x040fe400078efcff */
[C---:B------:R-:W-:Y:S01]  /*2cb30*/  LOP3.LUT R4, R168.reuse, 0x10, RZ, 0xfc, !PT ;  /* 0x00000010a8047812 */ /* 0x040fe200078efcff */
[----:B------:R-:W-:Y:S01]  /*2cb40*/  USGXT.U32 UR38, UR38, 0xe ;  /* 0x0000000e2626789a */ /* 0x000fe20008000000 */
[----:B------:R-:W-:-:S02]  /*2cb50*/  LOP3.LUT R6, R168, 0x12, RZ, 0xfc, !PT ;  /* 0x00000012a8067812 */ /* 0x000fc400078efcff */
[C---:B------:R-:W-:Y:S02]  /*2cb60*/  LOP3.LUT R5, R168.reuse, 0x14, RZ, 0xfc, !PT ;  /* 0x00000014a8057812 */ /* 0x040fe400078efcff */
[C---:B------:R-:W-:Y:S02]  /*2cb70*/  LOP3.LUT R4, R168.reuse, 0x16, RZ, 0xfc, !PT ;  /* 0x00000016a8047812 */ /* 0x040fe400078efcff */
[C---:B------:R-:W-:Y:S02]  /*2cb80*/  LOP3.LUT R6, R168.reuse, 0x18, RZ, 0xfc, !PT ;  /* 0x00000018a8067812 */ /* 0x040fe400078efcff */
[C---:B------:R-:W-:Y:S02]  /*2cb90*/  LOP3.LUT R5, R168.reuse, 0x1a, RZ, 0xfc, !PT ;  /* 0x0000001aa8057812 */ /* 0x040fe400078efcff */
[C---:B------:R-:W-:Y:S01]  /*2cba0*/  LOP3.LUT R4, R168.reuse, 0x1c, RZ, 0xfc, !PT ;  /* 0x0000001ca8047812 */ /* 0x040fe200078efcff */
[----:B------:R-:W-:Y:S01]  /*2cbb0*/  USHF.R.U32.HI UR5, URZ, 0x4, UR5 ;  /* 0x000000043f057899 */ /* 0x000fe20008011605 */
[----:B------:R-:W-:-:S02]  /*2cbc0*/  LOP3.LUT R6, R168, 0x1e, RZ, 0xfc, !PT ;  /* 0x0000001ea8067812 */ /* 0x000fc400078efcff */
[C---:B------:R-:W-:Y:S02]  /*2cbd0*/  LOP3.LUT R5, R168.reuse, 0x20, RZ, 0xfc, !PT ;  /* 0x00000020a8057812 */ /* 0x040fe400078efcff */
[C---:B------:R-:W-:Y:S02]  /*2cbe0*/  LOP3.LUT R4, R168.reuse, 0x22, RZ, 0xfc, !PT ;  /* 0x00000022a8047812 */ /* 0x040fe400078efcff */
[C---:B------:R-:W-:Y:S02]  /*2cbf0*/  LOP3.LUT R6, R168.reuse, 0x24, RZ, 0xfc, !PT ;  /* 0x00000024a8067812 */ /* 0x040fe400078efcff */
[C---:B------:R-:W-:Y:S02]  /*2cc00*/  LOP3.LUT R5, R168.reuse, 0x26, RZ, 0xfc, !PT ;  /* 0x00000026a8057812 */ /* 0x040fe400078efcff */
[C---:B------:R-:W-:Y:S01]  /*2cc10*/  LOP3.LUT R4, R168.reuse, 0x28, RZ, 0xfc, !PT ;  /* 0x00000028a8047812 */ /* 0x040fe200078efcff */
[----:B------:R-:W-:Y:S01]  /*2cc20*/  USHF.L.U32 UR9, UR9, 0x7, URZ ;  /* 0x0000000709097899 */ /* 0x000fe2000800063f */
[C---:B------:R-:W-:Y:S01]  /*2cc30*/  LOP3.LUT R6, R168.reuse, 0x2a, RZ, 0xfc, !PT ;  /* 0x0000002aa8067812 */ /* 0x040fe200078efcff */
[----:B------:R-:W-:Y:S01]  /*2cc40*/  USHF.L.U32 UR58, UR58, 0x7, URZ ;  /* 0x000000073a3a7899 */ /* 0x000fe2000800063f */
[C---:B------:R-:W-:Y:S01]  /*2cc50*/  LOP3.LUT R5, R168.reuse, 0x2c, RZ, 0xfc, !PT ;  /* 0x0000002ca8057812 */ /* 0x040fe200078efcff */
[----:B------:R-:W-:Y:S01]  /*2cc60*/  UIADD3 UR13, UP1, UR38, 0x2, URZ ;  /* 0x00000002260d7890 */ /* 0x000fe2000ff3e03f */
[----:B------:R-:W-:-:S02]  /*2cc70*/  LOP3.LUT R4, R168, 0x2e, RZ, 0xfc, !PT ;  /* 0x0000002ea8047812 */ /* 0x000fc400078efcff */
[C---:B------:R-:W-:Y:S02]  /*2cc80*/  LOP3.LUT R6, R168.reuse, 0x30, RZ, 0xfc, !PT ;  /* 0x00000030a8067812 */ /* 0x040fe400078efcff */
[C---:B------:R-:W-:Y:S02]  /*2cc90*/  LOP3.LUT R5, R168.reuse, 0x32, RZ, 0xfc, !PT ;  /* 0x00000032a8057812 */ /* 0x040fe400078efcff */
[C---:B------:R-:W-:Y:S01]  /*2cca0*/  LOP3.LUT R4, R168.reuse, 0x34, RZ, 0xfc, !PT ;  /* 0x00000034a8047812 */ /* 0x040fe200078efcff */
[----:B------:R-:W-:Y:S01]  /*2ccb0*/  UMOV UR7, URZ ;  /* 0x0000003f00077c82 */ /* 0x000fe20008000000 */
[C---:B------:R-:W-:Y:S01]  /*2ccc0*/  LOP3.LUT R6, R168.reuse, 0x36, RZ, 0xfc, !PT ;  /* 0x00000036a8067812 */ /* 0x040fe200078efcff */
[----:B------:R-:W-:Y:S01]  /*2ccd0*/  USGXT.U32 UR36, UR5, 0xe ;  /* 0x0000000e0524789a */ /* 0x000fe20008000000 */
[C---:B------:R-:W-:Y:S02]  /*2cce0*/  LOP3.LUT R5, R168.reuse, 0x38, RZ, 0xfc, !PT ;  /* 0x00000038a8057812 */ /* 0x040fe400078efcff */
[----:B------:R-:W-:-:S02]  /*2ccf0*/  LOP3.LUT R4, R168, 0x3a, RZ, 0xfc, !PT ;  /* 0x0000003aa8047812 */ /* 0x000fc400078efcff */
[C---:B------:R-:W-:Y:S02]  /*2cd00*/  LOP3.LUT R6, R168.reuse, 0x3c, RZ, 0xfc, !PT ;  /* 0x0000003ca8067812 */ /* 0x040fe400078efcff */
[C---:B------:R-:W-:Y:S02]  /*2cd10*/  LOP3.LUT R5, R168.reuse, 0x3e, RZ, 0xfc, !PT ;  /* 0x0000003ea8057812 */ /* 0x040fe400078efcff */
[C---:B------:R-:W-:Y:S01]  /*2cd20*/  LOP3.LUT R4, R168.reuse, 0x40, RZ, 0xfc, !PT ;  /* 0x00000040a8047812 */ /* 0x040fe200078efcff */
[----:B------:R-:W-:Y:S01]  /*2cd30*/  USHF.R.S32.HI UR10, URZ, 0x1f, UR9 ;  /* 0x0000001f3f0a7899 */ /* 0x000fe20008011409 */
[C---:B------:R-:W-:Y:S01]  /*2cd40*/  LOP3.LUT R6, R168.reuse, 0x42, RZ, 0xfc, !PT ;  /* 0x00000042a8067812 */ /* 0x040fe200078efcff */
[----:B------:R-:W-:Y:S01]  /*2cd50*/  USHF.R.S32.HI UR11, URZ, 0x1f, UR58 ;  /* 0x0000001f3f0b7899 */ /* 0x000fe2000801143a */
[C---:B------:R-:W-:Y:S01]  /*2cd60*/  LOP3.LUT R5, R168.reuse, 0x44, RZ, 0xfc, !PT ;  /* 0x00000044a8057812 */ /* 0x040fe200078efcff */
[----:B------:R-:W-:Y:S01]  /*2cd70*/  UIADD3.X UR14, UR7, 0x40000040, URZ, UP1, !UPT ;  /* 0x40000040070e7890 */ /* 0x000fe20008ffe43f */
[----:B------:R-:W-:-:S02]  /*2cd80*/  LOP3.LUT R4, R168, 0x46, RZ, 0xfc, !PT ;  /* 0x00000046a8047812 */ /* 0x000fc400078efcff */
[C---:B------:R-:W-:Y:S02]  /*2cd90*/  LOP3.LUT R6, R168.reuse, 0x48, RZ, 0xfc, !PT ;  /* 0x00000048a8067812 */ /* 0x040fe400078efcff */
[C---:B------:R-:W-:Y:S02]  /*2cda0*/  LOP3.LUT R5, R168.reuse, 0x4a, RZ, 0xfc, !PT ;  /* 0x0000004aa8057812 */ /* 0x040fe400078efcff */
[C---:B------:R-:W-:Y:S01]  /*2cdb0*/  LOP3.LUT R4, R168.reuse, 0x4c, RZ, 0xfc, !PT ;  /* 0x0000004ca8047812 */ /* 0x040fe200078efcff */
[----:B------:R-:W-:Y:S01]  /*2cdc0*/  UIADD3 UR12, UP0, UR36, 0x80, URZ ;  /* 0x00000080240c7890 */ /* 0x000fe2000ff1e03f */
[C---:B------:R-:W-:Y:S02]  /*2cdd0*/  LOP3.LUT R6, R168.reuse, 0x4e, RZ, 0xfc, !PT ;  /* 0x0000004ea8067812 */ /* 0x040fe400078efcff */
[C---:B------:R-:W-:Y:S02]  /*2cde0*/  LOP3.LUT R5, R168.reuse, 0x50, RZ, 0xfc, !PT ;  /* 0x00000050a8057812 */ /* 0x040fe400078efcff */
[----:B------:R-:W-:-:S02]  /*2cdf0*/  LOP3.LUT R4, R168, 0x52, RZ, 0xfc, !PT ;  /* 0x00000052a8047812 */ /* 0x000fc400078efcff */
[C---:B------:R-:W-:Y:S02]  /*2ce00*/  LOP3.LUT R6, R168.reuse, 0x54, RZ, 0xfc, !PT ;  /* 0x00000054a8067812 */ /* 0x040fe400078efcff */
[C---:B------:R-:W-:Y:S02]  /*2ce10*/  LOP3.LUT R5, R168.reuse, 0x56, RZ, 0xfc, !PT ;  /* 0x00000056a8057812 */ /* 0x040fe400078efcff */
[C---:B------:R-:W-:Y:S02]  /*2ce20*/  LOP3.LUT R4, R168.reuse, 0x58, RZ, 0xfc, !PT ;  /* 0x00000058a8047812 */ /* 0x040fe400078efcff */
[C---:B------:R-:W-:Y:S02]  /*2ce30*/  LOP3.LUT R6, R168.reuse, 0x5a, RZ, 0xfc, !PT ;  /* 0x0000005aa8067812 */ /* 0x040fe400078efcff */
[C---:B------:R-:W-:Y:S02]  /*2ce40*/  LOP3.LUT R5, R168.reuse, 0x5c, RZ, 0xfc, !PT ;  /* 0x0000005ca8057812 */ /* 0x040fe400078efcff */
[C---:B------:R-:W-:Y:S01]  /*2ce50*/  LOP3.LUT R4, R168.reuse, 0x5e, RZ, 0xfc, !PT ;  /* 0x0000005ea8047812 */ /* 0x040fe200078efcff */
[----:B------:R-:W-:Y:S01]  /*2ce60*/  UMOV UR8, URZ ;  /* 0x0000003f00087c82 */ /* 0x000fe20008000000 */
[C---:B------:R-:W-:Y:S01]  /*2ce70*/  LOP3.LUT R6, R168.reuse, 0x60, RZ, 0xfc, !PT ;  /* 0x00000060a8067812 */ /* 0x040fe200078efcff */
[----:B------:R-:W-:Y:S01]  /*2ce80*/  USHF.L.U32 UR6, UR58, 0x1, URZ ;  /* 0x000000013a067899 */ /* 0x000fe2000800063f */
[----:B------:R-:W-:-:S02]  /*2ce90*/  LOP3.LUT R5, R168, 0x62, RZ, 0xfc, !PT ;  /* 0x00000062a8057812 */ /* 0x000fc400078efcff */
[C---:B------:R-:W-:Y:S01]  /*2cea0*/  LOP3.LUT R4, R168.reuse, 0x64, RZ, 0xfc, !PT ;  /* 0x00000064a8047812 */ /* 0x040fe200078efcff */
[----:B------:R-:W-:Y:S01]  /*2ceb0*/  USHF.L.U32 UR5, UR9, 0x1, URZ ;  /* 0x0000000109057899 */ /* 0x000fe2000800063f */
[C---:B------:R-:W-:Y:S01]  /*2cec0*/  LOP3.LUT R6, R168.reuse, 0x66, RZ, 0xfc, !PT ;  /* 0x00000066a8067812 */ /* 0x040fe200078efcff */
[----:B------:R-:W-:Y:S01]  /*2ced0*/  USHF.L.U64.HI UR7, UR9, 0x1, UR10 ;  /* 0x0000000109077899 */ /* 0x000fe2000801020a */
[C---:B------:R-:W-:Y:S01]  /*2cee0*/  LOP3.LUT R5, R168.reuse, 0x68, RZ, 0xfc, !PT ;  /* 0x00000068a8057812 */ /* 0x040fe200078efcff */
[----:B------:R-:W-:Y:S01]  /*2cef0*/  USHF.L.U64.HI UR58, UR58, 0x1, UR11 ;  /* 0x000000013a3a7899 */ /* 0x000fe2000801020b */
[C---:B------:R-:W-:Y:S01]  /*2cf00*/  LOP3.LUT R4, R168.reuse, 0x6a, RZ, 0xfc, !PT ;  /* 0x0000006aa8047812 */ /* 0x040fe200078efcff */
[----:B------:R-:W-:Y:S01]  /*2cf10*/  UIADD3.X UR9, UR8, 0x40000040, URZ, UP0, !UPT ;  /* 0x4000004008097890 */ /* 0x000fe200087fe43f */
[C---:B------:R-:W-:Y:S01]  /*2cf20*/  LOP3.LUT R6, R168.reuse, 0x6c, RZ, 0xfc, !PT ;  /* 0x0000006ca8067812 */ /* 0x040fe200078efcff */
[----:B------:R-:W-:Y:S01]  /*2cf30*/  UMOV UR10, UR13 ;  /* 0x0000000d000a7c82 */ /* 0x000fe20008000000 */
[C---:B------:R-:W-:Y:S01]  /*2cf40*/  LOP3.LUT R5, R168.reuse, 0x6e, RZ, 0xfc, !PT ;  /* 0x0000006ea8057812 */ /* 0x040fe200078efcff */
[----:B------:R-:W-:Y:S01]  /*2cf50*/  UMOV UR11, UR14 ;  /* 0x0000000e000b7c82 */ /* 0x000fe20008000000 */
[----:B------:R-:W-:-:S02]  /*2cf60*/  LOP3.LUT R4, R168, 0x70, RZ, 0xfc, !PT ;  /* 0x00000070a8047812 */ /* 0x000fc400078efcff */
[----:B------:R-:W-:Y:S02]  /*2cf70*/  CS2R R24, SRZ ;  /* 0x0000000000187805 */ /* 0x000fe4000001ff00 */
[C---:B------:R-:W-:Y:S02]  /*2cf80*/  LOP3.LUT R6, R168.reuse, 0x72, RZ, 0xfc, !PT ;  /* 0x00000072a8067812 */ /* 0x040fe400078efcff */
[----:B------:R-:W-:Y:S02]  /*2cf90*/  CS2R R26, SRZ ;  /* 0x00000000001a7805 */ /* 0x000fe4000001ff00 */
[C---:B------:R-:W-:Y:S02]  /*2cfa0*/  LOP3.LUT R5, R168.reuse, 0x74, RZ, 0xfc, !PT ;  /* 0x00000074a8057812 */ /* 0x040fe400078efcff */
[----:B------:R-:W-:Y:S02]  /*2cfb0*/  CS2R R28, SRZ ;  /* 0x00000000001c7805 */ /* 0x000fe4000001ff00 */
        /* <DEDUP_REMOVED lines=26> */
[----:B------:R-:W-:Y:S01]  /*2d160*/  IMAD.MOV.U32 R74, RZ, RZ, RZ ;  /* 0x000000ffff4a7224 */ /* 0x000fe200078e00ff */
[----:B------:R-:W-:Y:S02]  /*2d170*/  UIADD3.64 UR20, UR10, 0xffe, URZ ;  /* 0x00000ffe0a147897 */ /* 0x000fe4000fffe03f */
[----:B------:R-:W-:Y:S01]  /*2d180*/  UIADD3.64 UR16, UR10, 0x1000, URZ ;  /* 0x000010000a107897 */ /* 0x000fe2000fffe03f */
[----:B------:R-:W-:Y:S01]  /*2d190*/  UMOV UR8, UR12 ;  /* 0x0000000c00087c82 */ /* 0x000fe20008000000 */
[----:B------:R-:W-:Y:S02]  /*2d1a0*/  UIADD3.64 UR20, UR10, 0x1002, URZ ;  /* 0x000010020a147897 */ /* 0x000fe4000fffe03f */
[----:B------:R-:W-:Y:S01]  /*2d1b0*/  UIADD3.64 UR16, UR10, 0x1004, URZ ;  /* 0x000010040a107897 */ /* 0x000fe2000fffe03f */
[----:B------:R-:W-:Y:S01]  /*2d1c0*/  UMOV UR59, URZ ;  /* 0x0000003f003b7c82 */ /* 0x000fe20008000000 */
[----:B------:R-:W-:-:S02]  /*2d1d0*/  UIADD3.64 UR14, UR10, 0x2, URZ ;  /* 0x000000020a0e7897 */ /* 0x000fc4000fffe03f */
[----:B------:R-:W-:Y:S02]  /*2d1e0*/  UIADD3.64 UR18, UR10, 0x4, URZ ;  /* 0x000000040a127897 */ /* 0x000fe4000fffe03f */
[----:B------:R-:W-:Y:S02]  /*2d1f0*/  UIADD3.64 UR22, UR10, 0x7fe, URZ ;  /* 0x000007fe0a167897 */ /* 0x000fe4000fffe03f */
[----:B------:R-:W-:Y:S02]  /*2d200*/  UIADD3.64 UR26, UR10, 0x800, URZ ;  /* 0x000008000a1a7897 */ /* 0x000fe4000fffe03f */
[----:B------:R-:W-:Y:S02]  /*2d210*/  UIADD3.64 UR30, UR10, 0x802, URZ ;  /* 0x000008020a1e7897 */ /* 0x000fe4000fffe03f */
[----:B------:R-:W-:Y:S02]  /*2d220*/  UIADD3.64 UR34, UR10, 0x804, URZ ;  /* 0x000008040a227897 */ /* 0x000fe4000fffe03f */
[----:B------:R-:W-:-:S02]  /*2d230*/  UIADD3.64 UR42, UR10, 0x17fe, URZ ;  /* 0x000017fe0a2a7897 */ /* 0x000fc4000fffe03f */
[----:B------:R-:W-:Y:S02]  /*2d240*/  UIADD3.64 UR46, UR10, 0x1800, URZ ;  /* 0x000018000a2e7897 */ /* 0x000fe4000fffe03f */
[----:B------:R-:W-:Y:S02]  /*2d250*/  UIADD3.64 UR50, UR10, 0x1802, URZ ;  /* 0x000018020a327897 */ /* 0x000fe4000fffe03f */
[----:B------:R-:W-:Y:S02]  /*2d260*/  UIADD3.64 UR54, UR10, 0x1804, URZ ;  /* 0x000018040a367897 */ /* 0x000fe4000fffe03f */
[----:B------:R-:W-:Y:S02]  /*2d270*/  UIADD3.64 UR12, UR8, 0x80, URZ ;  /* 0x00000080080c7897 */ /* 0x000fe4000fffe03f */
[----:B------:R-:W-:Y:S02]  /*2d280*/  UIADD3.64 UR16, UR8, 0x100, URZ ;  /* 0x0000010008107897 */ /* 0x000fe4000fffe03f */
[----:B------:R-:W-:Y:S01]  /*2d290*/  UIADD3.64 UR20, UR8, 0x180, URZ ;  /* 0x0000018008147897 */ /* 0x000fe2000fffe03f */
[----:B------:R-:W0:Y:S01]  /*2d2a0*/  LDC R181, c[0x0][0x230] ;  /* 0x00008c00ffb57b82 */ /* 0x000e220000000800 */
[----:B------:R-:W-:-:S02]  /*2d2b0*/  UIADD3.64 UR24, UR8, 0x200, URZ ;  /* 0x0000020008187897 */ /* 0x000fc4000fffe03f */
[----:B------:R-:W-:Y:S01]  /*2d2c0*/  UIADD3.64 UR28, UR8, 0x280, URZ ;  /* 0x00000280081c7897 */ /* 0x000fe2000fffe03f */
[----:B0-----:R-:W-:-:S05]  /*2d2d0*/  VIADD R181, R181, 0x7f ;  /* 0x0000007fb5b57836 */ /* 0x001fca0000000000 */
[----:B------:R-:W-:-:S04]  /*2d2e0*/  SHF.R.S32.HI R168, RZ, 0x1f, R181 ;  /* 0x0000001fffa87819 */ /* 0x000fc800000114b5 */
[----:B------:R-:W-:-:S04]  /*2d2f0*/  LEA.HI R168, R168, R181, RZ, 0x7 ;  /* 0x000000b5a8a87211 */ /* 0x000fc800078f38ff */
[----:B------:R-:W-:Y:S02]  /*2d300*/  SHF.R.S32.HI R4, RZ, 0x7, R168 ;  /* 0x00000007ff047819 */ /* 0x000fe400000114a8 */
[C---:B---3--:R-:W-:Y:S01]  /*2d310*/  LOP3.LUT R4, R0.reuse, 0x10, RZ, 0x3c, !PT ;  /* 0x0000001000047812 */ /* 0x048fe200078e3cff */
[----:B------:R-:W-:Y:S01]  /*2d320*/  IMAD.MOV.U32 R75, RZ, RZ, RZ ;  /* 0x000000ffff4b7224 */ /* 0x000fe200078e00ff */
[C---:B------:R-:W-:Y:S02]  /*2d330*/  LOP3.LUT R5, R0.reuse, 0x30, RZ, 0x3c, !PT ;  /* 0x0000003000057812 */ /* 0x040fe400078e3cff */
[----:B------:R-:W-:Y:S02]  /*2d340*/  CS2R R76, SRZ ;  /* 0x00000000004c7805 */ /* 0x000fe4000001ff00 */
[----:B------:R-:W-:Y:S02]  /*2d350*/  LOP3.LUT R6, R0, 0x20, RZ, 0x3c, !PT ;  /* 0x0000002000067812 */ /* 0x000fe400078e3cff */
[----:B------:R-:W-:-:S02]  /*2d360*/  CS2R R78, SRZ ;  /* 0x00000000004e7805 */ /* 0x000fc4000001ff00 */
[C---:B------:R-:W-:Y:S02]  /*2d370*/  LOP3.LUT R4, R0.reuse, 0x40, RZ, 0x3c, !PT ;  /* 0x0000004000047812 */ /* 0x040fe400078e3cff */
[----:B------:R-:W-:Y:S02]  /*2d380*/  CS2R R80, SRZ ;  /* 0x0000000000507805 */ /* 0x000fe4000001ff00 */
[C---:B------:R-:W-:Y:S01]  /*2d390*/  LOP3.LUT R5, R0.reuse, 0x60, RZ, 0x3c, !PT ;  /* 0x0000006000057812 */ /* 0x040fe200078e3cff */
[----:B------:R0:W-:Y:S01]  /*2d3a0*/  STL [R1+0x181c], R6 ;  /* 0x00181c0601007387 */ /* 0x0001e20000100800 */
[----:B------:R-:W-:Y:S02]  /*2d3b0*/  LOP3.LUT R4, R0, 0x70, RZ, 0x3c, !PT ;  /* 0x0000007000047812 */ /* 0x000fe400078e3cff */
[----:B------:R-:W-:Y:S02]  /*2d3c0*/  CS2R R82, SRZ ;  /* 0x0000000000527805 */ /* 0x000fe4000001ff00 */
[----:B--2---:R-:W-:-:S02]  /*2d3d0*/  LOP3.LUT R5, R3, 0x40, RZ, 0x3c, !PT ;  /* 0x0000004003057812 */ /* 0x004fc400078e3cff */
[----:B------:R-:W-:Y:S02]  /*2d3e0*/  CS2R R84, SRZ ;  /* 0x0000000000547805 */ /* 0x000fe4000001ff00 */
[----:B------:R-:W-:Y:S02]  /*2d3f0*/  LOP3.LUT R4, R3, 0x60, RZ, 0x3c, !PT ;  /* 0x0000006003047812 */ /* 0x000fe400078e3cff */
[----:B------:R-:W-:Y:S02]  /*2d400*/  CS2R R86, SRZ ;  /* 0x0000000000567805 */ /* 0x000fe4000001ff00 */
[----:B------:R-:W-:Y:S01]  /*2d410*/  CS2R R88, SRZ ;  /* 0x0000000000587805 */ /* 0x000fe2000001ff00 */
[----:B------:R4:W-:Y:S01]  /*2d420*/  STL [R1+0x1940], R5 ;  /* 0x0019400501007387 */ /* 0x0009e20000100800 */
[----:B------:R-:W-:Y:S02]  /*2d430*/  CS2R R90, SRZ ;  /* 0x00000000005a7805 */ /* 0x000fe4000001ff00 */
[----:B0-----:R-:W-:-:S02]  /*2d440*/  LOP3.LUT R6, R0, 0x50, RZ, 0x3c, !PT ;  /* 0x0000005000067812 */ /* 0x001fc400078e3cff */
[----:B------:R-:W-:Y:S01]  /*2d450*/  CS2R R92, SRZ ;  /* 0x00000000005c7805 */ /* 0x000fe2000001ff00 */
[----:B------:R4:W-:Y:S01]  /*2d460*/  STL [R1+0x193c], R4 ;  /* 0x00193c0401007387 */ /* 0x0009e20000100800 */
        /* <DEDUP_REMOVED lines=29> */
[----:B------:R-:W-:Y:S01]  /*2d640*/  LOP3.LUT R6, R3, 0x20, RZ, 0x3c, !PT ;  /* 0x0000002003067812 */ /* 0x000fe200078e3cff */
[----:B------:R-:W-:Y:S01]  /*2d650*/  UIADD3.64 UR32, UR8, 0x300, URZ ;  /* 0x0000030008207897 */ /* 0x000fe2000fffe03f */
[----:B------:R-:W-:Y:S01]  /*2d660*/  ULDC UR60, c[0x0][0x230] ;  /* 0x00008c00003c7ab9 */ /* 0x000fe20000000800 */
[----:B----4-:R-:W-:-:S10]  /*2d670*/  UMOV UR37, 0x40000040 ;  /* 0x4000004000257882 */ /* 0x010fd40000000000 */
.L_x_1:
[----:B------:R-:W-:Y:S01]  /*2d680*/  STL [R1+0x214c], R8 ;  /* 0x00214c0801007387 */ /* 0x000fe20000100800 */
[----:B------:R-:W-:-:S03]  /*2d690*/  MOV R4, UR46 ;  /* 0x0000002e00047c02 */ /* 0x000fc60008000f00 */
[----:B------:R-:W-:Y:S04]  /*2d6a0*/  STL [R1+0x2148], R7 ;  /* 0x0021480701007387 */ /* 0x000fe80000100800 */
[----:B------:R-:W-:Y:S04]  /*2d6b0*/  STL [R1+0x2144], R6 ;  /* 0x0021440601007387 */ /* 0x000fe80000100800 */
[----:B-----5:R0:W-:Y:S04]  /*2d6c0*/  STL [R1+0x2140], R3 ;  /* 0x0021400301007387 */ /* 0x0201e80000100800 */
[----:B------:R-:W-:Y:S04]  /*2d6d0*/  STL [R1+0x2050], R0 ;  /* 0x0020500001007387 */ /* 0x000fe80000100800 */
[----:B------:R-:W-:Y:S01]  /*2d6e0*/  STL [R1+0x1de4], R130 ;  /* 0x001de48201007387 */ /* 0x000fe20000100800 */
[----:B0-----:R-:W-:-:S03]  /*2d6f0*/  MOV R3, UR51 ;  /* 0x0000003300037c02 */ /* 0x001fc60008000f00 */
[----:B------:R-:W-:Y:S04]  /*2d700*/  STL [R1+0x1dec], R130 ;  /* 0x001dec8201007387 */ /* 0x000fe80000100800 */
        /* <DEDUP_REMOVED lines=318> */
[----:B------:R0:W-:Y:S04]  /*2eaf0*/  STL [R1+0x1c38], R25 ;  /* 0x001c381901007387 */ /* 0x0001e80000100800 */
        /* <DEDUP_REMOVED lines=20> */
[----:B-----5:R1:W-:Y:S01]  /*2ec40*/  STL [R1+0x1950], R2 ;  /* 0x0019500201007387 */ /* 0x0203e20000100800 */
[----:B------:R-:W2:Y:S01]  /*2ec50*/  S2R R8, SR_TID.X ;  /* 0x0000000000087919 */ /* 0x000ea20000002100 */
[----:B------:R-:W-:Y:S01]  /*2ec60*/  UIMAD UR39, UR59, -0x80, UR60 ;  /* 0xffffff803b2778a4 */ /* 0x000fe2000f8e023c */
[----:B0-----:R-:W0:Y:S01]  /*2ec70*/  S2R R25, SR_TID.X ;  /* 0x0000000000197919 */ /* 0x001e220000002100 */
[----:B-1----:R-:W-:-:S05]  /*2ec80*/  MOV R2, UR47 ;  /* 0x0000002f00027c02 */ /* 0x002fca0008000f00 */
[----:B------:R1:W-:Y:S04]  /*2ec90*/  STL [R1+0x1838], R2 ;  /* 0x0018380201007387 */ /* 0x0003e80000100800 */
[----:B------:R-:W-:Y:S04]  /*2eca0*/  STL [R1+0x1834], R4 ;  /* 0x0018340401007387 */ /* 0x000fe80000100800 */
[----:B------:R3:W-:Y:S01]  /*2ecb0*/  STL [R1+0x1830], R3 ;  /* 0x0018300301007387 */ /* 0x0007e20000100800 */
[----:B-1----:R-:W-:-:S05]  /*2ecc0*/  MOV R2, UR50 ;  /* 0x0000003200027c02 */ /* 0x002fca0008000f00 */
[----:B------:R1:W-:Y:S01]  /*2ecd0*/  STL [R1+0x182c], R2 ;  /* 0x00182c0201007387 */ /* 0x0003e20000100800 */
[----:B---3--:R-:W-:Y:S02]  /*2ece0*/  MOV R3, UR55 ;  /* 0x0000003700037c02 */ /* 0x008fe40008000f00 */
[----:B--2---:R-:W-:-:S03]  /*2ecf0*/  SHF.R.U32.HI R4, RZ, 0x6, R8 ;  /* 0x00000006ff047819 */ /* 0x004fc60000011608 */
[----:B------:R2:W-:Y:S01]  /*2ed00*/  STL [R1+0x1828], R3 ;  /* 0x0018280301007387 */ /* 0x0005e20000100800 */
[----:B-1----:R-:W-:Y:S02]  /*2ed10*/  MOV R2, UR54 ;  /* 0x0000003600027c02 */ /* 0x002fe40008000f00 */
[----:B------:R-:W-:-:S03]  /*2ed20*/  SGXT.U32 R4, R4, 0x1 ;  /* 0x000000010404781a */ /* 0x000fc60000000000 */
[----:B------:R1:W-:Y:S04]  /*2ed30*/  STL [R1+0x1824], R2 ;  /* 0x0018240201007387 */ /* 0x0003e80000100800 */
[----:B------:R-:W3:Y:S04]  /*2ed40*/  LDL R5, [R1+0x9f4] ;  /* 0x0009f40001057983 */ /* 0x000ee80000100800 */
[----:B------:R-:W4:Y:S04]  /*2ed50*/  LDL R6, [R1+0x9e8] ;  /* 0x0009e80001067983 */ /* 0x000f280000100800 */
[----:B--2---:R-:W2:Y:S04]  /*2ed60*/  LDL R3, [R1+0x9f0] ;  /* 0x0009f00001037983 */ /* 0x004ea80000100800 */
[----:B-1----:R-:W2:Y:S01]  /*2ed70*/  LDL R2, [R1+0xbdc] ;  /* 0x000bdc0001027983 */ /* 0x002ea20000100800 */
[----:B------:R-:W-:-:S02]  /*2ed80*/  LOP3.LUT R7, R4, 0x2, RZ, 0xfc, !PT ;  /* 0x0000000204077812 */ /* 0x000fc400078efcff */
[----:B------:R-:W1:Y:S01]  /*2ed90*/  S2R R4, SR_TID.X ;  /* 0x0000000000047919 */ /* 0x000e620000002100 */
[----:B------:R-:W-:Y:S01]  /*2eda0*/  SHF.R.U32.HI R8, RZ, 0x6, R8 ;  /* 0x00000006ff087819 */ /* 0x000fe20000011608 */
[----:B------:R-:W2:Y:S03]  /*2edb0*/  LDL R137, [R1+0x9ec] ;  /* 0x0009ec0001897983 */ /* 0x000ea60000100800 */
[----:B------:R-:W-:Y:S02]  /*2edc0*/  SGXT.U32 R8, R8, 0x1 ;  /* 0x000000010808781a */ /* 0x000fe40000000000 */
[----:B------:R-:W-:Y:S01]  /*2edd0*/  ISETP.GE.AND P1, PT, R7, UR39, PT ;  /* 0x0000002707007c0c */ /* 0x000fe2000bf26270 */
[----:B------:R-:W2:Y:S01]  /*2ede0*/  LDL R135, [R1+0xbd8] ;  /* 0x000bd80001877983 */ /* 0x000ea20000100800 */
[----:B------:R-:W-:-:S04]  /*2edf0*/  LOP3.LUT R7, R8, 0x4, RZ, 0xfc, !PT ;  /* 0x0000000408077812 */ /* 0x000fc800078efcff */
[----:B------:R-:W-:Y:S02]  /*2ee00*/  ISETP.GE.AND P4, PT, R7, UR39, PT ;  /* 0x0000002707007c0c */ /* 0x000fe4000bf86270 */
[----:B-1----:R-:W-:-:S04]  /*2ee10*/  SHF.R.U32.HI R8, RZ, 0x6, R4 ;  /* 0x00000006ff087819 */ /* 0x002fc80000011604 */
[----:B------:R-:W-:-:S04]  /*2ee20*/  SGXT.U32 R8, R8, 0x1 ;  /* 0x000000010808781a */ /* 0x000fc80000000000 */
[----:B------:R-:W-:Y:S02]  /*2ee30*/  LOP3.LUT R7, R8, 0x6, RZ, 0xfc, !PT ;  /* 0x0000000608077812 */ /* 0x000fe400078efcff */
[----:B------:R-:W1:Y:S01]  /*2ee40*/  S2R R8, SR_TID.X ;  /* 0x0000000000087919 */ /* 0x000e620000002100 */
[----:B0-----:R-:W-:Y:S02]  /*2ee50*/  SHF.R.U32.HI R4, RZ, 0x6, R25 ;  /* 0x00000006ff047819 */ /* 0x001fe40000011619 */
[----:B------:R-:W-:Y:S02]  /*2ee60*/  ISETP.GE.AND P5, PT, R7, UR39, PT ;  /* 0x0000002707007c0c */ /* 0x000fe4000bfa6270 */
[----:B------:R-:W-:Y:S02]  /*2ee70*/  SGXT.U32 R4, R4, 0x1 ;  /* 0x000000010404781a */ /* 0x000fe40000000000 */
[----:B------:R-:W-:Y:S02]  /*2ee80*/  PRMT R68, RZ, 0x7610, R68 ;  /* 0x00007610ff447816 */ /* 0x000fe40000000044 */
[----:B------:R-:W-:-:S02]  /*2ee90*/  ISETP.GE.AND P0, PT, R4, UR39, PT ;  /* 0x0000002704007c0c */ /* 0x000fc4000bf06270 */
[----:B-1----:R-:W-:-:S04]  /*2eea0*/  SHF.R.U32.HI R8, RZ, 0x6, R8 ;  /* 0x00000006ff087819 */ /* 0x002fc80000011608 */
[----:B------:R-:W-:-:S04]  /*2eeb0*/  SGXT.U32 R8, R8, 0x1 ;  /* 0x000000010808781a */ /* 0x000fc80000000000 */
[----:B------:R-:W-:-:S04]  /*2eec0*/  LOP3.LUT R7, R8, 0x8, RZ, 0xfc, !PT ;  /* 0x0000000808077812 */ /* 0x000fc800078efcff */
[----:B------:R-:W-:Y:S02]  /*2eed0*/  ISETP.GE.AND P2, PT, R7, UR39, PT ;  /* 0x0000002707007c0c */ /* 0x000fe4000bf46270 */
[----:B------:R-:W2:Y:S01]  /*2eee0*/  LDL R7, [R1+0x9e4] ;  /* 0x0009e40001077983 */ /* 0x000ea20000100800 */
[----:B---3--:R-:W-:Y:S02]  /*2eef0*/  @!P1 IMAD.MOV.U32 R4, RZ, RZ, R5 ;  /* 0x000000ffff049224 */ /* 0x008fe400078e0005 */
[----:B----4-:R-:W-:Y:S02]  /*2ef00*/  @!P1 IMAD.MOV.U32 R5, RZ, RZ, R6 ;  /* 0x000000ffff059224 */ /* 0x010fe400078e0006 */
[----:B------:R-:W3:Y:S04]  /*2ef10*/  LDL R6, [R1+0xbd4] ;  /* 0x000bd40001067983 */ /* 0x000ee80000100800 */
[----:B------:R2:W4:Y:S02]  /*2ef20*/  @!P1 LDG.E.U16 R68, desc[UR56][R4.64] ;  /* 0x0000003804449981 */ /* 0x000524000c1e1500 */
[----:B--2---:R-:W-:-:S02]  /*2ef30*/  @!P4 IMAD.MOV.U32 R4, RZ, RZ, R2 ;  /* 0x000000ffff04c224 */ /* 0x004fc400078e0002 */
[----:B------:R-:W-:Y:S01]  /*2ef40*/  @!P4 IMAD.MOV.U32 R5, RZ, RZ, R3 ;  /* 0x000000ffff05c224 */ /* 0x000fe200078e0003 */
[----:B------:R-:W2:Y:S04]  /*2ef50*/  LDL R2, [R1+0xbd0] ;  /* 0x000bd00001027983 */ /* 0x000ea80000100800 */
[----:B------:R-:W4:Y:S01]  /*2ef60*/  LDL R3, [R1+0xbcc] ;  /* 0x000bcc0001037983 */ /* 0x000f220000100800 */
[----:B------:R-:W0:Y:S01]  /*2ef70*/  S2R R8, SR_TID.X ;  /* 0x0000000000087919 */ /* 0x000e220000002100 */
[----:B------:R-:W-:Y:S02]  /*2ef80*/  PRMT R84, RZ, 0x7610, R84 ;  /* 0x00007610ff547816 */ /* 0x000fe40000000054 */
[----:B------:R-:W-:-:S04]  /*2ef90*/  PRMT R100, RZ, 0x7610, R100 ;  /* 0x00007610ff647816 */ /* 0x000fc80000000064 */
[----:B------:R1:W4:Y:S01]  /*2efa0*/  @!P4 LDG.E.U16 R84, desc[UR56][R4.64] ;  /* 0x000000380454c981 */ /* 0x000322000c1e1500 */
[----:B------:R-:W-:Y:S01]  /*2efb0*/  PRMT R55, RZ, 0x7610, R55 ;  /* 0x00007610ff377816 */ /* 0x000fe20000000037 */
[----:B-1----:R-:W-:Y:S02]  /*2efc0*/  @!P5 IMAD.MOV.U32 R4, RZ, RZ, R135 ;  /* 0x000000ffff04d224 */ /* 0x002fe400078e0087 */
[----:B------:R-:W-:Y:S01]  /*2efd0*/  @!P5 IMAD.MOV.U32 R5, RZ, RZ, R137 ;  /* 0x000000ffff05d224 */ /* 0x000fe200078e0089 */
[----:B------:R-:W4:Y:S04]  /*2efe0*/  LDL R135, [R1+0xbc8] ;  /* 0x000bc80001877983 */ /* 0x000f280000100800 */
[----:B------:R-:W4:Y:S04]  /*2eff0*/  LDL R137, [R1+0xbc4] ;  /* 0x000bc40001897983 */ /* 0x000f280000100800 */
[----:B------:R1:W4:Y:S01]  /*2f000*/  @!P5 LDG.E.U16 R100, desc[UR56][R4.64] ;  /* 0x000000380464d981 */ /* 0x000322000c1e1500 */
[----:B0-----:R-:W-:-:S04]  /*2f010*/  SHF.R.U32.HI R8, RZ, 0x6, R8 ;  /* 0x00000006ff087819 */ /* 0x001fc80000011608 */
[----:B------:R-:W-:-:S04]  /*2f020*/  SGXT.U32 R8, R8, 0x1 ;  /* 0x000000010808781a */ /* 0x000fc80000000000 */
[----:B------:R-:W-:-:S04]  /*2f030*/  LOP3.LUT R140, R8, 0xa, RZ, 0xfc, !PT ;  /* 0x0000000a088c7812 */ /* 0x000fc800078efcff */
[----:B------:R-:W-:Y:S01]  /*2f040*/  ISETP.GE.AND P3, PT, R140, UR39, PT ;  /* 0x000000278c007c0c */ /* 0x000fe2000bf66270 */
[----:B-1----:R-:W-:Y:S02]  /*2f050*/  @!P2 IMAD.MOV.U32 R5, RZ, RZ, R7 ;  /* 0x000000ffff05a224 */ /* 0x002fe400078e0007 */
[----:B------:R-:W4:Y:S01]  /*2f060*/  LDL R7, [R1+0xbbc] ;  /* 0x000bbc0001077983 */ /* 0x000f220000100800 */
[----:B------:R-:W0:Y:S01]  /*2f070*/  S2R R8, SR_TID.X ;  /* 0x0000000000087919 */ /* 0x000e220000002100 */
[----:B---3--:R-:W-:Y:S02]  /*2f080*/  @!P2 IMAD.MOV.U32 R4, RZ, RZ, R6 ;  /* 0x000000ffff04a224 */ /* 0x008fe400078e0006 */
[----:B------:R-:W3:Y:S04]  /*2f090*/  LDL R6, [R1+0xbc0] ;  /* 0x000bc00001067983 */ /* 0x000ee80000100800 */
[----:B------:R2:W3:Y:S02]  /*2f0a0*/  @!P2 LDG.E.U16 R55, desc[UR56][R4.64] ;  /* 0x000000380437a981 */ /* 0x0004e4000c1e1500 */
[----:B--2---:R-:W-:-:S02]  /*2f0b0*/  @!P3 IMAD.MOV.U32 R4, RZ, RZ, R2 ;  /* 0x000000ffff04b224 */ /* 0x004fc400078e0002 */
[----:B------:R-:W2:Y:S01]  /*2f0c0*/  LDL R2, [R1+0xbb8] ;  /* 0x000bb80001027983 */ /* 0x000ea20000100800 */
[----:B----4-:R-:W-:-:S03]  /*2f0d0*/  @!P3 IMAD.MOV.U32 R5, RZ, RZ, R3 ;  /* 0x000000ffff05b224 */ /* 0x010fc600078e0003 */
[----:B------:R-:W4:Y:S01]  /*2f0e0*/  LDL R3, [R1+0xbb4] ;  /* 0x000bb40001037983 */ /* 0x000f220000100800 */
[----:B0-----:R-:W-:-:S04]  /*2f0f0*/  SHF.R.U32.HI R8, RZ, 0x6, R8 ;  /* 0x00000006ff087819 */ /* 0x001fc80000011608 */
[----:B------:R-:W-:-:S04]  /*2f100*/  SGXT.U32 R8, R8, 0x1 ;  /* 0x000000010808781a */ /* 0x000fc80000000000 */
[----:B------:R-:W-:Y:S02]  /*2f110*/  LOP3.LUT R140, R8, 0xc, RZ, 0xfc, !PT ;  /* 0x0000000c088c7812 */ /* 0x000fe400078efcff */
[----:B------:R-:W0:Y:S02]  /*2f120*/  S2R R8, SR_TID.X ;  /* 0x0000000000087919 */ /* 0x000e240000002100 */
[----:B------:R-:W-:Y:S02]  /*2f130*/  ISETP.GE.AND P6, PT, R140, UR39, PT ;  /* 0x000000278c007c0c */ /* 0x000fe4000bfc6270 */
[----:B0-----:R-:W-:-:S04]  /*2f140*/  SHF.R.U32.HI R8, RZ, 0x6, R8 ;  /* 0x00000006ff087819 */ /* 0x001fc80000011608 */
[----:B------:R-:W-:-:S04]  /*2f150*/  SGXT.U32 R8, R8, 0x1 ;  /* 0x000000010808781a */ /* 0x000fc80000000000 */
[----:B------:R-:W-:Y:S02]  /*2f160*/  LOP3.LUT R140, R8, 0xe, RZ, 0xfc, !PT ;  /* 0x0000000e088c7812 */ /* 0x000fe400078efcff */
[----:B------:R-:W0:Y:S01]  /*2f170*/  S2R R8, SR_TID.X ;  /* 0x0000000000087919 */ /* 0x000e220000002100 */
[----:B------:R-:W-:Y:S02]  /*2f180*/  PRMT R71, RZ, 0x7610, R71 ;  /* 0x00007610ff477816 */ /* 0x000fe40000000047 */
[----:B------:R-:W-:Y:S02]  /*2f190*/  ISETP.GE.AND P1, PT, R140, UR39, PT ;  /* 0x000000278c007c0c */ /* 0x000fe4000bf26270 */
[----:B------:R-:W-:Y:S02]  /*2f1a0*/  PRMT R87, RZ, 0x7610, R87 ;  /* 0x00007610ff577816 */ /* 0x000fe40000000057 */
[----:B------:R1:W4:Y:S01]  /*2f1b0*/  @!P3 LDG.E.U16 R71, desc[UR56][R4.64] ;  /* 0x000000380447b981 */ /* 0x000322000c1e1500 */
[----:B------:R-:W-:Y:S01]  /*2f1c0*/  PRMT R103, RZ, 0x7610, R103 ;  /* 0x00007610ff677816 */ /* 0x000fe20000000067 */
[----:B-1----:R-:W-:-:S02]  /*2f1d0*/  @!P6 IMAD.MOV.U32 R4, RZ, RZ, R135 ;  /* 0x000000ffff04e224 */ /* 0x002fc400078e0087 */
        /* <DEDUP_REMOVED lines=33> */
[----:B------:R-:W4:Y:S01]  /*2f3f0*/  LDL R135, [R1+0xb98] ;  /* 0x000b980001877983 */ /* 0x000f220000100800 */
[----:B0-----:R-:W-:-:S04]  /*2f400*/  SHF.R.U32.HI R8, RZ, 0x6, R8 ;  /* 0x00000006ff087819 */ /* 0x001fc80000011608 */
[----:B------:R-:W-:-:S04]  /*2f410*/  SGXT.U32 R8, R8, 0x1 ;  /* 0x000000010808781a */ /* 0x000fc80000000000 */
[----:B------:R-:W-:Y:S01]  /*2f420*/  LOP3.LUT R140, R8, 0x16, RZ, 0xfc, !PT ;  /* 0x00000016088c7812 */ /* 0x000fe200078efcff */
[----:B------:R-:W-:Y:S02]  /*2f430*/  @!P5 IMAD.MOV.U32 R5, RZ, RZ, R137 ;  /* 0x000000ffff05d224 */ /* 0x000fe400078e0089 */
[----:B------:R-:W4:Y:S01]  /*2f440*/  LDL R137, [R1+0xb94] ;  /* 0x000b940001897983 */ /* 0x000f220000100800 */
[----:B------:R-:W-:-:S03]  /*2f450*/  ISETP.GE.AND P3, PT, R140, UR39, PT ;  /* 0x000000278c007c0c */ /* 0x000fc6000bf66270 */
[----:B------:R0:W4:Y:S02]  /*2f460*/  @!P5 LDG.E.U16 R70, desc[UR56][R4.64] ;  /* 0x000000380446d981 */ /* 0x000124000c1e1500 */
[----:B0-----:R-:W-:Y:S02]  /*2f470*/  @!P2 IMAD.MOV.U32 R5, RZ, RZ, R7 ;  /* 0x000000ffff05a224 */ /* 0x001fe400078e0007 */
[----:B------:R-:W4:Y:S01]  /*2f480*/  LDL R7, [R1+0xb8c] ;  /* 0x000b8c0001077983 */ /* 0x000f220000100800 */
[----:B---3--:R-:W-:-:S03]  /*2f490*/  @!P2 IMAD.MOV.U32 R4, RZ, RZ, R6 ;  /* 0x000000ffff04a224 */ /* 0x008fc600078e0006 */
[----:B------:R-:W3:Y:S04]  /*2f4a0*/  LDL R6, [R1+0xb90] ;  /* 0x000b900001067983 */ /* 0x000ee80000100800 */
[----:B------:R2:W3:Y:S02]  /*2f4b0*/  @!P2 LDG.E.U16 R86, desc[UR56][R4.64] ;  /* 0x000000380456a981 */ /* 0x0004e4000c1e1500 */
[----:B--2---:R-:W-:Y:S02]  /*2f4c0*/  @!P3 IMAD.MOV.U32 R4, RZ, RZ, R2 ;  /* 0x000000ffff04b224 */ /* 0x004fe400078e0002 */
[----:B------:R-:W2:Y:S01]  /*2f4d0*/  LDL R2, [R1+0xb88] ;  /* 0x000b880001027983 */ /* 0x000ea20000100800 */
[----:B----4-:R-:W-:-:S03]  /*2f4e0*/  @!P3 IMAD.MOV.U32 R5, RZ, RZ, R3 ;  /* 0x000000ffff05b224 */ /* 0x010fc600078e0003 */
[----:B------:R-:W4:Y:S01]  /*2f4f0*/  LDL R3, [R1+0xb84] ;  /* 0x000b840001037983 */ /* 0x000f220000100800 */
[----:B------:R-:W0:Y:S02]  /*2f500*/  S2R R8, SR_TID.X ;  /* 0x0000000000087919 */ /* 0x000e240000002100 */
        /* <DEDUP_REMOVED lines=87> */
[----:B------:R-:W-:Y:S01]  /*2fa80*/  PRMT R59, RZ, 0x7610, R59 ;  /* 0x00007610ff3b7816 */ /* 0x000fe2000000003b */
[----:B------:R-:W4:Y:S04]  /*2fa90*/  LDL R137, [R1+0xb44] ;  /* 0x000b440001897983 */ /* 0x000f280000100800 */
[----:B------:R1:W4:Y:S01]  /*2faa0*/  @!P6 LDG.E.U16 R88, desc[UR56][R4.64] ;  /* 0x000000380458e981 */ /* 0x000322000c1e1500 */
[--C-:B0-----:R-:W-:Y:S02]  /*2fab0*/  SHF.R.U32.HI R140, RZ, 0x6, R8.reuse ;  /* 0x00000006ff8c7819 */ /* 0x101fe40000011608 */
[----:B------:R-:W-:Y:S01]  /*2fac0*/  SHF.R.U32.HI R8, RZ, 0x6, R8 ;  /* 0x00000006ff087819 */ /* 0x000fe20000011608 */
[----:B-1----:R-:W-:Y:S01]  /*2fad0*/  @!P1 IMAD.MOV.U32 R5, RZ, RZ, R7 ;  /* 0x000000ffff059224 */ /* 0x002fe200078e0007 */
[----:B------:R-:W-:Y:S01]  /*2fae0*/  SGXT.U32 R140, R140, 0x1 ;  /* 0x000000018c8c781a */ /* 0x000fe20000000000 */
[----:B------:R-:W4:Y:S01]  /*2faf0*/  LDL R7, [R1+0xb3c] ;  /* 0x000b3c0001077983 */ /* 0x000f220000100800 */
[----:B------:R-:W-:-:S04]  /*2fb00*/  SGXT.U32 R8, R8, 0x1 ;  /* 0x000000010808781a */ /* 0x000fc80000000000 */
[----:B------:R-:W-:Y:S02]  /*2fb10*/  LOP3.LUT R135, R8, 0x2c, RZ, 0xfc, !PT ;  /* 0x0000002c08877812 */ /* 0x000fe400078efcff */
[----:B------:R-:W0:Y:S01]  /*2fb20*/  S2R R8, SR_TID.X ;  /* 0x0000000000087919 */ /* 0x000e220000002100 */
[----:B------:R-:W-:-:S04]  /*2fb30*/  LOP3.LUT R140, R140, 0x2a, RZ, 0xfc, !PT ;  /* 0x0000002a8c8c7812 */ /* 0x000fc800078efcff */
[----:B------:R-:W-:Y:S02]  /*2fb40*/  ISETP.GE.AND P5, PT, R140, UR39, PT ;  /* 0x000000278c007c0c */ /* 0x000fe4000bfa6270 */
[----:B------:R-:W4:Y:S01]  /*2fb50*/  LDL R140, [R1+0xb50] ;  /* 0x000b5000018c7983 */ /* 0x000f220000100800 */
[----:B0-----:R-:W-:-:S04]  /*2fb60*/  SHF.R.U32.HI R8, RZ, 0x6, R8 ;  /* 0x00000006ff087819 */ /* 0x001fc80000011608 */
[----:B------:R-:W-:Y:S01]  /*2fb70*/  SGXT.U32 R8, R8, 0x1 ;  /* 0x000000010808781a */ /* 0x000fe20000000000 */
[----:B---3--:R-:W-:-:S05]  /*2fb80*/  @!P1 IMAD.MOV.U32 R4, RZ, RZ, R6 ;  /* 0x000000ffff049224 */ /* 0x008fca00078e0006 */
[----:B------:R2:W3:Y:S02]  /*2fb90*/  @!P1 LDG.E.U16 R104, desc[UR56][R4.64] ;  /* 0x0000003804689981 */ /* 0x0004e4000c1e1500 */
[----:B--2---:R-:W-:Y:S01]  /*2fba0*/  @!P4 IMAD.MOV.U32 R4, RZ, RZ, R2 ;  /* 0x000000ffff04c224 */ /* 0x004fe200078e0002 */
[----:B------:R-:W-:Y:S01]  /*2fbb0*/  LOP3.LUT R6, R8, 0x2e, RZ, 0xfc, !PT ;  /* 0x0000002e08067812 */ /* 0x000fe200078efcff */
[----:B------:R-:W2:Y:S01]  /*2fbc0*/  LDL R2, [R1+0xb38] ;  /* 0x000b380001027983 */ /* 0x000ea20000100800 */
[----:B----4-:R-:W-:-:S03]  /*2fbd0*/  @!P4 IMAD.MOV.U32 R5, RZ, RZ, R3 ;  /* 0x000000ffff05c224 */ /* 0x010fc600078e0003 */
[----:B------:R-:W4:Y:S04]  /*2fbe0*/  LDL R8, [R1+0xb48] ;  /* 0x000b480001087983 */ /* 0x000f280000100800 */
[----:B------:R0:W3:Y:S01]  /*2fbf0*/  @!P4 LDG.E.U16 R59, desc[UR56][R4.64] ;  /* 0x00000038043bc981 */ /* 0x0000e2000c1e1500 */
[----:B------:R-:W-:-:S03]  /*2fc00*/  ISETP.GE.AND P3, PT, R6, UR39, PT ;  /* 0x0000002706007c0c */ /* 0x000fc6000bf66270 */
[----:B------:R-:W2:Y:S04]  /*2fc10*/  LDL R6, [R1+0xb40] ;  /* 0x000b400001067983 */ /* 0x000ea80000100800 */
[----:B------:R-:W3:Y:S01]  /*2fc20*/  LDL R3, [R1+0xb34] ;  /* 0x000b340001037983 */ /* 0x000ee20000100800 */
[----:B0-----:R-:W0:Y:S02]  /*2fc30*/  S2R R5, SR_TID.X ;  /* 0x0000000000057919 */ /* 0x001e240000002100 */
[----:B0-----:R-:W-:Y:S02]  /*2fc40*/  SHF.R.U32.HI R4, RZ, 0x6, R5 ;  /* 0x00000006ff047819 */ /* 0x001fe40000011605 */
[----:B------:R-:W4:Y:S01]  /*2fc50*/  LDL R5, [R1+0xb4c] ;  /* 0x000b4c0001057983 */ /* 0x000f220000100800 */
[----:B------:R-:W-:-:S02]  /*2fc60*/  ISETP.GE.AND P2, PT, R135, UR39, PT ;  /* 0x0000002787007c0c */ /* 0x000fc4000bf46270 */
[----:B------:R-:W0:Y:S01]  /*2fc70*/  S2R R135, SR_TID.X ;  /* 0x0000000000877919 */ /* 0x000e220000002100 */
[----:B------:R-:W-:-:S04]  /*2fc80*/  SGXT.U32 R4, R4, 0x1 ;  /* 0x000000010404781a */ /* 0x000fc80000000000 */
[----:B------:R-:W-:Y:S02]  /*2fc90*/  LOP3.LUT R4, R4, 0x30, RZ, 0xfc, !PT ;  /* 0x0000003004047812 */ /* 0x000fe400078efcff */
[----:B------:R-:W-:Y:S02]  /*2fca0*/  PRMT R75, RZ, 0x7610, R75 ;  /* 0x00007610ff4b7816 */ /* 0x000fe4000000004b */
[----:B------:R-:W-:Y:S02]  /*2fcb0*/  ISETP.GE.AND P6, PT, R4, UR39, PT ;  /* 0x0000002704007c0c */ /* 0x000fe4000bfc6270 */
[----:B------:R-:W-:Y:S02]  /*2fcc0*/  PRMT R91, RZ, 0x7610, R91 ;  /* 0x00007610ff5b7816 */ /* 0x000fe4000000005b */
[----:B------:R-:W-:Y:S02]  /*2fcd0*/  PRMT R107, RZ, 0x7610, R107 ;  /* 0x00007610ff6b7816 */ /* 0x000fe4000000006b */
[----:B0-----:R-:W-:-:S04]  /*2fce0*/  SHF.R.U32.HI R135, RZ, 0x6, R135 ;  /* 0x00000006ff877819 */ /* 0x001fc80000011687 */
[----:B------:R-:W-:Y:S02]  /*2fcf0*/  SGXT.U32 R135, R135, 0x1 ;  /* 0x000000018787781a */ /* 0x000fe40000000000 */
[----:B------:R-:W-:Y:S01]  /*2fd00*/  PRMT R58, RZ, 0x7610, R58 ;  /* 0x00007610ff3a7816 */ /* 0x000fe2000000003a */
[----:B------:R-:W-:Y:S01]  /*2fd10*/  @!P5 IMAD.MOV.U32 R4, RZ, RZ, R140 ;  /* 0x000000ffff04d224 */ /* 0x000fe200078e008c */
[----:B------:R-:W-:Y:S02]  /*2fd20*/  LOP3.LUT R140, R135, 0x32, RZ, 0xfc, !PT ;  /* 0x00000032878c7812 */ /* 0x000fe400078efcff */
[----:B------:R-:W0:Y:S02]  /*2fd30*/  S2R R135, SR_TID.X ;  /* 0x0000000000877919 */ /* 0x000e240000002100 */
[----:B------:R-:W-:Y:S02]  /*2fd40*/  ISETP.GE.AND P1, PT, R140, UR39, PT ;  /* 0x000000278c007c0c */ /* 0x000fe4000bf26270 */
[----:B------:R-:W3:Y:S01]  /*2fd50*/  LDL R140, [R1+0xb24] ;  /* 0x000b2400018c7983 */ /* 0x000ee20000100800 */
[----:B0-----:R-:W-:-:S04]  /*2fd60*/  SHF.R.U32.HI R135, RZ, 0x6, R135 ;  /* 0x00000006ff877819 */ /* 0x001fc80000011687 */
[----:B------:R-:W-:-:S04]  /*2fd70*/  SGXT.U32 R135, R135, 0x1 ;  /* 0x000000018787781a */ /* 0x000fc80000000000 */
[----:B------:R-:W-:-:S04]  /*2fd80*/  LOP3.LUT R135, R135, 0x34, RZ, 0xfc, !PT ;  /* 0x0000003487877812 */ /* 0x000fc800078efcff */
[----:B------:R-:W-:Y:S02]  /*2fd90*/  ISETP.GE.AND P4, PT, R135, UR39, PT ;  /* 0x0000002787007c0c */ /* 0x000fe4000bf86270 */
[----:B------:R-:W3:Y:S04]  /*2fda0*/  LDL R135, [R1+0xb20] ;  /* 0x000b200001877983 */ /* 0x000ee80000100800 */
[----:B----4-:R0:W4:Y:S02]  /*2fdb0*/  @!P5 LDG.E.U16 R75, desc[UR56][R4.64] ;  /* 0x00000038044bd981 */ /* 0x010124000c1e1500 */
[----:B0-----:R-:W-:Y:S02]  /*2fdc0*/  @!P2 IMAD.MOV.U32 R4, RZ, RZ, R8 ;  /* 0x000000ffff04a224 */ /* 0x001fe400078e0008 */
[----:B------:R-:W-:-:S02]  /*2fdd0*/  @!P2 IMAD.MOV.U32 R5, RZ, RZ, R137 ;  /* 0x000000ffff05a224 */ /* 0x000fc400078e0089 */
[----:B------:R-:W4:Y:S04]  /*2fde0*/  LDL R137, [R1+0xb1c] ;  /* 0x000b1c0001897983 */ /* 0x000f280000100800 */
[----:B------:R2:W4:Y:S02]  /*2fdf0*/  @!P2 LDG.E.U16 R91, desc[UR56][R4.64] ;  /* 0x00000038045ba981 */ /* 0x000524000c1e1500 */
[----:B--2---:R-:W-:Y:S02]  /*2fe00*/  @!P3 IMAD.MOV.U32 R4, RZ, RZ, R6 ;  /* 0x000000ffff04b224 */ /* 0x004fe400078e0006 */
[----:B------:R-:W-:Y:S01]  /*2fe10*/  @!P3 IMAD.MOV.U32 R5, RZ, RZ, R7 ;  /* 0x000000ffff05b224 */ /* 0x000fe200078e0007 */
[----:B------:R-:W2:Y:S04]  /*2fe20*/  LDL R6, [R1+0xb28] ;  /* 0x000b280001067983 */ /* 0x000ea80000100800 */
[----:B------:R0:W4:Y:S02]  /*2fe30*/  @!P3 LDG.E.U16 R107, desc[UR56][R4.64] ;  /* 0x00000038046bb981 */ /* 0x000124000c1e1500 */
[----:B0-----:R-:W-:-:S02]  /*2fe40*/  @!P6 IMAD.MOV.U32 R4, RZ, RZ, R2 ;  /* 0x000000ffff04e224 */ /* 0x001fc400078e0002 */
[----:B---3--:R-:W-:Y:S01]  /*2fe50*/  @!P6 IMAD.MOV.U32 R5, RZ, RZ, R3 ;  /* 0x000000ffff05e224 */ /* 0x008fe200078e0003 */
[----:B------:R-:W3:Y:S04]  /*2fe60*/  LDL R2, [R1+0xb18] ;  /* 0x000b180001027983 */ /* 0x000ee80000100800 */
[----:B------:R0:W3:Y:S04]  /*2fe70*/  @!P6 LDG.E.U16 R58, desc[UR56][R4.64] ;  /* 0x00000038043ae981 */ /* 0x0000e8000c1e1500 */
[----:B------:R-:W3:Y:S04]  /*2fe80*/  LDL R3, [R1+0xb14] ;  /* 0x000b140001037983 */ /* 0x000ee80000100800 */
[----:B------:R-:W0:Y:S04]  /*2fe90*/  LDL R4, [R1+0xb2c] ;  /* 0x000b2c0001047983 */ /* 0x000e280000100800 */
[----:B------:R-:W0:Y:S01]  /*2fea0*/  LDL R5, [R1+0xb30] ;  /* 0x000b300001057983 */ /* 0x000e220000100800 */
[----:B------:R-:W1:Y:S02]  /*2feb0*/  S2R R8, SR_TID.X ;  /* 0x0000000000087919 */ /* 0x000e640000002100 */
[----:B-1----:R-:W-:-:S04]  /*2fec0*/  SHF.R.U32.HI R8, RZ, 0x6, R8 ;  /* 0x00000006ff087819 */ /* 0x002fc80000011608 */
[----:B------:R-:W-:-:S04]  /*2fed0*/  SGXT.U32 R8, R8, 0x1 ;  /* 0x000000010808781a */ /* 0x000fc80000000000 */
[----:B------:R-:W-:Y:S02]  /*2fee0*/  LOP3.LUT R7, R8, 0x36, RZ, 0xfc, !PT ;  /* 0x0000003608077812 */ /* 0x000fe400078efcff */
[----:B------:R-:W1:Y:S02]  /*2fef0*/  S2R R8, SR_TID.X ;  /* 0x0000000000087919 */ /* 0x000e640000002100 */
[----:B------:R-:W-:Y:S02]  /*2ff00*/  ISETP.GE.AND P5, PT, R7, UR39, PT ;  /* 0x0000002707007c0c */ /* 0x000fe4000bfa6270 */
[----:B------:R-:W1:Y:S01]  /*2ff10*/  S2R R7, SR_TID.X ;  /* 0x0000000000077919 */ /* 0x000e620000002100 */
[----:B------:R-:W-:Y:S02]  /*2ff20*/  PRMT R74, RZ, 0x7610, R74 ;  /* 0x00007610ff4a7816 */ /* 0x000fe4000000004a */
[----:B------:R-:W-:Y:S02]  /*2ff30*/  PRMT R90, RZ, 0x7610, R90 ;  /* 0x00007610ff5a7816 */ /* 0x000fe4000000005a */
[----:B------:R-:W-:-:S02]  /*2ff40*/  PRMT R106, RZ, 0x7610, R106 ;  /* 0x00007610ff6a7816 */ /* 0x000fc4000000006a */
[----:B-1----:R-:W-:Y:S02]  /*2ff50*/  SHF.R.U32.HI R8, RZ, 0x6, R8 ;  /* 0x00000006ff087819 */ /* 0x002fe40000011608 */
[----:B------:R-:W-:Y:S02]  /*2ff60*/  SHF.R.U32.HI R7, RZ, 0x6, R7 ;  /* 0x00000006ff077819 */ /* 0x000fe40000011607 */
[----:B------:R-:W-:Y:S02]  /*2ff70*/  SGXT.U32 R8, R8, 0x1 ;  /* 0x000000010808781a */ /* 0x000fe40000000000 */
[----:B------:R-:W-:Y:S02]  /*2ff80*/  SGXT.U32 R7, R7, 0x1 ;  /* 0x000000010707781a */ /* 0x000fe40000000000 */
[----:B------:R-:W-:-:S04]  /*2ff90*/  LOP3.LUT R8, R8, 0x38, RZ, 0xfc, !PT ;  /* 0x0000003808087812 */ /* 0x000fc800078efcff */
[----:B------:R-:W-:Y:S02]  /*2ffa0*/  ISETP.GE.AND P2, PT, R8, UR39, PT ;  /* 0x0000002708007c0c */ /* 0x000fe4000bf46270 */
[----:B------:R-:W-:Y:S01]  /*2ffb0*/  PRMT R61, RZ, 0x7610, R61 ;  /* 0x00007610ff3d7816 */ /* 0x000fe2000000003d */
[----:B------:R-:W3:Y:S01]  /*2ffc0*/  LDL.LU R8, [R1+0x214c] ;  /* 0x00214c0001087983 */ /* 0x000ee20000300800 */
[----:B0-----:R-:W-:-:S04]  /*2ffd0*/  @!P1 LOP3.LUT R5, R5, R4, RZ, 0x3c, !PT ;  /* 0x0000000405059212 */ /* 0x001fc800078e3cff */
[----:B------:R-:W-:-:S04]  /*2ffe0*/  @!P1 LOP3.LUT R4, R5, R4, RZ, 0x3c, !PT ;  /* 0x0000000405049212 */ /* 0x000fc800078e3cff */
[----:B------:R-:W-:-:S05]  /*2fff0*/  @!P1 LOP3.LUT R5, R5, R4, RZ, 0x3c, !PT ;  /* 0x0000000405059212 */ /* 0x000fca00078e3cff */
[----:B------:R0:W3:Y:S02]  /*30000*/  @!P1 LDG.E.U16 R74, desc[UR56][R4.64] ;  /* 0x00000038044a9981 */ /* 0x0000e4000c1e1500 */
[----:B0-----:R-:W-:Y:S01]  /*30010*/  LOP3.LUT R5, R7, 0x3a, RZ, 0xfc, !PT ;  /* 0x0000003a07057812 */ /* 0x001fe200078efcff */
[----:B--2---:R-:W-:Y:S02]  /*30020*/  @!P4 IMAD.MOV.U32 R4, RZ, RZ, R6 ;  /* 0x000000ffff04c224 */ /* 0x004fe400078e0006 */
[----:B------:R-:W2:Y:S01]  /*30030*/  LDL R6, [R1+0xb10] ;  /* 0x000b100001067983 */ /* 0x000ea20000100800 */
[----:B------:R-:W-:Y:S01]  /*30040*/  ISETP.GE.AND P3, PT, R5, UR39, PT ;  /* 0x0000002705007c0c */ /* 0x000fe2000bf66270 */
[----:B------:R-:W-:-:S05]  /*30050*/  @!P4 IMAD.MOV.U32 R5, RZ, RZ, R140 ;  /* 0x000000ffff05c224 */ /* 0x000fca00078e008c */
[----:B------:R0:W2:Y:S02]  /*30060*/  @!P4 LDG.E.U16 R90, desc[UR56][R4.64] ;  /* 0x00000038045ac981 */ /* 0x0000a4000c1e1500 */
[----:B0-----:R-:W-:Y:S02]  /*30070*/  @!P5 IMAD.MOV.U32 R4, RZ, RZ, R135 ;  /* 0x000000ffff04d224 */ /* 0x001fe400078e0087 */
[----:B----4-:R-:W-:Y:S01]  /*30080*/  @!P5 IMAD.MOV.U32 R5, RZ, RZ, R137 ;  /* 0x000000ffff05d224 */ /* 0x010fe200078e0089 */
[----:B------:R-:W0:Y:S04]  /*30090*/  S2R R7, SR_TID.X ;  /* 0x0000000000077919 */ /* 0x000e280000002100 */
[----:B------:R3:W4:Y:S04]  /*300a0*/  @!P5 LDG.E.U16 R106, desc[UR56][R4.64] ;  /* 0x00000038046ad981 */ /* 0x000728000c1e1500 */
[----:B------:R-:W4:Y:S01]  /*300b0*/  LDL R137, [R1+0xb04] ;  /* 0x000b040001897983 */ /* 0x000f220000100800 */
[----:B---3--:R-:W-:-:S02]  /*300c0*/  @!P2 IMAD.MOV.U32 R4, RZ, RZ, R2 ;  /* 0x000000ffff04a224 */ /* 0x008fc400078e0002 */
[----:B------:R-:W-:Y:S01]  /*300d0*/  @!P2 IMAD.MOV.U32 R5, RZ, RZ, R3 ;  /* 0x000000ffff05a224 */ /* 0x000fe200078e0003 */
[----:B------:R-:W3:Y:S04]  /*300e0*/  LDL R2, [R1+0xaf8] ;  /* 0x000af80001027983 */ /* 0x000ee80000100800 */
[----:B------:R1:W3:Y:S04]  /*300f0*/  @!P2 LDG.E.U16 R61, desc[UR56][R4.64] ;  /* 0x00000038043da981 */ /* 0x0002e8000c1e1500 */
[----:B------:R-:W3:Y:S01]  /*30100*/  LDL R3, [R1+0xaf4] ;  /* 0x000af40001037983 */ /* 0x000ee20000100800 */
[----:B-1----:R-:W1:Y:S02]  /*30110*/  S2R R5, SR_TID.X ;  /* 0x0000000000057919 */ /* 0x002e640000002100 */
[----:B-1----:R-:W-:-:S04]  /*30120*/  SHF.R.U32.HI R5, RZ, 0x6, R5 ;  /* 0x00000006ff057819 */ /* 0x002fc80000011605 */
[----:B------:R-:W-:-:S04]  /*30130*/  SGXT.U32 R5, R5, 0x1 ;  /* 0x000000010505781a */ /* 0x000fc80000000000 */
[----:B------:R-:W-:Y:S02]  /*30140*/  LOP3.LUT R4, R5, 0x40, RZ, 0xfc, !PT ;  /* 0x0000004005047812 */ /* 0x000fe400078efcff */
[----:B------:R-:W4:Y:S01]  /*30150*/  LDL R5, [R1+0xb0c] ;  /* 0x000b0c0001057983 */ /* 0x000f220000100800 */
[--C-:B0-----:R-:W-:Y:S02]  /*30160*/  SHF.R.U32.HI R140, RZ, 0x6, R7.reuse ;  /* 0x00000006ff8c7819 */ /* 0x101fe40000011607 */
[----:B------:R-:W-:Y:S02]  /*30170*/  SHF.R.U32.HI R7, RZ, 0x6, R7 ;  /* 0x00000006ff077819 */ /* 0x000fe40000011607 */
[----:B------:R-:W-:Y:S02]  /*30180*/  SGXT.U32 R140, R140, 0x1 ;  /* 0x000000018c8c781a */ /* 0x000fe40000000000 */
[----:B------:R-:W-:Y:S02]  /*30190*/  SGXT.U32 R7, R7, 0x1 ;  /* 0x000000010707781a */ /* 0x000fe40000000000 */
[----:B------:R-:W-:-:S02]  /*301a0*/  LOP3.LUT R140, R140, 0x3c, RZ, 0xfc, !PT ;  /* 0x0000003c8c8c7812 */ /* 0x000fc400078efcff */
[----:B------:R-:W-:Y:S02]  /*301b0*/  LOP3.LUT R135, R7, 0x3e, RZ, 0xfc, !PT ;  /* 0x0000003e07877812 */ /* 0x000fe400078efcff */
[----:B------:R-:W3:Y:S01]  /*301c0*/  LDL R7, [R1+0xb08] ;  /* 0x000b080001077983 */ /* 0x000ee20000100800 */
[----:B------:R-:W-:Y:S02]  /*301d0*/  ISETP.GE.AND P4, PT, R140, UR39, PT ;  /* 0x000000278c007c0c */ /* 0x000fe4000bf86270 */
[----:B------:R-:W-:Y:S01]  /*301e0*/  ISETP.GE.AND P1, PT, R135, UR39, PT ;  /* 0x0000002787007c0c */ /* 0x000fe2000bf26270 */
[----:B------:R-:W3:Y:S04]  /*301f0*/  LDL R140, [R1+0xafc] ;  /* 0x000afc00018c7983 */ /* 0x000ee80000100800 */
[----:B------:R-:W3:Y:S01]  /*30200*/  LDL R135, [R1+0xb00] ;  /* 0x000b000001877983 */ /* 0x000ee20000100800 */
[----:B------:R-:W-:-:S02]  /*30210*/  PRMT R77, RZ, 0x7610, R77 ;  /* 0x00007610ff4d7816 */ /* 0x000fc4000000004d */
[----:B------:R-:W-:Y:S02]  /*30220*/  ISETP.GE.AND P2, PT, R4, UR39, PT ;  /* 0x0000002704007c0c */ /* 0x000fe4000bf46270 */
[----:B------:R-:W-:Y:S02]  /*30230*/  PRMT R93, RZ, 0x7610, R93 ;  /* 0x00007610ff5d7816 */ /* 0x000fe4000000005d */
[----:B------:R-:W-:Y:S02]  /*30240*/  PRMT R109, RZ, 0x7610, R109 ;  /* 0x00007610ff6d7816 */ /* 0x000fe4000000006d */
[----:B------:R-:W-:Y:S01]  /*30250*/  PRMT R60, RZ, 0x7610, R60 ;  /* 0x00007610ff3c7816 */ /* 0x000fe2000000003c */
[----:B--2---:R-:W-:Y:S02]  /*30260*/  @!P3 IMAD.MOV.U32 R4, RZ, RZ, R6 ;  /* 0x000000ffff04b224 */ /* 0x004fe400078e0006 */
[----:B------:R-:W0:Y:S03]  /*30270*/  S2R R6, SR_TID.X ;  /* 0x0000000000067919 */ /* 0x000e260000002100 */
[----:B----4-:R1:W2:Y:S02]  /*30280*/  @!P3 LDG.E.U16 R77, desc[UR56][R4.64] ;  /* 0x00000038044db981 */ /* 0x0102a4000c1e1500 */
[----:B-1----:R-:W1:Y:S01]  /*30290*/  S2R R5, SR_TID.X ;  /* 0x0000000000057919 */ /* 0x002e620000002100 */
[----:B---3--:R-:W-:Y:S01]  /*302a0*/  @!P4 IMAD.MOV.U32 R4, RZ, RZ, R7 ;  /* 0x000000ffff04c224 */ /* 0x008fe200078e0007 */
[----:B-1----:R-:W-:-:S04]  /*302b0*/  SHF.R.U32.HI R5, RZ, 0x6, R5 ;  /* 0x00000006ff057819 */ /* 0x002fc80000011605 */
[----:B------:R-:W-:-:S04]  /*302c0*/  SGXT.U32 R5, R5, 0x1 ;  /* 0x000000010505781a */ /* 0x000fc80000000000 */
[----:B------:R-:W-:-:S04]  /*302d0*/  LOP3.LUT R5, R5, 0x42, RZ, 0xfc, !PT ;  /* 0x0000004205057812 */ /* 0x000fc800078efcff */
[----:B------:R-:W-:Y:S01]  /*302e0*/  ISETP.GE.AND P3, PT, R5, UR39, PT ;  /* 0x0000002705007c0c */ /* 0x000fe2000bf66270 */
[----:B------:R-:W-:Y:S01]  /*302f0*/  @!P4 IMAD.MOV.U32 R5, RZ, RZ, R137 ;  /* 0x000000ffff05c224 */ /* 0x000fe200078e0089 */
[----:B0-----:R-:W-:Y:S01]  /*30300*/  SHF.R.U32.HI R6, RZ, 0x6, R6 ;  /* 0x00000006ff067819 */ /* 0x001fe20000011606 */
[----:B------:R-:W3:Y:S04]  /*30310*/  LDL R137, [R1+0xae4] ;  /* 0x000ae40001897983 */ /* 0x000ee80000100800 */
[----:B------:R0:W4:Y:S02]  /*30320*/  @!P4 LDG.E.U16 R93, desc[UR56][R4.64] ;  /* 0x00000038045dc981 */ /* 0x000124000c1e1500 */
[----:B0-----:R-:W-:Y:S02]  /*30330*/  @!P1 IMAD.MOV.U32 R4, RZ, RZ, R135 ;  /* 0x000000ffff049224 */ /* 0x001fe400078e0087 */
[----:B------:R-:W-:Y:S01]  /*30340*/  @!P1 IMAD.MOV.U32 R5, RZ, RZ, R140 ;  /* 0x000000ffff059224 */ /* 0x000fe200078e008c */
[----:B------:R-:W-:Y:S01]  /*30350*/  SGXT.U32 R6, R6, 0x1 ;  /* 0x000000010606781a */ /* 0x000fe20000000000 */
[----:B------:R-:W2:Y:S04]  /*30360*/  LDL R140, [R1+0xadc] ;  /* 0x000adc00018c7983 */ /* 0x000ea80000100800 */
[----:B------:R0:W4:Y:S04]  /*30370*/  @!P1 LDG.E.U16 R109, desc[UR56][R4.64] ;  /* 0x00000038046d9981 */ /* 0x000128000c1e1500 */
[----:B------:R-:W4:Y:S01]  /*30380*/  LDL R135, [R1+0xad4] ;  /* 0x000ad40001877983 */ /* 0x000f220000100800 */
[----:B0-----:R-:W-:-:S02]  /*30390*/  @!P2 IMAD.MOV.U32 R4, RZ, RZ, R2 ;  /* 0x000000ffff04a224 */ /* 0x001fc400078e0002 */
[----:B------:R-:W-:Y:S01]  /*303a0*/  @!P2 IMAD.MOV.U32 R5, RZ, RZ, R3 ;  /* 0x000000ffff05a224 */ /* 0x000fe200078e0003 */
[----:B------:R-:W-:Y:S01]  /*303b0*/  LOP3.LUT R6, R6, 0x44, RZ, 0xfc, !PT ;  /* 0x0000004406067812 */ /* 0x000fe200078efcff */
[----:B------:R-:W2:Y:S04]  /*303c0*/  LDL R2, [R1+0xae0] ;  /* 0x000ae00001027983 */ /* 0x000ea80000100800 */
[----:B------:R0:W4:Y:S04]  /*303d0*/  @!P2 LDG.E.U16 R60, desc[UR56][R4.64] ;  /* 0x00000038043ca981 */ /* 0x000128000c1e1500 */
[----:B------:R-:W4:Y:S04]  /*303e0*/  LDL R3, [R1+0xad8] ;  /* 0x000ad80001037983 */ /* 0x000f280000100800 */
[----:B------:R-:W0:Y:S04]  /*303f0*/  LDL R4, [R1+0xaec] ;  /* 0x000aec0001047983 */ /* 0x000e280000100800 */
[----:B------:R-:W0:Y:S01]  /*30400*/  LDL R5, [R1+0xaf0] ;  /* 0x000af00001057983 */ /* 0x000e220000100800 */
[----:B------:R-:W-:-:S03]  /*30410*/  ISETP.GE.AND P4, PT, R6, UR39, PT ;  /* 0x0000002706007c0c */ /* 0x000fc6000bf86270 */
[----:B------:R-:W3:Y:S01]  /*30420*/  LDL R6, [R1+0xae8] ;  /* 0x000ae80001067983 */ /* 0x000ee20000100800 */
[----:B------:R-:W-:Y:S01]  /*30430*/  PRMT R76, RZ, 0x7610, R76 ;  /* 0x00007610ff4c7816 */ /* 0x000fe2000000004c */
[----:B------:R-:W1:Y:S01]  /*30440*/  S2R R7, SR_TID.X ;  /* 0x0000000000077919 */ /* 0x000e620000002100 */
[----:B------:R-:W-:Y:S02]  /*30450*/  PRMT R92, RZ, 0x7610, R92 ;  /* 0x00007610ff5c7816 */ /* 0x000fe4000000005c */
[----:B-1----:R-:W-:-:S04]  /*30460*/  SHF.R.U32.HI R7, RZ, 0x6, R7 ;  /* 0x00000006ff077819 */ /* 0x002fc80000011607 */
[----:B------:R-:W-:-:S04]  /*30470*/  SGXT.U32 R7, R7, 0x1 ;  /* 0x000000010707781a */ /* 0x000fc80000000000 */
[----:B------:R-:W-:-:S04]  /*30480*/  LOP3.LUT R7, R7, 0x46, RZ, 0xfc, !PT ;  /* 0x0000004607077812 */ /* 0x000fc800078efcff */
[----:B------:R-:W-:Y:S02]  /*30490*/  ISETP.GE.AND P1, PT, R7, UR39, PT ;  /* 0x0000002707007c0c */ /* 0x000fe4000bf26270 */
[----:B------:R-:W1:Y:S01]  /*304a0*/  S2R R7, SR_TID.X ;  /* 0x0000000000077919 */ /* 0x000e620000002100 */
[----:B------:R-:W-:Y:S02]  /*304b0*/  PRMT R108, RZ, 0x7610, R108 ;  /* 0x00007610ff6c7816 */ /* 0x000fe4000000006c */
[----:B------:R-:W-:Y:S02]  /*304c0*/  PRMT R63, RZ, 0x7610, R63 ;  /* 0x00007610ff3f7816 */ /* 0x000fe4000000003f */
[----:B-1----:R-:W-:-:S04]  /*304d0*/  SHF.R.U32.HI R7, RZ, 0x6, R7 ;  /* 0x00000006ff077819 */ /* 0x002fc80000011607 */
[----:B------:R-:W-:-:S04]  /*304e0*/  SGXT.U32 R7, R7, 0x1 ;  /* 0x000000010707781a */ /* 0x000fc80000000000 */
[----:B------:R-:W-:-:S04]  /*304f0*/  LOP3.LUT R7, R7, 0x48, RZ, 0xfc, !PT ;  /* 0x0000004807077812 */ /* 0x000fc800078efcff */
[----:B------:R-:W-:Y:S02]  /*30500*/  ISETP.GE.AND P2, PT, R7, UR39, PT ;  /* 0x0000002707007c0c */ /* 0x000fe4000bf46270 */
[----:B------:R-:W4:Y:S01]  /*30510*/  LDL.LU R7, [R1+0x2148] ;  /* 0x0021480001077983 */ /* 0x000f220000300800 */
[----:B0-----:R-:W-:-:S04]  /*30520*/  @!P3 LOP3.LUT R5, R5, R4, RZ, 0x3c, !PT ;  /* 0x000000040505b212 */ /* 0x001fc800078e3cff */
[----:B------:R-:W-:-:S04]  /*30530*/  @!P3 LOP3.LUT R4, R5, R4, RZ, 0x3c, !PT ;  /* 0x000000040504b212 */ /* 0x000fc800078e3cff */
[----:B------:R-:W-:-:S05]  /*30540*/  @!P3 LOP3.LUT R5, R5, R4, RZ, 0x3c, !PT ;  /* 0x000000040505b212 */ /* 0x000fca00078e3cff */
[----:B------:R0:W4:Y:S02]  /*30550*/  @!P3 LDG.E.U16 R76, desc[UR56][R4.64] ;  /* 0x00000038044cb981 */ /* 0x000124000c1e1500 */
[----:B0-----:R-:W0:Y:S01]  /*30560*/  S2R R5, SR_TID.X ;  /* 0x0000000000057919 */ /* 0x001e220000002100 */
[----:B---3--:R-:W-:Y:S02]  /*30570*/  @!P4 IMAD.MOV.U32 R4, RZ, RZ, R6 ;  /* 0x000000ffff04c224 */ /* 0x008fe400078e0006 */
[----:B------:R-:W3:Y:S01]  /*30580*/  LDL R6, [R1+0xad0] ;  /* 0x000ad00001067983 */ /* 0x000ee20000100800 */
[----:B0-----:R-:W-:-:S04]  /*30590*/  SHF.R.U32.HI R5, RZ, 0x6, R5 ;  /* 0x00000006ff057819 */ /* 0x001fc80000011605 */
[----:B------:R-:W-:-:S04]  /*305a0*/  SGXT.U32 R5, R5, 0x1 ;  /* 0x000000010505781a */ /* 0x000fc80000000000 */
[----:B------:R-:W-:-:S04]  /*305b0*/  LOP3.LUT R5, R5, 0x4a, RZ, 0xfc, !PT ;  /* 0x0000004a05057812 */ /* 0x000fc800078efcff */
[----:B------:R-:W-:Y:S01]  /*305c0*/  ISETP.GE.AND P3, PT, R5, UR39, PT ;  /* 0x0000002705007c0c */ /* 0x000fe2000bf66270 */
[----:B------:R-:W-:-:S05]  /*305d0*/  @!P4 IMAD.MOV.U32 R5, RZ, RZ, R137 ;  /* 0x000000ffff05c224 */ /* 0x000fca00078e0089 */
[----:B------:R0:W3:Y:S02]  /*305e0*/  @!P4 LDG.E.U16 R92, desc[UR56][R4.64] ;  /* 0x00000038045cc981 */ /* 0x0000e4000c1e1500 */
[----:B0-----:R-:W0:Y:S01]  /*305f0*/  S2R R5, SR_TID.X ;  /* 0x0000000000057919 */ /* 0x001e220000002100 */
[----:B--2---:R-:W-:Y:S02]  /*30600*/  @!P1 IMAD.MOV.U32 R4, RZ, RZ, R2 ;  /* 0x000000ffff049224 */ /* 0x004fe400078e0002 */
[----:B------:R-:W2:Y:S01]  /*30610*/  LDL R2, [R1+0xac8] ;  /* 0x000ac80001027983 */ /* 0x000ea20000100800 */
[----:B0-----:R-:W-:-:S04]  /*30620*/  SHF.R.U32.HI R5, RZ, 0x6, R5 ;  /* 0x00000006ff057819 */ /* 0x001fc80000011605 */
[----:B------:R-:W-:-:S04]  /*30630*/  SGXT.U32 R5, R5, 0x1 ;  /* 0x000000010505781a */ /* 0x000fc80000000000 */
[----:B------:R-:W-:-:S04]  /*30640*/  LOP3.LUT R5, R5, 0x4c, RZ, 0xfc, !PT ;  /* 0x0000004c05057812 */ /* 0x000fc800078efcff */
[----:B------:R-:W-:Y:S01]  /*30650*/  ISETP.GE.AND P4, PT, R5, UR39, PT ;  /* 0x0000002705007c0c */ /* 0x000fe2000bf86270 */
[----:B------:R-:W-:Y:S02]  /*30660*/  @!P1 IMAD.MOV.U32 R5, RZ, RZ, R140 ;  /* 0x000000ffff059224 */ /* 0x000fe400078e008c */
[----:B------:R-:W2:Y:S04]  /*30670*/  LDL R140, [R1+0xac4] ;  /* 0x000ac400018c7983 */ /* 0x000ea80000100800 */
[----:B------:R4:W2:Y:S02]  /*30680*/  @!P1 LDG.E.U16 R108, desc[UR56][R4.64] ;  /* 0x00000038046c9981 */ /* 0x0008a4000c1e1500 */
[----:B----4-:R-:W-:Y:S02]  /*30690*/  @!P2 IMAD.MOV.U32 R4, RZ, RZ, R3 ;  /* 0x000000ffff04a224 */ /* 0x010fe400078e0003 */
[----:B------:R-:W-:Y:S01]  /*306a0*/  @!P2 IMAD.MOV.U32 R5, RZ, RZ, R135 ;  /* 0x000000ffff05a224 */ /* 0x000fe200078e0087 */
[----:B------:R-:W-:Y:S01]  /*306b0*/  PRMT R79, RZ, 0x7610, R79 ;  /* 0x00007610ff4f7816 */ /* 0x000fe2000000004f */
[----:B------:R-:W0:Y:S03]  /*306c0*/  S2R R137, SR_TID.X ;  /* 0x0000000000897919 */ /* 0x000e260000002100 */
[----:B------:R1:W4:Y:S01]  /*306d0*/  @!P2 LDG.E.U16 R63, desc[UR56][R4.64] ;  /* 0x00000038043fa981 */ /* 0x000322000c1e1500 */
[----:B------:R-:W-:-:S03]  /*306e0*/  PRMT R95, RZ, 0x7610, R95 ;  /* 0x00007610ff5f7816 */ /* 0x000fc6000000005f */
[----:B------:R-:W4:Y:S04]  /*306f0*/  LDL R135, [R1+0xab4] ;  /* 0x000ab40001877983 */ /* 0x000f280000100800 */
[----:B------:R-:W4:Y:S01]  /*30700*/  LDL R3, [R1+0xab8] ;  /* 0x000ab80001037983 */ /* 0x000f220000100800 */
[----:B-1----:R-:W1:Y:S02]  /*30710*/  S2R R5, SR_TID.X ;  /* 0x0000000000057919 */ /* 0x002e640000002100 */
[----:B-1----:R-:W-:-:S04]  /*30720*/  SHF.R.U32.HI R5, RZ, 0x6, R5 ;  /* 0x00000006ff057819 */ /* 0x002fc80000011605 */
[----:B------:R-:W-:-:S04]  /*30730*/  SGXT.U32 R5, R5, 0x1 ;  /* 0x000000010505781a */ /* 0x000fc80000000000 */
[----:B------:R-:W-:Y:S02]  /*30740*/  LOP3.LUT R4, R5, 0x50, RZ, 0xfc, !PT ;  /* 0x0000005005047812 */ /* 0x000fe400078efcff */
[----:B------:R-:W2:Y:S02]  /*30750*/  LDL R5, [R1+0xacc] ;  /* 0x000acc0001057983 */ /* 0x000ea40000100800 */
[----:B------:R-:W-:Y:S02]  /*30760*/  ISETP.GE.AND P2, PT, R4, UR39, PT ;  /* 0x0000002704007c0c */ /* 0x000fe4000bf46270 */
[----:B0-----:R-:W-:-:S04]  /*30770*/  SHF.R.U32.HI R137, RZ, 0x6, R137 ;  /* 0x00000006ff897819 */ /* 0x001fc80000011689 */
[----:B------:R-:W-:-:S04]  /*30780*/  SGXT.U32 R137, R137, 0x1 ;  /* 0x000000018989781a */ /* 0x000fc80000000000 */
[----:B------:R-:W-:-:S04]  /*30790*/  LOP3.LUT R137, R137, 0x4e, RZ, 0xfc, !PT ;  /* 0x0000004e89897812 */ /* 0x000fc800078efcff */
[----:B------:R-:W-:Y:S02]  /*307a0*/  ISETP.GE.AND P1, PT, R137, UR39, PT ;  /* 0x0000002789007c0c */ /* 0x000fe4000bf26270 */
[----:B------:R-:W4:Y:S01]  /*307b0*/  LDL R137, [R1+0xac0] ;  /* 0x000ac00001897983 */ /* 0x000f220000100800 */
[----:B---3--:R-:W-:-:S05]  /*307c0*/  @!P3 IMAD.MOV.U32 R4, RZ, RZ, R6 ;  /* 0x000000ffff04b224 */ /* 0x008fca00078e0006 */
[----:B--2---:R0:W2:Y:S02]  /*307d0*/  @!P3 LDG.E.U16 R79, desc[UR56][R4.64] ;  /* 0x00000038044fb981 */ /* 0x0040a4000c1e1500 */
[----:B0-----:R-:W0:Y:S01]  /*307e0*/  S2R R5, SR_TID.X ;  /* 0x0000000000057919 */ /* 0x001e220000002100 */
[----:B------:R-:W-:Y:S01]  /*307f0*/  @!P4 IMAD.MOV.U32 R4, RZ, RZ, R2 ;  /* 0x000000ffff04c224 */ /* 0x000fe200078e0002 */
[----:B0-----:R-:W-:-:S04]  /*30800*/  SHF.R.U32.HI R5, RZ, 0x6, R5 ;  /* 0x00000006ff057819 */ /* 0x001fc80000011605 */
[----:B------:R-:W-:-:S04]  /*30810*/  SGXT.U32 R5, R5, 0x1 ;  /* 0x000000010505781a */ /* 0x000fc80000000000 */
[----:B------:R-:W-:-:S04]  /*30820*/  LOP3.LUT R5, R5, 0x52, RZ, 0xfc, !PT ;  /* 0x0000005205057812 */ /* 0x000fc800078efcff */
[----:B------:R-:W-:Y:S01]  /*30830*/  ISETP.GE.AND P3, PT, R5, UR39, PT ;  /* 0x0000002705007c0c */ /* 0x000fe2000bf66270 */
[----:B------:R-:W-:Y:S01]  /*30840*/  @!P4 IMAD.MOV.U32 R5, RZ, RZ, R140 ;  /* 0x000000ffff05c224 */ /* 0x000fe200078e008c */
[----:B------:R-:W-:Y:S01]  /*30850*/  PRMT R111, RZ, 0x7610, R111 ;  /* 0x00007610ff6f7816 */ /* 0x000fe2000000006f */
[----:B------:R-:W0:Y:S03]  /*30860*/  S2R R6, SR_TID.X ;  /* 0x0000000000067919 */ /* 0x000e260000002100 */
[----:B------:R4:W3:Y:S01]  /*30870*/  @!P4 LDG.E.U16 R95, desc[UR56][R4.64] ;  /* 0x00000038045fc981 */ /* 0x0008e2000c1e1500 */
[----:B------:R-:W-:-:S03]  /*30880*/  PRMT R62, RZ, 0x7610, R62 ;  /* 0x00007610ff3e7816 */ /* 0x000fc6000000003e */
[----:B------:R-:W2:Y:S04]  /*30890*/  LDL R140, [R1+0xaa4] ;  /* 0x000aa400018c7983 */ /* 0x000ea80000100800 */
[----:B------:R-:W3:Y:S01]  /*308a0*/  LDL R5, [R1+0xabc] ;  /* 0x000abc0001057983 */ /* 0x000ee20000100800 */
[----:B----4-:R-:W-:Y:S01]  /*308b0*/  @!P1 IMAD.MOV.U32 R4, RZ, RZ, R137 ;  /* 0x000000ffff049224 */ /* 0x010fe200078e0089 */
[----:B0-----:R-:W-:-:S04]  /*308c0*/  SHF.R.U32.HI R6, RZ, 0x6, R6 ;  /* 0x00000006ff067819 */ /* 0x001fc80000011606 */
[----:B------:R-:W-:-:S04]  /*308d0*/  SGXT.U32 R6, R6, 0x1 ;  /* 0x000000010606781a */ /* 0x000fc80000000000 */
[----:B------:R-:W-:-:S04]  /*308e0*/  LOP3.LUT R2, R6, 0x54, RZ, 0xfc, !PT ;  /* 0x0000005406027812 */ /* 0x000fc800078efcff */
[----:B------:R-:W-:Y:S02]  /*308f0*/  ISETP.GE.AND P4, PT, R2, UR39, PT ;  /* 0x0000002702007c0c */ /* 0x000fe4000bf86270 */
[----:B------:R-:W4:Y:S01]  /*30900*/  LDL R2, [R1+0xaa8] ;  /* 0x000aa80001027983 */ /* 0x000f220000100800 */
[----:B------:R-:W0:Y:S02]  /*30910*/  S2R R6, SR_TID.X ;  /* 0x0000000000067919 */ /* 0x000e240000002100 */
[----:B0-----:R-:W-:Y:S01]  /*30920*/  SHF.R.U32.HI R6, RZ, 0x6, R6 ;  /* 0x00000006ff067819 */ /* 0x001fe20000011606 */
[----:B---3--:R0:W3:Y:S02]  /*30930*/  @!P1 LDG.E.U16 R111, desc[UR56][R4.64] ;  /* 0x00000038046f9981 */ /* 0x0080e4000c1e1500 */
[----:B0-----:R-:W-:Y:S02]  /*30940*/  @!P2 IMAD.MOV.U32 R4, RZ, RZ, R3 ;  /* 0x000000ffff04a224 */ /* 0x001fe400078e0003 */
[----:B------:R-:W-:-:S05]  /*30950*/  @!P2 IMAD.MOV.U32 R5, RZ, RZ, R135 ;  /* 0x000000ffff05a224 */ /* 0x000fca00078e0087 */
[----:B------:R0:W3:Y:S04]  /*30960*/  @!P2 LDG.E.U16 R62, desc[UR56][R4.64] ;  /* 0x00000038043ea981 */ /* 0x0000e8000c1e1500 */
[----:B------:R-:W0:Y:S04]  /*30970*/  LDL R4, [R1+0xaac] ;  /* 0x000aac0001047983 */ /* 0x000e280000100800 */
[----:B------:R-:W0:Y:S01]  /*30980*/  LDL R5, [R1+0xab0] ;  /* 0x000ab00001057983 */ /* 0x000e220000100800 */
[----:B------:R-:W-:-:S04]  /*30990*/  SGXT.U32 R6, R6, 0x1 ;  /* 0x000000010606781a */ /* 0x000fc80000000000 */
[----:B------:R-:W-:Y:S02]  /*309a0*/  LOP3.LUT R137, R6, 0x56, RZ, 0xfc, !PT ;  /* 0x0000005606897812 */ /* 0x000fe400078efcff */
[----:B------:R-:W1:Y:S02]  /*309b0*/  S2R R6, SR_TID.X ;  /* 0x0000000000067919 */ /* 0x000e640000002100 */
[----:B-1----:R-:W-:Y:S02]  /*309c0*/  SHF.R.U32.HI R3, RZ, 0x6, R6 ;  /* 0x00000006ff037819 */ /* 0x002fe40000011606 */
[----:B------:R-:W-:Y:S01]  /*309d0*/  PRMT R78, RZ, 0x7610, R78 ;  /* 0x00007610ff4e7816 */ /* 0x000fe2000000004e */
[----:B------:R-:W3:Y:S01]  /*309e0*/  LDL R6, [R1+0xaa0] ;  /* 0x000aa00001067983 */ /* 0x000ee20000100800 */
[----:B------:R-:W-:-:S04]  /*309f0*/  SGXT.U32 R3, R3, 0x1 ;  /* 0x000000010303781a */ /* 0x000fc80000000000 */
[----:B------:R-:W-:Y:S02]  /*30a00*/  LOP3.LUT R135, R3, 0x58, RZ, 0xfc, !PT ;  /* 0x0000005803877812 */ /* 0x000fe400078efcff */
[----:B------:R-:W1:Y:S01]  /*30a10*/  S2R R3, SR_TID.X ;  /* 0x0000000000037919 */ /* 0x000e620000002100 */
[----:B------:R-:W-:Y:S02]  /*30a20*/  PRMT R94, RZ, 0x7610, R94 ;  /* 0x00007610ff5e7816 */ /* 0x000fe4000000005e */
[----:B-1----:R-:W-:-:S04]  /*30a30*/  SHF.R.U32.HI R3, RZ, 0x6, R3 ;  /* 0x00000006ff037819 */ /* 0x002fc80000011603 */
[----:B------:R-:W-:Y:S02]  /*30a40*/  SGXT.U32 R3, R3, 0x1 ;  /* 0x000000010303781a */ /* 0x000fe40000000000 */
[----:B------:R-:W-:Y:S02]  /*30a50*/  ISETP.GE.AND P1, PT, R137, UR39, PT ;  /* 0x0000002789007c0c */ /* 0x000fe4000bf26270 */
[----:B------:R-:W-:Y:S01]  /*30a60*/  ISETP.GE.AND P2, PT, R135, UR39, PT ;  /* 0x0000002787007c0c */ /* 0x000fe2000bf46270 */
[----:B------:R-:W3:Y:S04]  /*30a70*/  LDL R137, [R1+0xa94] ;  /* 0x000a940001897983 */ /* 0x000ee80000100800 */
[----:B------:R-:W3:Y:S01]  /*30a80*/  LDL R135, [R1+0xa98] ;  /* 0x000a980001877983 */ /* 0x000ee20000100800 */
[----:B0-----:R-:W-:-:S04]  /*30a90*/  @!P3 LOP3.LUT R5, R5, R4, RZ, 0x3c, !PT ;  /* 0x000000040505b212 */ /* 0x001fc800078e3cff */
[----:B------:R-:W-:-:S04]  /*30aa0*/  @!P3 LOP3.LUT R4, R5, R4, RZ, 0x3c, !PT ;  /* 0x000000040504b212 */ /* 0x000fc800078e3cff */
[----:B------:R-:W-:-:S05]  /*30ab0*/  @!P3 LOP3.LUT R5, R5, R4, RZ, 0x3c, !PT ;  /* 0x000000040505b212 */ /* 0x000fca00078e3cff */
[----:B------:R0:W3:Y:S02]  /*30ac0*/  @!P3 LDG.E.U16 R78, desc[UR56][R4.64] ;  /* 0x00000038044eb981 */ /* 0x0000e4000c1e1500 */
[----:B0-----:R-:W-:Y:S02]  /*30ad0*/  LOP3.LUT R5, R3, 0x5a, RZ, 0xfc, !PT ;  /* 0x0000005a03057812 */ /* 0x001fe400078efcff */
[----:B------:R-:W0:Y:S01]  /*30ae0*/  S2R R3, SR_TID.X ;  /* 0x0000000000037919 */ /* 0x000e220000002100 */
[----:B----4-:R-:W-:Y:S01]  /*30af0*/  @!P4 IMAD.MOV.U32 R4, RZ, RZ, R2 ;  /* 0x000000ffff04c224 */ /* 0x010fe200078e0002 */
[----:B------:R-:W-:Y:S01]  /*30b00*/  ISETP.GE.AND P3, PT, R5, UR39, PT ;  /* 0x0000002705007c0c */ /* 0x000fe2000bf66270 */
[----:B--2---:R-:W-:Y:S01]  /*30b10*/  @!P4 IMAD.MOV.U32 R5, RZ, RZ, R140 ;  /* 0x000000ffff05c224 */ /* 0x004fe200078e008c */
[----:B------:R-:W2:Y:S04]  /*30b20*/  LDL R2, [R1+0xa90] ;  /* 0x000a900001027983 */ /* 0x000ea80000100800 */
[----:B------:R1:W4:Y:S04]  /*30b30*/  @!P4 LDG.E.U16 R94, desc[UR56][R4.64] ;  /* 0x00000038045ec981 */ /* 0x000328000c1e1500 */
[----:B------:R-:W2:Y:S01]  /*30b40*/  LDL R5, [R1+0xa9c] ;  /* 0x000a9c0001057983 */ /* 0x000ea20000100800 */
[----:B0-----:R-:W-:-:S03]  /*30b50*/  SHF.R.U32.HI R140, RZ, 0x6, R3 ;  /* 0x00000006ff8c7819 */ /* 0x001fc60000011603 */
[----:B------:R-:W4:Y:S01]  /*30b60*/  LDL R3, [R1+0xa8c] ;  /* 0x000a8c0001037983 */ /* 0x000f220000100800 */
[----:B------:R-:W-:-:S04]  /*30b70*/  SGXT.U32 R140, R140, 0x1 ;  /* 0x000000018c8c781a */ /* 0x000fc80000000000 */
[----:B-1----:R-:W-:Y:S02]  /*30b80*/  LOP3.LUT R4, R140, 0x5c, RZ, 0xfc, !PT ;  /* 0x0000005c8c047812 */ /* 0x002fe400078efcff */
[----:B------:R-:W-:Y:S02]  /*30b90*/  PRMT R0, RZ, 0x7610, R0 ;  /* 0x00007610ff007816 */ /* 0x000fe40000000000 */
[----:B------:R-:W-:Y:S01]  /*30ba0*/  ISETP.GE.AND P4, PT, R4, UR39, PT ;  /* 0x0000002704007c0c */ /* 0x000fe2000bf86270 */
[----:B---3--:R-:W-:Y:S01]  /*30bb0*/  @!P1 IMAD.MOV.U32 R4, RZ, RZ, R6 ;  /* 0x000000ffff049224 */ /* 0x008fe200078e0006 */
[----:B------:R-:W-:Y:S02]  /*30bc0*/  PRMT R65, RZ, 0x7610, R65 ;  /* 0x00007610ff417816 */ /* 0x000fe40000000041 */
[----:B------:R-:W-:Y:S02]  /*30bd0*/  PRMT R81, RZ, 0x7610, R81 ;  /* 0x00007610ff517816 */ /* 0x000fe40000000051 */
[----:B--2---:R0:W2:Y:S02]  /*30be0*/  @!P1 LDG.E.U16 R0, desc[UR56][R4.64] ;  /* 0x0000003804009981 */ /* 0x0040a4000c1e1500 */
[----:B0-----:R-:W-:-:S02]  /*30bf0*/  @!P2 IMAD.MOV.U32 R4, RZ, RZ, R135 ;  /* 0x000000ffff04a224 */ /* 0x001fc400078e0087 */
[----:B------:R-:W-:Y:S01]  /*30c00*/  @!P2 IMAD.MOV.U32 R5, RZ, RZ, R137 ;  /* 0x000000ffff05a224 */ /* 0x000fe200078e0089 */
[----:B------:R-:W0:Y:S04]  /*30c10*/  S2R R6, SR_TID.X ;  /* 0x0000000000067919 */ /* 0x000e280000002100 */
[----:B------:R1:W3:Y:S01]  /*30c20*/  @!P2 LDG.E.U16 R65, desc[UR56][R4.64] ;  /* 0x000000380441a981 */ /* 0x0002e2000c1e1500 */
[----:B------:R-:W-:-:S03]  /*30c30*/  PRMT R97, RZ, 0x7610, R97 ;  /* 0x00007610ff617816 */ /* 0x000fc60000000061 */
[----:B------:R-:W2:Y:S01]  /*30c40*/  LDL R137, [R1+0xa80] ;  /* 0x000a800001897983 */ /* 0x000ea20000100800 */
[----:B-1----:R-:W-:Y:S02]  /*30c50*/  @!P3 IMAD.MOV.U32 R4, RZ, RZ, R2 ;  /* 0x000000ffff04b224 */ /* 0x002fe400078e0002 */
[----:B----4-:R-:W-:Y:S01]  /*30c60*/  @!P3 IMAD.MOV.U32 R5, RZ, RZ, R3 ;  /* 0x000000ffff05b224 */ /* 0x010fe200078e0003 */
[----:B------:R-:W1:Y:S04]  /*30c70*/  S2R R140, SR_TID.X ;  /* 0x00000000008c7919 */ /* 0x000e680000002100 */
[----:B------:R4:W3:Y:S04]  /*30c80*/  @!P3 LDG.E.U16 R81, desc[UR56][R4.64] ;  /* 0x000000380451b981 */ /* 0x0008e8000c1e1500 */
[----:B------:R-:W3:Y:S04]  /*30c90*/  LDL R3, [R1+0xa6c] ;  /* 0x000a6c0001037983 */ /* 0x000ee80000100800 */
[----:B------:R-:W4:Y:S04]  /*30ca0*/  LDL R4, [R1+0xa84] ;  /* 0x000a840001047983 */ /* 0x000f280000100800 */
[----:B------:R-:W4:Y:S01]  /*30cb0*/  LDL R5, [R1+0xa88] ;  /* 0x000a880001057983 */ /* 0x000f220000100800 */
[----:B0-----:R-:W-:-:S04]  /*30cc0*/  SHF.R.U32.HI R6, RZ, 0x6, R6 ;  /* 0x00000006ff067819 */ /* 0x001fc80000011606 */
[----:B------:R-:W-:-:S04]  /*30cd0*/  SGXT.U32 R6, R6, 0x1 ;  /* 0x000000010606781a */ /* 0x000fc80000000000 */
[----:B------:R-:W-:Y:S02]  /*30ce0*/  LOP3.LUT R135, R6, 0x60, RZ, 0xfc, !PT ;  /* 0x0000006006877812 */ /* 0x000fe400078efcff */
[----:B------:R-:W0:Y:S01]  /*30cf0*/  S2R R6, SR_TID.X ;  /* 0x0000000000067919 */ /* 0x000e220000002100 */
[----:B-1----:R-:W-:-:S04]  /*30d00*/  SHF.R.U32.HI R140, RZ, 0x6, R140 ;  /* 0x00000006ff8c7819 */ /* 0x002fc8000001168c */
[----:B------:R-:W-:-:S04]  /*30d10*/  SGXT.U32 R140, R140, 0x1 ;  /* 0x000000018c8c781a */ /* 0x000fc80000000000 */
[----:B------:R-:W-:Y:S02]  /*30d20*/  LOP3.LUT R140, R140, 0x5e, RZ, 0xfc, !PT ;  /* 0x0000005e8c8c7812 */ /* 0x000fe400078efcff */
[----:B------:R-:W-:Y:S02]  /*30d30*/  ISETP.GE.AND P2, PT, R135, UR39, PT ;  /* 0x0000002787007c0c */ /* 0x000fe4000bf46270 */
[----:B------:R-:W-:Y:S01]  /*30d40*/  ISETP.GE.AND P1, PT, R140, UR39, PT ;  /* 0x000000278c007c0c */ /* 0x000fe2000bf26270 */
[----:B------:R-:W3:Y:S04]  /*30d50*/  LDL R135, [R1+0xa78] ;  /* 0x000a780001877983 */ /* 0x000ee80000100800 */
[----:B------:R-:W3:Y:S01]  /*30d60*/  LDL R140, [R1+0xa74] ;  /* 0x000a7400018c7983 */ /* 0x000ee20000100800 */
[----:B0-----:R-:W-:-:S04]  /*30d70*/  SHF.R.U32.HI R6, RZ, 0x6, R6 ;  /* 0x00000006ff067819 */ /* 0x001fc80000011606 */
[----:B------:R-:W-:-:S04]  /*30d80*/  SGXT.U32 R6, R6, 0x1 ;  /* 0x000000010606781a */ /* 0x000fc80000000000 */
[----:B------:R-:W-:-:S04]  /*30d90*/  LOP3.LUT R2, R6, 0x62, RZ, 0xfc, !PT ;  /* 0x0000006206027812 */ /* 0x000fc800078efcff */
[----:B------:R-:W-:Y:S02]  /*30da0*/  ISETP.GE.AND P3, PT, R2, UR39, PT ;  /* 0x0000002702007c0c */ /* 0x000fe4000bf66270 */
[----:B------:R-:W3:Y:S01]  /*30db0*/  LDL R2, [R1+0xa70] ;  /* 0x000a700001027983 */ /* 0x000ee20000100800 */
[----:B----4-:R-:W-:-:S04]  /*30dc0*/  @!P4 LOP3.LUT R5, R5, R4, RZ, 0x3c, !PT ;  /* 0x000000040505c212 */ /* 0x010fc800078e3cff */
[----:B------:R-:W-:-:S04]  /*30dd0*/  @!P4 LOP3.LUT R4, R5, R4, RZ, 0x3c, !PT ;  /* 0x000000040504c212 */ /* 0x000fc800078e3cff */
[----:B------:R-:W-:-:S05]  /*30de0*/  @!P4 LOP3.LUT R5, R5, R4, RZ, 0x3c, !PT ;  /* 0x000000040505c212 */ /* 0x000fca00078e3cff */
[----:B------:R0:W4:Y:S04]  /*30df0*/  @!P4 LDG.E.U16 R97, desc[UR56][R4.64] ;  /* 0x000000380461c981 */ /* 0x000128000c1e1500 */
[----:B------:R-:W3:Y:S01]  /*30e00*/  LDL R5, [R1+0xa7c] ;  /* 0x000a7c0001057983 */ /* 0x000ee20000100800 */
[----:B------:R-:W1:Y:S01]  /*30e10*/  S2R R6, SR_TID.X ;  /* 0x0000000000067919 */ /* 0x000e620000002100 */
[----:B------:R-:W-:Y:S02]  /*30e20*/  PRMT R110, RZ, 0x7610, R110 ;  /* 0x00007610ff6e7816 */ /* 0x000fe4000000006e */
[----:B-1----:R-:W-:-:S04]  /*30e30*/  SHF.R.U32.HI R6, RZ, 0x6, R6 ;  /* 0x00000006ff067819 */ /* 0x002fc80000011606 */
[----:B------:R-:W-:-:S04]  /*30e40*/  SGXT.U32 R6, R6, 0x1 ;  /* 0x000000010606781a */ /* 0x000fc80000000000 */
[----:B0-----:R-:W-:-:S04]  /*30e50*/  LOP3.LUT R4, R6, 0x64, RZ, 0xfc, !PT ;  /* 0x0000006406047812 */ /* 0x001fc800078efcff */
[----:B------:R-:W-:Y:S01]  /*30e60*/  ISETP.GE.AND P4, PT, R4, UR39, PT ;  /* 0x0000002704007c0c */ /* 0x000fe2000bf86270 */
[----:B--2---:R-:W-:Y:S01]  /*30e70*/  @!P1 IMAD.MOV.U32 R4, RZ, RZ, R137 ;  /* 0x000000ffff049224 */ /* 0x004fe200078e0089 */
[----:B------:R-:W-:Y:S01]  /*30e80*/  PRMT R64, RZ, 0x7610, R64 ;  /* 0x00007610ff407816 */ /* 0x000fe20000000040 */
[----:B------:R-:W2:Y:S01]  /*30e90*/  LDL R137, [R1+0xa68] ;  /* 0x000a680001897983 */ /* 0x000ea20000100800 */
[----:B------:R-:W-:-:S03]  /*30ea0*/  PRMT R80, RZ, 0x7610, R80 ;  /* 0x00007610ff507816 */ /* 0x000fc60000000050 */
[----:B---3--:R0:W3:Y:S02]  /*30eb0*/  @!P1 LDG.E.U16 R110, desc[UR56][R4.64] ;  /* 0x00000038046e9981 */ /* 0x0080e4000c1e1500 */
[----:B0-----:R-:W0:Y:S01]  /*30ec0*/  S2R R5, SR_TID.X ;  /* 0x0000000000057919 */ /* 0x001e220000002100 */
[----:B------:R-:W-:Y:S01]  /*30ed0*/  @!P2 IMAD.MOV.U32 R4, RZ, RZ, R135 ;  /* 0x000000ffff04a224 */ /* 0x000fe200078e0087 */
[----:B------:R-:W1:Y:S01]  /*30ee0*/  S2R R6, SR_TID.X ;  /* 0x0000000000067919 */ /* 0x000e620000002100 */
[----:B------:R-:W-:Y:S01]  /*30ef0*/  PRMT R96, RZ, 0x7610, R96 ;  /* 0x00007610ff607816 */ /* 0x000fe20000000060 */
[----:B------:R-:W4:Y:S01]  /*30f00*/  LDL R135, [R1+0xa58] ;  /* 0x000a580001877983 */ /* 0x000f220000100800 */
[----:B0-----:R-:W-:-:S04]  /*30f10*/  SHF.R.U32.HI R5, RZ, 0x6, R5 ;  /* 0x00000006ff057819 */ /* 0x001fc80000011605 */
[----:B------:R-:W-:-:S04]  /*30f20*/  SGXT.U32 R5, R5, 0x1 ;  /* 0x000000010505781a */ /* 0x000fc80000000000 */
[----:B------:R-:W-:-:S04]  /*30f30*/  LOP3.LUT R5, R5, 0x66, RZ, 0xfc, !PT ;  /* 0x0000006605057812 */ /* 0x000fc800078efcff */
[----:B------:R-:W-:Y:S01]  /*30f40*/  ISETP.GE.AND P1, PT, R5, UR39, PT ;  /* 0x0000002705007c0c */ /* 0x000fe2000bf26270 */
[----:B------:R-:W-:Y:S01]  /*30f50*/  @!P2 IMAD.MOV.U32 R5, RZ, RZ, R140 ;  /* 0x000000ffff05a224 */ /* 0x000fe200078e008c */
[----:B-1----:R-:W-:Y:S01]  /*30f60*/  SHF.R.U32.HI R6, RZ, 0x6, R6 ;  /* 0x00000006ff067819 */ /* 0x002fe20000011606 */
[----:B------:R-:W3:Y:S04]  /*30f70*/  LDL R140, [R1+0xa54] ;  /* 0x000a5400018c7983 */ /* 0x000ee80000100800 */
[----:B------:R0:W3:Y:S02]  /*30f80*/  @!P2 LDG.E.U16 R64, desc[UR56][R4.64] ;  /* 0x000000380440a981 */ /* 0x0000e4000c1e1500 */
[----:B0-----:R-:W-:Y:S02]  /*30f90*/  @!P3 IMAD.MOV.U32 R4, RZ, RZ, R2 ;  /* 0x000000ffff04b224 */ /* 0x001fe400078e0002 */
[----:B------:R-:W-:Y:S01]  /*30fa0*/  @!P3 IMAD.MOV.U32 R5, RZ, RZ, R3 ;  /* 0x000000ffff05b224 */ /* 0x000fe200078e0003 */
[----:B------:R-:W-:Y:S01]  /*30fb0*/  SGXT.U32 R6, R6, 0x1 ;  /* 0x000000010606781a */ /* 0x000fe20000000000 */
[----:B------:R-:W3:Y:S04]  /*30fc0*/  LDL R3, [R1+0xa4c] ;  /* 0x000a4c0001037983 */ /* 0x000ee80000100800 */
[----:B------:R0:W3:Y:S04]  /*30fd0*/  @!P3 LDG.E.U16 R80, desc[UR56][R4.64] ;  /* 0x000000380450b981 */ /* 0x0000e8000c1e1500 */
[----:B------:R-:W3:Y:S04]  /*30fe0*/  LDL R2, [R1+0xa50] ;  /* 0x000a500001027983 */ /* 0x000ee80000100800 */
[----:B------:R-:W4:Y:S01]  /*30ff0*/  LDL R5, [R1+0xa64] ;  /* 0x000a640001057983 */ /* 0x000f220000100800 */
[----:B------:R-:W-:-:S04]  /*31000*/  LOP3.LUT R6, R6, 0x68, RZ, 0xfc, !PT ;  /* 0x0000006806067812 */ /* 0x000fc800078efcff */
[----:B------:R-:W-:Y:S02]  /*31010*/  ISETP.GE.AND P2, PT, R6, UR39, PT ;  /* 0x0000002706007c0c */ /* 0x000fe4000bf46270 */
[----:B------:R-:W1:Y:S02]  /*31020*/  S2R R6, SR_TID.X ;  /* 0x0000000000067919 */ /* 0x000e640000002100 */
[----:B-1----:R-:W-:-:S04]  /*31030*/  SHF.R.U32.HI R6, RZ, 0x6, R6 ;  /* 0x00000006ff067819 */ /* 0x002fc80000011606 */
[----:B------:R-:W-:-:S04]  /*31040*/  SGXT.U32 R6, R6, 0x1 ;  /* 0x000000010606781a */ /* 0x000fc80000000000 */
[----:B0-----:R-:W-:-:S04]  /*31050*/  LOP3.LUT R4, R6, 0x6a, RZ, 0xfc, !PT ;  /* 0x0000006a06047812 */ /* 0x001fc800078efcff */
[----:B------:R-:W-:Y:S01]  /*31060*/  ISETP.GE.AND P3, PT, R4, UR39, PT ;  /* 0x0000002704007c0c */ /* 0x000fe2000bf66270 */
[----:B--2---:R-:W-:-:S05]  /*31070*/  @!P4 IMAD.MOV.U32 R4, RZ, RZ, R137 ;  /* 0x000000ffff04c224 */ /* 0x004fca00078e0089 */
[----:B----4-:R0:W2:Y:S04]  /*31080*/  @!P4 LDG.E.U16 R96, desc[UR56][R4.64] ;  /* 0x000000380460c981 */ /* 0x0100a8000c1e1500 */
[----:B------:R-:W0:Y:S04]  /*31090*/  LDL R4, [R1+0xa5c] ;  /* 0x000a5c0001047983 */ /* 0x000e280000100800 */
[----:B------:R-:W0:Y:S01]  /*310a0*/  LDL R5, [R1+0xa60] ;  /* 0x000a600001057983 */ /* 0x000e220000100800 */
[----:B------:R-:W-:Y:S02]  /*310b0*/  PRMT R113, RZ, 0x7610, R113 ;  /* 0x00007610ff717816 */ /* 0x000fe40000000071 */
[----:B------:R-:W-:-:S02]  /*310c0*/  PRMT R67, RZ, 0x7610, R67 ;  /* 0x00007610ff437816 */ /* 0x000fc40000000043 */
[----:B------:R-:W-:Y:S01]  /*310d0*/  PRMT R83, RZ, 0x7610, R83 ;  /* 0x00007610ff537816 */ /* 0x000fe20000000053 */
[----:B------:R-:W1:Y:S01]  /*310e0*/  S2R R6, SR_TID.X ;  /* 0x0000000000067919 */ /* 0x000e620000002100 */
[----:B0-----:R-:W-:-:S04]  /*310f0*/  @!P1 LOP3.LUT R5, R5, R4, RZ, 0x3c, !PT ;  /* 0x0000000405059212 */ /* 0x001fc800078e3cff */
[----:B------:R-:W-:-:S04]  /*31100*/  @!P1 LOP3.LUT R4, R5, R4, RZ, 0x3c, !PT ;  /* 0x0000000405049212 */ /* 0x000fc800078e3cff */
[----:B------:R-:W-:-:S05]  /*31110*/  @!P1 LOP3.LUT R5, R5, R4, RZ, 0x3c, !PT ;  /* 0x0000000405059212 */ /* 0x000fca00078e3cff */
[----:B------:R0:W4:Y:S02]  /*31120*/  @!P1 LDG.E.U16 R113, desc[UR56][R4.64] ;  /* 0x0000003804719981 */ /* 0x000124000c1e1500 */
[----:B0-----:R-:W-:Y:S02]  /*31130*/  @!P2 IMAD.MOV.U32 R4, RZ, RZ, R135 ;  /* 0x000000ffff04a224 */ /* 0x001fe400078e0087 */
[----:B---3--:R-:W-:Y:S01]  /*31140*/  @!P2 IMAD.MOV.U32 R5, RZ, RZ, R140 ;  /* 0x000000ffff05a224 */ /* 0x008fe200078e008c */
[----:B-1----:R-:W-:Y:S01]  /*31150*/  SHF.R.U32.HI R6, RZ, 0x6, R6 ;  /* 0x00000006ff067819 */ /* 0x002fe20000011606 */
[----:B------:R-:W3:Y:S04]  /*31160*/  LDL R140, [R1+0xa30] ;  /* 0x000a3000018c7983 */ /* 0x000ee80000100800 */
[----:B------:R0:W2:Y:S01]  /*31170*/  @!P2 LDG.E.U16 R67, desc[UR56][R4.64] ;  /* 0x000000380443a981 */ /* 0x0000a2000c1e1500 */
[----:B------:R-:W-:-:S03]  /*31180*/  PRMT R99, RZ, 0x7610, R99 ;  /* 0x00007610ff637816 */ /* 0x000fc60000000063 */
[----:B------:R-:W4:Y:S01]  /*31190*/  LDL R135, [R1+0xa24] ;  /* 0x000a240001877983 */ /* 0x000f220000100800 */
[----:B0-----:R-:W-:Y:S02]  /*311a0*/  @!P3 IMAD.MOV.U32 R4, RZ, RZ, R2 ;  /* 0x000000ffff04b224 */ /* 0x001fe400078e0002 */
[----:B------:R-:W-:Y:S01]  /*311b0*/  @!P3 IMAD.MOV.U32 R5, RZ, RZ, R3 ;  /* 0x000000ffff05b224 */ /* 0x000fe200078e0003 */
[----:B------:R-:W-:Y:S01]  /*311c0*/  SGXT.U32 R6, R6, 0x1 ;  /* 0x000000010606781a */ /* 0x000fe20000000000 */
[----:B------:R-:W2:Y:S04]  /*311d0*/  LDL R2, [R1+0xa28] ;  /* 0x000a280001027983 */ /* 0x000ea80000100800 */
[----:B------:R0:W4:Y:S04]  /*311e0*/  @!P3 LDG.E.U16 R83, desc[UR56][R4.64] ;  /* 0x000000380453b981 */ /* 0x000128000c1e1500 */
[----:B------:R-:W0:Y:S04]  /*311f0*/  LDL R4, [R1+0xa44] ;  /* 0x000a440001047983 */ /* 0x000e280000100800 */
[----:B------:R-:W0:Y:S01]  /*31200*/  LDL R5, [R1+0xa48] ;  /* 0x000a480001057983 */ /* 0x000e220000100800 */
[----:B------:R-:W-:-:S02]  /*31210*/  LOP3.LUT R137, R6, 0x6c, RZ, 0xfc, !PT ;  /* 0x0000006c06897812 */ /* 0x000fc400078efcff */
[----:B------:R-:W1:Y:S01]  /*31220*/  S2R R6, SR_TID.X ;  /* 0x0000000000067919 */ /* 0x000e620000002100 */
[----:B------:R-:W1:Y:S01]  /*31230*/  S2R R3, SR_TID.X ;  /* 0x0000000000037919 */ /* 0x000e620000002100 */
[----:B------:R-:W-:Y:S02]  /*31240*/  ISETP.GE.AND P4, PT, R137, UR39, PT ;  /* 0x0000002789007c0c */ /* 0x000fe4000bf86270 */
[--C-:B-1----:R-:W-:Y:S02]  /*31250*/  SHF.R.U32.HI R137, RZ, 0x6, R6.reuse ;  /* 0x00000006ff897819 */ /* 0x102fe40000011606 */
[----:B------:R-:W-:-:S04]  /*31260*/  SHF.R.U32.HI R6, RZ, 0x6, R6 ;  /* 0x00000006ff067819 */ /* 0x000fc80000011606 */
[----:B------:R-:W-:-:S04]  /*31270*/  SGXT.U32 R6, R6, 0x1 ;  /* 0x000000010606781a */ /* 0x000fc80000000000 */
[----:B------:R-:W-:Y:S02]  /*31280*/  LOP3.LUT R6, R6, 0x70, RZ, 0xfc, !PT ;  /* 0x0000007006067812 */ /* 0x000fe400078efcff */
[----:B------:R-:W-:Y:S02]  /*31290*/  SGXT.U32 R137, R137, 0x1 ;  /* 0x000000018989781a */ /* 0x000fe40000000000 */
[----:B------:R-:W-:Y:S02]  /*312a0*/  ISETP.GE.AND P2, PT, R6, UR39, PT ;  /* 0x0000002706007c0c */ /* 0x000fe4000bf46270 */
[----:B------:R-:W-:Y:S02]  /*312b0*/  SHF.R.U32.HI R6, RZ, 0x6, R3 ;  /* 0x00000006ff067819 */ /* 0x000fe40000011603 */
[----:B------:R-:W-:Y:S02]  /*312c0*/  LOP3.LUT R137, R137, 0x6e, RZ, 0xfc, !PT ;  /* 0x0000006e89897812 */ /* 0x000fe400078efcff */
[----:B------:R-:W-:-:S02]  /*312d0*/  SGXT.U32 R6, R6, 0x1 ;  /* 0x000000010606781a */ /* 0x000fc40000000000 */
[----:B------:R-:W-:Y:S02]  /*312e0*/  ISETP.GE.AND P1, PT, R137, UR39, PT ;  /* 0x0000002789007c0c */ /* 0x000fe4000bf26270 */
[----:B------:R-:W-:Y:S01]  /*312f0*/  LOP3.LUT R6, R6, 0x72, RZ, 0xfc, !PT ;  /* 0x0000007206067812 */ /* 0x000fe200078efcff */
[----:B------:R-:W3:Y:S03]  /*31300*/  LDL R137, [R1+0xa40] ;  /* 0x000a400001897983 */ /* 0x000ee60000100800 */
[----:B------:R-:W-:Y:S02]  /*31310*/  ISETP.GE.AND P3, PT, R6, UR39, PT ;  /* 0x0000002706007c0c */ /* 0x000fe4000bf66270 */
[----:B------:R-:W4:Y:S01]  /*31320*/  LDL.LU R6, [R1+0x2144] ;  /* 0x0021440001067983 */ /* 0x000f220000300800 */
[----:B0-----:R-:W-:-:S04]  /*31330*/  @!P4 LOP3.LUT R5, R5, R4, RZ, 0x3c, !PT ;  /* 0x000000040505c212 */ /* 0x001fc800078e3cff */
[----:B------:R-:W-:-:S04]  /*31340*/  @!P4 LOP3.LUT R4, R5, R4, RZ, 0x3c, !PT ;  /* 0x000000040504c212 */ /* 0x000fc800078e3cff */
[----:B------:R-:W-:-:S05]  /*31350*/  @!P4 LOP3.LUT R5, R5, R4, RZ, 0x3c, !PT ;  /* 0x000000040505c212 */ /* 0x000fca00078e3cff */
[----:B------:R3:W4:Y:S04]  /*31360*/  @!P4 LDG.E.U16 R99, desc[UR56][R4.64] ;  /* 0x000000380463c981 */ /* 0x000728000c1e1500 */
[----:B------:R-:W2:Y:S01]  /*31370*/  LDL R5, [R1+0xa3c] ;  /* 0x000a3c0001057983 */ /* 0x000ea20000100800 */
[----:B------:R-:W-:Y:S01]  /*31380*/  PRMT R112, RZ, 0x7610, R112 ;  /* 0x00007610ff707816 */ /* 0x000fe20000000070 */
[----:B---3--:R-:W-:Y:S01]  /*31390*/  @!P1 IMAD.MOV.U32 R4, RZ, RZ, R137 ;  /* 0x000000ffff049224 */ /* 0x008fe200078e0089 */
[----:B------:R-:W-:-:S04]  /*313a0*/  SHF.R.U32.HI R3, RZ, 0x6, R3 ;  /* 0x00000006ff037819 */ /* 0x000fc80000011603 */
[----:B--2---:R0:W2:Y:S04]  /*313b0*/  @!P1 LDG.E.U16 R112, desc[UR56][R4.64] ;  /* 0x0000003804709981 */ /* 0x0040a8000c1e1500 */
[----:B------:R-:W0:Y:S04]  /*313c0*/  LDL R4, [R1+0xa34] ;  /* 0x000a340001047983 */ /* 0x000e280000100800 */
[----:B------:R-:W0:Y:S01]  /*313d0*/  LDL R5, [R1+0xa38] ;  /* 0x000a380001057983 */ /* 0x000e220000100800 */
[----:B------:R-:W-:-:S04]  /*313e0*/  SGXT.U32 R3, R3, 0x1 ;  /* 0x000000010303781a */ /* 0x000fc80000000000 */
[----:B------:R-:W-:-:S04]  /*313f0*/  LOP3.LUT R3, R3, 0x74, RZ, 0xfc, !PT ;  /* 0x0000007403037812 */ /* 0x000fc800078efcff */
[----:B------:R-:W-:Y:S02]  /*31400*/  ISETP.GE.AND P4, PT, R3, UR39, PT ;  /* 0x0000002703007c0c */ /* 0x000fe4000bf86270 */
[----:B------:R-:W1:Y:S01]  /*31410*/  S2R R3, SR_TID.X ;  /* 0x0000000000037919 */ /* 0x000e620000002100 */
[----:B------:R-:W-:Y:S02]  /*31420*/  PRMT R66, RZ, 0x7610, R66 ;  /* 0x00007610ff427816 */ /* 0x000fe40000000042 */
[----:B-1----:R-:W-:-:S04]  /*31430*/  SHF.R.U32.HI R3, RZ, 0x6, R3 ;  /* 0x00000006ff037819 */ /* 0x002fc80000011603 */
[----:B------:R-:W-:-:S04]  /*31440*/  SGXT.U32 R3, R3, 0x1 ;  /* 0x000000010303781a */ /* 0x000fc80000000000 */
[----:B------:R-:W-:-:S04]  /*31450*/  LOP3.LUT R3, R3, 0x76, RZ, 0xfc, !PT ;  /* 0x0000007603037812 */ /* 0x000fc800078efcff */
[----:B------:R-:W-:Y:S02]  /*31460*/  ISETP.GE.AND P1, PT, R3, UR39, PT ;  /* 0x0000002703007c0c */ /* 0x000fe4000bf26270 */
[----:B------:R-:W3:Y:S01]  /*31470*/  LDL.LU R3, [R1+0x2140] ;  /* 0x0021400001037983 */ /* 0x000ee20000300800 */
[----:B0-----:R-:W-:-:S04]  /*31480*/  @!P2 LOP3.LUT R5, R5, R4, RZ, 0x3c, !PT ;  /* 0x000000040505a212 */ /* 0x001fc800078e3cff */
[----:B------:R-:W-:-:S04]  /*31490*/  @!P2 LOP3.LUT R4, R5, R4, RZ, 0x3c, !PT ;  /* 0x000000040504a212 */ /* 0x000fc800078e3cff */
[----:B------:R-:W-:-:S05]  /*314a0*/  @!P2 LOP3.LUT R5, R5, R4, RZ, 0x3c, !PT ;  /* 0x000000040505a212 */ /* 0x000fca00078e3cff */
[----:B------:R0:W2:Y:S04]  /*314b0*/  @!P2 LDG.E.U16 R66, desc[UR56][R4.64] ;  /* 0x000000380442a981 */ /* 0x0000a8000c1e1500 */
[----:B------:R-:W4:Y:S01]  /*314c0*/  LDL R5, [R1+0xa2c] ;  /* 0x000a2c0001057983 */ /* 0x000f220000100800 */
[----:B------:R-:W1:Y:S01]  /*314d0*/  S2R R137, SR_TID.X ;  /* 0x0000000000897919 */ /* 0x000e620000002100 */
[----:B------:R-:W-:Y:S02]  /*314e0*/  PRMT R82, RZ, 0x7610, R82 ;  /* 0x00007610ff527816 */ /* 0x000fe40000000052 */
[----:B------:R-:W-:Y:S02]  /*314f0*/  PRMT R98, RZ, 0x7610, R98 ;  /* 0x00007610ff627816 */ /* 0x000fe40000000062 */
[----:B-1----:R-:W-:-:S04]  /*31500*/  SHF.R.U32.HI R137, RZ, 0x6, R137 ;  /* 0x00000006ff897819 */ /* 0x002fc80000011689 */
[----:B------:R-:W-:-:S04]  /*31510*/  SGXT.U32 R137, R137, 0x1 ;  /* 0x000000018989781a */ /* 0x000fc80000000000 */
[----:B0-----:R-:W-:-:S04]  /*31520*/  LOP3.LUT R4, R137, 0x78, RZ, 0xfc, !PT ;  /* 0x0000007889047812 */ /* 0x001fc800078efcff */
[----:B------:R-:W-:Y:S01]  /*31530*/  ISETP.GE.AND P2, PT, R4, UR39, PT ;  /* 0x0000002704007c0c */ /* 0x000fe2000bf46270 */
[----:B------:R-:W-:Y:S01]  /*31540*/  @!P3 IMAD.MOV.U32 R4, RZ, RZ, R140 ;  /* 0x000000ffff04b224 */ /* 0x000fe200078e008c */
[----:B------:R-:W-:Y:S01]  /*31550*/  LOP3.LUT R137, R137, 0x7a, RZ, 0xfc, !PT ;  /* 0x0000007a89897812 */ /* 0x000fe200078efcff */
[----:B------:R-:W3:Y:S04]  /*31560*/  LDL R140, [R1+0xa10] ;  /* 0x000a1000018c7983 */ /* 0x000ee80000100800 */
[----:B----4-:R0:W4:Y:S02]  /*31570*/  @!P3 LDG.E.U16 R82, desc[UR56][R4.64] ;  /* 0x000000380452b981 */ /* 0x010124000c1e1500 */
[----:B0-----:R-:W-:Y:S02]  /*31580*/  @!P4 IMAD.MOV.U32 R4, RZ, RZ, R2 ;  /* 0x000000ffff04c224 */ /* 0x001fe400078e0002 */
[----:B------:R-:W-:-:S05]  /*31590*/  @!P4 IMAD.MOV.U32 R5, RZ, RZ, R135 ;  /* 0x000000ffff05c224 */ /* 0x000fca00078e0087 */
[----:B------:R0:W4:Y:S04]  /*315a0*/  @!P4 LDG.E.U16 R98, desc[UR56][R4.64] ;  /* 0x000000380462c981 */ /* 0x000128000c1e1500 */
[----:B------:R-:W0:Y:S04]  /*315b0*/  LDL R4, [R1+0xa1c] ;  /* 0x000a1c0001047983 */ /* 0x000e280000100800 */
[----:B------:R-:W0:Y:S01]  /*315c0*/  LDL R5, [R1+0xa20] ;  /* 0x000a200001057983 */ /* 0x000e220000100800 */
[----:B------:R-:W-:-:S04]  /*315d0*/  SHF.R.U32.HI R135, RZ, 0x6, R25 ;  /* 0x00000006ff877819 */ /* 0x000fc80000011619 */
[----:B------:R-:W-:Y:S02]  /*315e0*/  SGXT.U32 R135, R135, 0x1 ;  /* 0x000000018787781a */ /* 0x000fe40000000000 */
[----:B------:R-:W-:Y:S02]  /*315f0*/  PRMT R115, RZ, 0x7610, R115 ;  /* 0x00007610ff737816 */ /* 0x000fe40000000073 */
[C---:B------:R-:W-:Y:S02]  /*31600*/  LOP3.LUT R25, R135.reuse, 0x7c, RZ, 0xfc, !PT ;  /* 0x0000007c87197812 */ /* 0x040fe400078efcff */
[----:B------:R-:W-:Y:S02]  /*31610*/  LOP3.LUT R2, R135, 0x7e, RZ, 0xfc, !PT ;  /* 0x0000007e87027812 */ /* 0x000fe400078efcff */
[----:B------:R-:W-:Y:S01]  /*31620*/  ISETP.GE.AND P3, PT, R137, UR39, PT ;  /* 0x0000002789007c0c */ /* 0x000fe2000bf66270 */
[----:B------:R-:W2:Y:S01]  /*31630*/  LDL R135, [R1+0xa08] ;  /* 0x000a080001877983 */ /* 0x000ea20000100800 */
[----:B------:R-:W-:-:S02]  /*31640*/  ISETP.GE.AND P4, PT, R25, UR39, PT ;  /* 0x0000002719007c0c */ /* 0x000fc4000bf86270 */
[----:B------:R-:W-:Y:S01]  /*31650*/  ISETP.GE.AND P5, PT, R2, UR39, PT ;  /* 0x0000002702007c0c */ /* 0x000fe2000bfa6270 */
[----:B------:R-:W4:Y:S04]  /*31660*/  LDL R137, [R1+0x9fc] ;  /* 0x0009fc0001897983 */ /* 0x000f280000100800 */
[----:B------:R-:W4:Y:S04]  /*31670*/  LDL R25, [R1+0xa00] ;  /* 0x000a000001197983 */ /* 0x000f280000100800 */
[----:B------:R-:W4:Y:S01]  /*31680*/  LDL.LU R2, [R1+0xbe0] ;  /* 0x000be00001027983 */ /* 0x000f220000300800 */
[----:B0-----:R-:W-:-:S04]  /*31690*/  @!P1 LOP3.LUT R5, R5, R4, RZ, 0x3c, !PT ;  /* 0x0000000405059212 */ /* 0x001fc800078e3cff */
[----:B------:R-:W-:-:S04]  /*316a0*/  @!P1 LOP3.LUT R4, R5, R4, RZ, 0x3c, !PT ;  /* 0x0000000405049212 */ /* 0x000fc800078e3cff */
[----:B------:R-:W-:-:S05]  /*316b0*/  @!P1 LOP3.LUT R5, R5, R4, RZ, 0x3c, !PT ;  /* 0x0000000405059212 */ /* 0x000fca00078e3cff */
[----:B------:R0:W4:Y:S04]  /*316c0*/  @!P1 LDG.E.U16 R115, desc[UR56][R4.64] ;  /* 0x0000003804739981 */ /* 0x000128000c1e1500 */
[----:B------:R-:W0:Y:S04]  /*316d0*/  LDL R4, [R1+0xa14] ;  /* 0x000a140001047983 */ /* 0x000e280000100800 */
[----:B------:R-:W0:Y:S01]  /*316e0*/  LDL R5, [R1+0xa18] ;  /* 0x000a180001057983 */ /* 0x000e220000100800 */
[----:B------:R-:W-:Y:S02]  /*316f0*/  PRMT R69, RZ, 0x7610, R69 ;  /* 0x00007610ff457816 */ /* 0x000fe40000000045 */
[----:B0-----:R-:W-:-:S04]  /*31700*/  @!P2 LOP3.LUT R5, R5, R4, RZ, 0x3c, !PT ;  /* 0x000000040505a212 */ /* 0x001fc800078e3cff */
[----:B------:R-:W-:-:S04]  /*31710*/  @!P2 LOP3.LUT R4, R5, R4, RZ, 0x3c, !PT ;  /* 0x000000040504a212 */ /* 0x000fc800078e3cff */
[----:B------:R-:W-:-:S05]  /*31720*/  @!P2 LOP3.LUT R5, R5, R4, RZ, 0x3c, !PT ;  /* 0x000000040505a212 */ /* 0x000fca00078e3cff */
[----:B------:R0:W4:Y:S02]  /*31730*/  @!P2 LDG.E.U16 R69, desc[UR56][R4.64] ;  /* 0x000000380445a981 */ /* 0x000124000c1e1500 */
[----:B0-----:R-:W0:Y:S02]  /*31740*/  S2R R5, SR_TID.X ;  /* 0x0000000000057919 */ /* 0x001e240000002100 */
[----:B0-----:R-:W-:Y:S02]  /*31750*/  LOP3.LUT R4, R5, 0x7f, RZ, 0xc0, !PT ;  /* 0x0000007f05047812 */ /* 0x001fe400078ec0ff */
[----:B------:R-:W2:Y:S01]  /*31760*/  LDL R5, [R1+0xa0c] ;  /* 0x000a0c0001057983 */ /* 0x000ea20000100800 */
[----:B------:R-:W-:Y:S02]  /*31770*/  PRMT R85, RZ, 0x7610, R85 ;  /* 0x00007610ff557816 */ /* 0x000fe40000000055 */
[----:B------:R-:W-:Y:S01]  /*31780*/  ISETP.GE.AND P1, PT, R4, UR39, PT ;  /* 0x0000002704007c0c */ /* 0x000fe2000bf26270 */
[----:B---3--:R-:W-:Y:S01]  /*31790*/  @!P3 IMAD.MOV.U32 R4, RZ, RZ, R140 ;  /* 0x000000ffff04b224 */ /* 0x008fe200078e008c */
[----:B------:R-:W-:Y:S01]  /*317a0*/  PRMT R101, RZ, 0x7610, R101 ;  /* 0x00007610ff657816 */ /* 0x000fe20000000065 */
[----:B------:R-:W3:Y:S04]  /*317b0*/  LDL R140, [R1+0x1804] ;  /* 0x00180400018c7983 */ /* 0x000ee80000100800 */
[----:B--2---:R0:W2:Y:S04]  /*317c0*/  @!P3 LDG.E.U16 R85, desc[UR56][R4.64] ;  /* 0x000000380455b981 */ /* 0x0040a8000c1e1500 */
[----:B------:R-:W4:Y:S01]  /*317d0*/  LDL R5, [R1+0xa04] ;  /* 0x000a040001057983 */ /* 0x000f220000100800 */
[----:B0-----:R-:W-:Y:S01]  /*317e0*/  @!P4 IMAD.MOV.U32 R4, RZ, RZ, R135 ;  /* 0x000000ffff04c224 */ /* 0x001fe200078e0087 */
[----:B------:R-:W-:-:S02]  /*317f0*/  PRMT R114, RZ, 0x7610, R114 ;  /* 0x00007610ff727816 */ /* 0x000fc40000000072 */
[----:B------:R-:W-:Y:S01]  /*31800*/  PRMT R52, RZ, 0x7610, R52 ;  /* 0x00007610ff347816 */ /* 0x000fe20000000034 */
[----:B------:R-:W2:Y:S04]  /*31810*/  LDL R135, [R1+0x17e4] ;  /* 0x0017e40001877983 */ /* 0x000ea80000100800 */
[----:B----4-:R0:W4:Y:S02]  /*31820*/  @!P4 LDG.E.U16 R101, desc[UR56][R4.64] ;  /* 0x000000380465c981 */ /* 0x010124000c1e1500 */
[----:B0-----:R-:W-:Y:S02]  /*31830*/  @!P5 IMAD.MOV.U32 R4, RZ, RZ, R25 ;  /* 0x000000ffff04d224 */ /* 0x001fe400078e0019 */
[----:B------:R-:W-:Y:S01]  /*31840*/  @!P5 IMAD.MOV.U32 R5, RZ, RZ, R137 ;  /* 0x000000ffff05d224 */ /* 0x000fe200078e0089 */
[----:B------:R-:W4:Y:S04]  /*31850*/  LDL R25, [R1+0x17a4] ;  /* 0x0017a40001197983 */ /* 0x000f280000100800 */
[----:B------:R0:W4:Y:S04]  /*31860*/  @!P5 LDG.E.U16 R114, desc[UR56][R4.64] ;  /* 0x000000380472d981 */ /* 0x000128000c1e1500 */
[----:B------:R-:W4:Y:S04]  /*31870*/  LDL R137, [R1+0x17a0] ;  /* 0x0017a00001897983 */ /* 0x000f280000100800 */
[----:B------:R-:W0:Y:S04]  /*31880*/  LDL R5, [R1+0xbe4] ;  /* 0x000be40001057983 */ /* 0x000e280000100800 */
[----:B------:R1:W-:Y:S01]  /*31890*/  STL [R1+0x1954], R2 ;  /* 0x0019540201007387 */ /* 0x0003e20000100800 */
[----:B0-----:R-:W-:-:S02]  /*318a0*/  @!P0 IMAD.MOV.U32 R4, RZ, RZ, R5 ;  /* 0x000000ffff048224 */ /* 0x001fc400078e0005 */
[----:B------:R-:W-:Y:S02]  /*318b0*/  @!P0 IMAD.MOV.U32 R5, RZ, RZ, R2 ;  /* 0x000000ffff058224 */ /* 0x000fe400078e0002 */
[----:B-1----:R-:W4:Y:S04]  /*318c0*/  LDL.LU R2, [R1+0x608] ;  /* 0x0006080001027983 */ /* 0x002f280000300800 */
[----:B------:R3:W4:Y:S01]  /*318d0*/  @!P0 LDG.E.U16 R52, desc[UR56][R4.64] ;  /* 0x0000003804348981 */ /* 0x000722000c1e1500 */
[----:B------:R-:W-:Y:S06]  /*318e0*/  BAR.SYNC.DEFER_BLOCKING 0x0 ;  /* 0x0000000000007b1d */ /* 0x000fec0000010000 */
[----:B------:R-:W2:Y:S01]  /*318f0*/  LDL R5, [R1+0x1800] ;  /* 0x0018000001057983 */ /* 0x000ea20000100800 */
[----:B------:R-:W-:Y:S01]  /*31900*/  PRMT R117, RZ, 0x7610, R117 ;  /* 0x00007610ff757816 */ /* 0x000fe20000000075 */
        /* <DEDUP_REMOVED lines=12> */
[----:B------:R-:W-:Y:S01]  /*319d0*/  PRMT R121, RZ, 0x7610, R121 ;  /* 0x00007610ff797816 */ /* 0x000fe20000000079 */
[----:B------:R-:W4:Y:S04]  /*319e0*/  LDL R137, [R1+0x1660] ;  /* 0x0016600001897983 */ /* 0x000f280000100800 */
[----:B------:R0:W4:Y:S01]  /*319f0*/  @!P1 LDG.E.U16 R119, desc[UR56][R4.64] ;  /* 0x0000003804779981 */ /* 0x000122000c1e1500 */
[----:B------:R-:W-:-:S03]  /*31a00*/  PRMT R120, RZ, 0x7610, R120 ;  /* 0x00007610ff787816 */ /* 0x000fc60000000078 */
[----:B------:R-:W4:Y:S04]  /*31a10*/  LDL R25, [R1+0x1664] ;  /* 0x0016640001197983 */ /* 0x000f280000100800 */
[----:B------:R-:W0:Y:S04]  /*31a20*/  LDL R4, [R1+0x1760] ;  /* 0x0017600001047983 */ /* 0x000e280000100800 */
[----:B------:R-:W0:Y:S02]  /*31a30*/  LDL R5, [R1+0x1764] ;  /* 0x0017640001057983 */ /* 0x000e240000100800 */
[----:B0-----:R-:W-:-:S04]  /*31a40*/  @!P1 LOP3.LUT R5, R5, R4, RZ, 0x3c, !PT ;  /* 0x0000000405059212 */ /* 0x001fc800078e3cff */
[----:B------:R-:W-:-:S04]  /*31a50*/  @!P1 LOP3.LUT R4, R5, R4, RZ, 0x3c, !PT ;  /* 0x0000000405049212 */ /* 0x000fc800078e3cff */
[----:B------:R-:W-:-:S05]  /*31a60*/  @!P1 LOP3.LUT R5, R5, R4, RZ, 0x3c, !PT ;  /* 0x0000000405059212 */ /* 0x000fca00078e3cff */
[----:B------:R0:W4:Y:S04]  /*31a70*/  @!P1 LDG.E.U16 R118, desc[UR56][R4.64] ;  /* 0x0000003804769981 */ /* 0x000128000c1e1500 */
[----:B------:R-:W0:Y:S04]  /*31a80*/  LDL R4, [R1+0x1720] ;  /* 0x0017200001047983 */ /* 0x000e280000100800 */
[----:B------:R-:W0:Y:S02]  /*31a90*/  LDL R5, [R1+0x1724] ;  /* 0x0017240001057983 */ /* 0x000e240000100800 */
[----:B0-----:R-:W-:-:S04]  /*31aa0*/  @!P1 LOP3.LUT R5, R5, R4, RZ, 0x3c, !PT ;  /* 0x0000000405059212 */ /* 0x001fc800078e3cff */
[----:B------:R-:W-:-:S04]  /*31ab0*/  @!P1 LOP3.LUT R4, R5, R4, RZ, 0x3c, !PT ;  /* 0x0000000405049212 */ /* 0x000fc800078e3cff */
[----:B------:R-:W-:-:S05]  /*31ac0*/  @!P1 LOP3.LUT R5, R5, R4, RZ, 0x3c, !PT ;  /* 0x0000000405059212 */ /* 0x000fca00078e3cff */
[----:B------:R3:W4:Y:S04]  /*31ad0*/  @!P1 LDG.E.U16 R121, desc[UR56][R4.64] ;  /* 0x0000003804799981 */ /* 0x000728000c1e1500 */
[----:B------:R-:W2:Y:S01]  /*31ae0*/  LDL R5, [R1+0x16e0] ;  /* 0x0016e00001057983 */ /* 0x000ea20000100800 */
[----:B---3--:R-:W-:Y:S01]  /*31af0*/  @!P1 IMAD.MOV.U32 R4, RZ, RZ, R140 ;  /* 0x000000ffff049224 */ /* 0x008fe200078e008c */
[----:B------:R-:W-:Y:S02]  /*31b00*/  PRMT R123, RZ, 0x7610, R123 ;  /* 0x00007610ff7b7816 */ /* 0x000fe4000000007b */
        /* <DEDUP_REMOVED lines=13> */
[----:B------:R0:W4:Y:S04]  /*31be0*/  @!P1 LDG.E.U16 R122, desc[UR56][R4.64] ;  /* 0x00000038047a9981 */ /* 0x000128000c1e1500 */
        /* <DEDUP_REMOVED lines=290> */
[----:B0-----:R-:W-:-:S03]  /*32e10*/  @!P1 IMAD.MOV.U32 R4, RZ, RZ, R135 ;  /* 0x000000ffff049224 */ /* 0x001fc600078e0087 */
[----:B------:R-:W2:Y:S04]  /*32e20*/  LDL R135, [R1+0x6c4] ;  /* 0x0006c40001877983 */ /* 0x000ea80000100800 */
[----:B----4-:R0:W4:Y:S02]  /*32e30*/  @!P1 LDG.E.U16 R212, desc[UR56][R4.64] ;  /* 0x0000003804d49981 */ /* 0x010124000c1e1500 */
[----:B0-----:R-:W-:Y:S02]  /*32e40*/  @!P1 IMAD.MOV.U32 R4, RZ, RZ, R25 ;  /* 0x000000ffff049224 */ /* 0x001fe400078e0019 */
[----:B------:R-:W-:Y:S01]  /*32e50*/  @!P1 IMAD.MOV.U32 R5, RZ, RZ, R137 ;  /* 0x000000ffff059224 */ /* 0x000fe200078e0089 */
[----:B------:R-:W4:Y:S04]  /*32e60*/  LDL.LU R25, [R1+0x680] ;  /* 0x0006800001197983 */ /* 0x000f280000300800 */
[----:B------:R-:W4:Y:S04]  /*32e70*/  LDL.LU R137, [R1+0x644] ;  /* 0x0006440001897983 */ /* 0x000f280000300800 */
[----:B------:R0:W4:Y:S04]  /*32e80*/  @!P1 LDG.E.U16 R211, desc[UR56][R4.64] ;  /* 0x0000003804d39981 */ /* 0x000128000c1e1500 */
[----:B------:R-:W0:Y:S04]  /*32e90*/  LDL R4, [R1+0x780] ;  /* 0x0007800001047983 */ /* 0x000e280000100800 */
[----:B------:R-:W0:Y:S01]  /*32ea0*/  LDL R5, [R1+0x784] ;  /* 0x0007840001057983 */ /* 0x000e220000100800 */
[----:B------:R-:W-:-:S02]  /*32eb0*/  PRMT R210, RZ, 0x7610, R210 ;  /* 0x00007610ffd27816 */ /* 0x000fc400000000d2 */
        /* <DEDUP_REMOVED lines=10> */
[----:B------:R3:W4:Y:S04]  /*32f60*/  @!P1 LDG.E.U16 R209, desc[UR56][R4.64] ;  /* 0x0000003804d19981 */ /* 0x000728000c1e1500 */
        /* <DEDUP_REMOVED lines=11> */
[----:B----4-:R0:W4:Y:S04]  /*33020*/  @!P1 LDG.E.U16 R207, desc[UR56][R4.64] ;  /* 0x0000003804cf9981 */ /* 0x010128000c1e1500 */
[----:B------:R-:W0:Y:S02]  /*33030*/  LDL R5, [R1+0x684] ;  /* 0x0006840001057983 */ /* 0x000e240000100800 */
[----:B0-----:R-:W-:-:S02]  /*33040*/  @!P1 IMAD.MOV.U32 R4, RZ, RZ, R5 ;  /* 0x000000ffff049224 */ /* 0x001fc400078e0005 */
[----:B------:R-:W-:-:S05]  /*33050*/  @!P1 IMAD.MOV.U32 R5, RZ, RZ, R25 ;  /* 0x000000ffff059224 */ /* 0x000fca00078e0019 */
[----:B------:R0:W4:Y:S04]  /*33060*/  @!P1 LDG.E.U16 R206, desc[UR56][R4.64] ;  /* 0x0000003804ce9981 */ /* 0x000128000c1e1500 */
[----:B------:R-:W3:Y:S01]  /*33070*/  LDL R5, [R1+0x640] ;  /* 0x0006400001057983 */ /* 0x000ee20000100800 */
[----:B0-----:R-:W-:-:S05]  /*33080*/  @!P1 IMAD.MOV.U32 R4, RZ, RZ, R137 ;  /* 0x000000ffff049224 */ /* 0x001fca00078e0089 */
[----:B---3--:R0:W3:Y:S04]  /*33090*/  @!P1 LDG.E.U16 R205, desc[UR56][R4.64] ;  /* 0x0000003804cd9981 */ /* 0x0080e8000c1e1500 */
[----:B------:R-:W0:Y:S04]  /*330a0*/  LDL R4, [R1+0x9f8] ;  /* 0x0009f80001047983 */ /* 0x000e280000100800 */
[----:B------:R-:W0:Y:S01]  /*330b0*/  LDL R5, [R1+0xc00] ;  /* 0x000c000001057983 */ /* 0x000e220000100800 */
[----:B------:R-:W-:Y:S02]  /*330c0*/  PRMT R204, RZ, 0x7610, R204 ;  /* 0x00007610ffcc7816 */ /* 0x000fe400000000cc */
[----:B0-----:R-:W-:-:S04]  /*330d0*/  @!P1 LOP3.LUT R5, R5, R4, RZ, 0x3c, !PT ;  /* 0x0000000405059212 */ /* 0x001fc800078e3cff */
[----:B------:R-:W-:-:S04]  /*330e0*/  @!P1 LOP3.LUT R4, R5, R4, RZ, 0x3c, !PT ;  /* 0x0000000405049212 */ /* 0x000fc800078e3cff */
[----:B------:R-:W-:-:S05]  /*330f0*/  @!P1 LOP3.LUT R5, R5, R4, RZ, 0x3c, !PT ;  /* 0x0000000405059212 */ /* 0x000fca00078e3cff */
[----:B------:R0:W3:Y:S04]  /*33100*/  @!P1 LDG.E.U16 R204, desc[UR56][R4.64] ;  /* 0x0000003804cc9981 */ /* 0x0000e8000c1e1500 */
[----:B------:R-:W0:Y:S04]  /*33110*/  LDL R4, [R1+0x17d8] ;  /* 0x0017d80001047983 */ /* 0x000e280000100800 */
[----:B------:R-:W0:Y:S01]  /*33120*/  LDL R5, [R1+0x17dc] ;  /* 0x0017dc0001057983 */ /* 0x000e220000100800 */
[----:B------:R-:W-:Y:S02]  /*33130*/  PRMT R203, RZ, 0x7610, R203 ;  /* 0x00007610ffcb7816 */ /* 0x000fe400000000cb */
[----:B0-----:R-:W-:-:S04]  /*33140*/  @!P1 LOP3.LUT R5, R5, R4, RZ, 0x3c, !PT ;  /* 0x0000000405059212 */ /* 0x001fc800078e3cff */
[----:B------:R-:W-:-:S04]  /*33150*/  @!P1 LOP3.LUT R4, R5, R4, RZ, 0x3c, !PT ;  /* 0x0000000405049212 */ /* 0x000fc800078e3cff */
[----:B------:R-:W-:-:S05]  /*33160*/  @!P1 LOP3.LUT R5, R5, R4, RZ, 0x3c, !PT ;  /* 0x0000000405059212 */ /* 0x000fca00078e3cff */
[----:B------:R0:W3:Y:S04]  /*33170*/  @!P1 LDG.E.U16 R203, desc[UR56][R4.64] ;  /* 0x0000003804cb9981 */ /* 0x0000e8000c1e1500 */
[----:B------:R-:W2:Y:S01]  /*33180*/  LDL R5, [R1+0x1798] ;  /* 0x0017980001057983 */ /* 0x000ea20000100800 */
[----:B------:R-:W-:Y:S01]  /*33190*/  PRMT R202, RZ, 0x7610, R202 ;  /* 0x00007610ffca7816 */ /* 0x000fe200000000ca */
[----:B0-----:R-:W-:Y:S01]  /*331a0*/  @!P1 IMAD.MOV.U32 R4, RZ, RZ, R140 ;  /* 0x000000ffff049224 */ /* 0x001fe200078e008c */
[----:B------:R-:W-:Y:S01]  /*331b0*/  PRMT R201, RZ, 0x7610, R201 ;  /* 0x00007610ffc97816 */ /* 0x000fe200000000c9 */
[----:B------:R-:W4:Y:S04]  /*331c0*/  LDL R140, [R1+0x161c] ;  /* 0x00161c00018c7983 */ /* 0x000f280000100800 */
[----:B--2---:R0:W2:Y:S04]  /*331d0*/  @!P1 LDG.E.U16 R202, desc[UR56][R4.64] ;  /* 0x0000003804ca9981 */ /* 0x0040a8000c1e1500 */
[----:B------:R-:W3:Y:S01]  /*331e0*/  LDL R5, [R1+0x1758] ;  /* 0x0017580001057983 */ /* 0x000ee20000100800 */
[----:B0-----:R-:W-:Y:S01]  /*331f0*/  @!P1 IMAD.MOV.U32 R4, RZ, RZ, R135 ;  /* 0x000000ffff049224 */ /* 0x001fe200078e0087 */
[----:B------:R-:W-:-:S02]  /*33200*/  PRMT R200, RZ, 0x7610, R200 ;  /* 0x00007610ffc87816 */ /* 0x000fc400000000c8 */
[----:B------:R-:W-:Y:S01]  /*33210*/  PRMT R199, RZ, 0x7610, R199 ;  /* 0x00007610ffc77816 */ /* 0x000fe200000000c7 */
[----:B------:R-:W2:Y:S04]  /*33220*/  LDL R135, [R1+0x15dc] ;  /* 0x0015dc0001877983 */ /* 0x000ea80000100800 */
[----:B---3--:R0:W3:Y:S04]  /*33230*/  @!P1 LDG.E.U16 R201, desc[UR56][R4.64] ;  /* 0x0000003804c99981 */ /* 0x0080e8000c1e1500 */
[----:B------:R-:W0:Y:S04]  /*33240*/  LDL R4, [R1+0x1718] ;  /* 0x0017180001047983 */ /* 0x000e280000100800 */
[----:B------:R-:W0:Y:S02]  /*33250*/  LDL R5, [R1+0x171c] ;  /* 0x00171c0001057983 */ /* 0x000e240000100800 */
[----:B0-----:R-:W-:-:S04]  /*33260*/  @!P1 LOP3.LUT R5, R5, R4, RZ, 0x3c, !PT ;  /* 0x0000000405059212 */ /* 0x001fc800078e3cff */
[----:B------:R-:W-:-:S04]  /*33270*/  @!P1 LOP3.LUT R4, R5, R4, RZ, 0x3c, !PT ;  /* 0x0000000405049212 */ /* 0x000fc800078e3cff */
[----:B------:R-:W-:-:S05]  /*33280*/  @!P1 LOP3.LUT R5, R5, R4, RZ, 0x3c, !PT ;  /* 0x0000000405059212 */ /* 0x000fca00078e3cff */
[----:B------:R0:W3:Y:S04]  /*33290*/  @!P1 LDG.E.U16 R200, desc[UR56][R4.64] ;  /* 0x0000003804c89981 */ /* 0x0000e8000c1e1500 */
[----:B------:R-:W0:Y:S04]  /*332a0*/  LDL R4, [R1+0x16d8] ;  /* 0x0016d80001047983 */ /* 0x000e280000100800 */
[----:B------:R-:W0:Y:S02]  /*332b0*/  LDL R5, [R1+0x16dc] ;  /* 0x0016dc0001057983 */ /* 0x000e240000100800 */
        /* <DEDUP_REMOVED lines=20> */
[----:B----4-:R-:W-:Y:S01]  /*33400*/  @!P1 IMAD.MOV.U32 R4, RZ, RZ, R140 ;  /* 0x000000ffff049224 */ /* 0x010fe200078e008c */
        /* <DEDUP_REMOVED lines=303> */
[----:B----4-:R-:W-:Y:S02]  /*34700*/  @!P1 IMAD.MOV.U32 R4, RZ, RZ, R140 ;  /* 0x000000ffff049224 */ /* 0x010fe400078e008c */
[----:B------:R-:W4:Y:S01]  /*34710*/  LDL.LU R140, [R1+0x678] ;  /* 0x00067800018c7983 */ /* 0x000f220000300800 */
[----:B------:R-:W-:-:S03]  /*34720*/  PRMT R19, RZ, 0x7610, R19 ;  /* 0x00007610ff137816 */ /* 0x000fc60000000013 */
[----:B--2---:R0:W2:Y:S04]  /*34730*/  @!P1 LDG.E.U16 R20, desc[UR56][R4.64] ;  /* 0x0000003804149981 */ /* 0x0040a8000c1e1500 */
[----:B------:R-:W3:Y:S01]  /*34740*/  LDL R5, [R1+0x7b8] ;  /* 0x0007b80001057983 */ /* 0x000ee20000100800 */
[----:B0-----:R-:W-:-:S03]  /*34750*/  @!P1 IMAD.MOV.U32 R4, RZ, RZ, R135 ;  /* 0x000000ffff049224 */ /* 0x001fc600078e0087 */
[----:B------:R-:W2:Y:S04]  /*34760*/  LDL.LU R135, [R1+0x63c] ;  /* 0x00063c0001877983 */ /* 0x000ea80000300800 */
[----:B---3--:R0:W3:Y:S04]  /*34770*/  @!P1 LDG.E.U16 R19, desc[UR56][R4.64] ;  /* 0x0000003804139981 */ /* 0x0080e8000c1e1500 */
[----:B------:R-:W0:Y:S04]  /*34780*/  LDL R4, [R1+0x778] ;  /* 0x0007780001047983 */ /* 0x000e280000100800 */
[----:B------:R-:W0:Y:S01]  /*34790*/  LDL R5, [R1+0x77c] ;  /* 0x00077c0001057983 */ /* 0x000e220000100800 */
[----:B------:R-:W-:-:S02]  /*347a0*/  PRMT R18, RZ, 0x7610, R18 ;  /* 0x00007610ff127816 */ /* 0x000fc40000000012 */
        /* <DEDUP_REMOVED lines=25> */
[----:B------:R-:W0:Y:S01]  /*34940*/  LDL R5, [R1+0x67c] ;  /* 0x00067c0001057983 */ /* 0x000e220000100800 */
[----:B------:R-:W-:Y:S01]  /*34950*/  PRMT R14, RZ, 0x7610, R14 ;  /* 0x00007610ff0e7816 */ /* 0x000fe2000000000e */
[----:B0-----:R-:W-:Y:S02]  /*34960*/  @!P1 IMAD.MOV.U32 R4, RZ, RZ, R5 ;  /* 0x000000ffff049224 */ /* 0x001fe400078e0005 */
[----:B----4-:R-:W-:-:S05]  /*34970*/  @!P1 IMAD.MOV.U32 R5, RZ, RZ, R140 ;  /* 0x000000ffff059224 */ /* 0x010fca00078e008c */
[----:B------:R2:W4:Y:S04]  /*34980*/  @!P1 LDG.E.U16 R14, desc[UR56][R4.64] ;  /* 0x00000038040e9981 */ /* 0x000528000c1e1500 */
[----:B------:R-:W3:Y:S01]  /*34990*/  LDL R5, [R1+0x638] ;  /* 0x0006380001057983 */ /* 0x000ee20000100800 */
[----:B------:R-:W-:Y:S01]  /*349a0*/  PRMT R13, RZ, 0x7610, R13 ;  /* 0x00007610ff0d7816 */ /* 0x000fe2000000000d */
[----:B--2---:R-:W-:-:S05]  /*349b0*/  @!P1 IMAD.MOV.U32 R4, RZ, RZ, R135 ;  /* 0x000000ffff049224 */ /* 0x004fca00078e0087 */
[----:B---3--:R0:W2:Y:S04]  /*349c0*/  @!P1 LDG.E.U16 R13, desc[UR56][R4.64] ;  /* 0x00000038040d9981 */ /* 0x0080a8000c1e1500 */
        /* <DEDUP_REMOVED lines=52> */
[----:B------:R-:W-:-:S05]  /*34d10*/  @!P1 IMAD.MOV.U32 R5, RZ, RZ, R2 ;  /* 0x000000ffff059224 */ /* 0x000fca00078e0002 */
[----:B------:R-:W4:Y:S04]  /*34d20*/  @!P1 LDG.E.U16 R53, desc[UR56][R4.64] ;  /* 0x0000003804359981 */ /* 0x000f28000c1e1500 */
[----:B------:R0:W-:Y:S04]  /*34d30*/  STL [R1+0x1958], R2 ;  /* 0x0019580201007387 */ /* 0x0001e80000100800 */
[----:B------:R-:W-:Y:S04]  /*34d40*/  STS.U16 [R3+UR4+0x20000], R52 ;  /* 0x0200003403007988 */ /* 0x000fe80008000404 */
[----:B------:R-:W-:Y:S04]  /*34d50*/  STS.U16 [R3+UR4+0x20400], R55 ;  /* 0x0204003703007988 */ /* 0x000fe80008000404 */
[----:B------:R-:W-:Y:S04]  /*34d60*/  STS.U16 [R3+UR4+0x20800], R54 ;  /* 0x0208003603007988 */ /* 0x000fe80008000404 */
[----:B------:R-:W-:Y:S04]  /*34d70*/  STS.U16 [R3+UR4+0x20c00], R57 ;  /* 0x020c003903007988 */ /* 0x000fe80008000404 */
[----:B------:R-:W-:Y:S04]  /*34d80*/  STS.U16 [R3+UR4+0x21000], R56 ;  /* 0x0210003803007988 */ /* 0x000fe80008000404 */
[----:B------:R-:W-:Y:S04]  /*34d90*/  STS.U16 [R3+UR4+0x21400], R59 ;  /* 0x0214003b03007988 */ /* 0x000fe80008000404 */
[----:B------:R-:W-:Y:S04]  /*34da0*/  STS.U16 [R3+UR4+0x21800], R58 ;  /* 0x0218003a03007988 */ /* 0x000fe80008000404 */
[----:B------:R-:W-:Y:S04]  /*34db0*/  STS.U16 [R3+UR4+0x21c00], R61 ;  /* 0x021c003d03007988 */ /* 0x000fe80008000404 */
[----:B------:R-:W-:Y:S01]  /*34dc0*/  STS.U16 [R3+UR4+0x22000], R60 ;  /* 0x0220003c03007988 */ /* 0x000fe20008000404 */
[----:B0-----:R-:W-:-:S03]  /*34dd0*/  LOP3.LUT R2, R3, 0x20, RZ, 0x3c, !PT ;  /* 0x0000002003027812 */ /* 0x001fc600078e3cff */
        /* <DEDUP_REMOVED lines=8> */
[----:B----4-:R0:W-:Y:S04]  /*34e60*/  STL [R1+0x604], R53 ;  /* 0x0006043501007387 */ /* 0x0101e80000100800 */
        /* <DEDUP_REMOVED lines=17> */
[----:B------:R0:W-:Y:S04]  /*34f80*/  STL [R1+0x195c], R3 ;  /* 0x00195c0301007387 */ /* 0x0001e80000100800 */
[----:B------:R-:W4:Y:S04]  /*34f90*/  LDL.LU R68, [R1+0x20f8] ;  /* 0x0020f80001447983 */ /* 0x000f280000300800 */
[----:B0-----:R-:W2:Y:S04]  /*34fa0*/  LDL R3, [R1+0x1940] ;  /* 0x0019400001037983 */ /* 0x001ea80000100800 */
[----:B------:R0:W-:Y:S04]  /*34fb0*/  STS.U16 [R2+UR4+0x20500], R71 ;  /* 0x0205004702007988 */ /* 0x0001e80008000404 */
[----:B------:R1:W-:Y:S04]  /*34fc0*/  STS.U16 [R2+UR4+0x20900], R70 ;  /* 0x0209004602007988 */ /* 0x0003e80008000404 */
[----:B------:R3:W-:Y:S04]  /*34fd0*/  STS.U16 [R2+UR4+0x20d00], R73 ;  /* 0x020d004902007988 */ /* 0x0007e80008000404 */
[----:B0-----:R-:W4:Y:S04]  /*34fe0*/  LDL.LU R71, [R1+0x20f4] ;  /* 0x0020f40001477983 */ /* 0x001f280000300800 */
[----:B-1----:R-:W4:Y:S04]  /*34ff0*/  LDL.LU R70, [R1+0x20f0] ;  /* 0x0020f00001467983 */ /* 0x002f280000300800 */
[----:B---3--:R-:W3:Y:S04]  /*35000*/  LDL.LU R73, [R1+0x20ec] ;  /* 0x0020ec0001497983 */ /* 0x008ee80000300800 */
[----:B------:R0:W-:Y:S04]  /*35010*/  STS.U16 [R2+UR4+0x21100], R72 ;  /* 0x0211004802007988 */ /* 0x0001e80008000404 */
[----:B------:R1:W-:Y:S04]  /*35020*/  STS.U16 [R2+UR4+0x21500], R75 ;  /* 0x0215004b02007988 */ /* 0x0003e80008000404 */
[----:B------:R1:W-:Y:S04]  /*35030*/  STS.U16 [R2+UR4+0x21900], R74 ;  /* 0x0219004a02007988 */ /* 0x0003e80008000404 */
[----:B0-----:R-:W4:Y:S04]  /*35040*/  LDL.LU R72, [R1+0x20e8] ;  /* 0x0020e80001487983 */ /* 0x001f280000300800 */
[----:B-1----:R-:W3:Y:S04]  /*35050*/  LDL.LU R75, [R1+0x20e4] ;  /* 0x0020e400014b7983 */ /* 0x002ee80000300800 */
[----:B------:R-:W4:Y:S04]  /*35060*/  LDL.LU R74, [R1+0x20e0] ;  /* 0x0020e000014a7983 */ /* 0x000f280000300800 */
[----:B------:R0:W-:Y:S04]  /*35070*/  STS.U16 [R2+UR4+0x21d00], R77 ;  /* 0x021d004d02007988 */ /* 0x0001e80008000404 */
[----:B------:R1:W-:Y:S04]  /*35080*/  STS.U16 [R2+UR4+0x22100], R76 ;  /* 0x0221004c02007988 */ /* 0x0003e80008000404 */
[----:B------:R1:W-:Y:S04]  /*35090*/  STS.U16 [R2+UR4+0x22500], R79 ;  /* 0x0225004f02007988 */ /* 0x0003e80008000404 */
[----:B0-----:R-:W3:Y:S04]  /*350a0*/  LDL.LU R77, [R1+0x20dc] ;  /* 0x0020dc00014d7983 */ /* 0x001ee80000300800 */
[----:B-1----:R-:W4:Y:S04]  /*350b0*/  LDL.LU R76, [R1+0x20d8] ;  /* 0x0020d800014c7983 */ /* 0x002f280000300800 */
[----:B------:R-:W3:Y:S04]  /*350c0*/  LDL.LU R79, [R1+0x20d4] ;  /* 0x0020d400014f7983 */ /* 0x000ee80000300800 */
        /* <DEDUP_REMOVED lines=12> */
[----:B--2---:R0:W-:Y:S04]  /*35190*/  STS.U16 [R3+UR4+0x20200], R84 ;  /* 0x0202005403007988 */ /* 0x0041e80008000404 */
[----:B0-----:R-:W2:Y:S04]  /*351a0*/  LDL.LU R84, [R1+0x20b8] ;  /* 0x0020b80001547983 */ /* 0x001ea80000300800 */
[----:B------:R-:W4:Y:S04]  /*351b0*/  LDL R2, [R1+0x193c] ;  /* 0x00193c0001027983 */ /* 0x000f280000100800 */
[----:B------:R0:W-:Y:S04]  /*351c0*/  STS.U16 [R3+UR4+0x20600], R87 ;  /* 0x0206005703007988 */ /* 0x0001e80008000404 */
[----:B------:R1:W-:Y:S04]  /*351d0*/  STS.U16 [R3+UR4+0x20a00], R86 ;  /* 0x020a005603007988 */ /* 0x0003e80008000404 */
[----:B------:R1:W-:Y:S04]  /*351e0*/  STS.U16 [R3+UR4+0x20e00], R89 ;  /* 0x020e005903007988 */ /* 0x0003e80008000404 */
[----:B0-----:R-:W3:Y:S04]  /*351f0*/  LDL.LU R87, [R1+0x20b4] ;  /* 0x0020b40001577983 */ /* 0x001ee80000300800 */
[----:B-1----:R-:W2:Y:S04]  /*35200*/  LDL.LU R86, [R1+0x20b0] ;  /* 0x0020b00001567983 */ /* 0x002ea80000300800 */
[----:B------:R-:W3:Y:S04]  /*35210*/  LDL.LU R89, [R1+0x20ac] ;  /* 0x0020ac0001597983 */ /* 0x000ee80000300800 */
[----:B------:R0:W-:Y:S04]  /*35220*/  STS.U16 [R3+UR4+0x21200], R88 ;  /* 0x0212005803007988 */ /* 0x0001e80008000404 */
[----:B------:R1:W-:Y:S04]  /*35230*/  STS.U16 [R3+UR4+0x21600], R91 ;  /* 0x0216005b03007988 */ /* 0x0003e80008000404 */
[----:B------:R1:W-:Y:S04]  /*35240*/  STS.U16 [R3+UR4+0x21a00], R90 ;  /* 0x021a005a03007988 */ /* 0x0003e80008000404 */
[----:B0-----:R-:W2:Y:S04]  /*35250*/  LDL.LU R88, [R1+0x20a8] ;  /* 0x0020a80001587983 */ /* 0x001ea80000300800 */
[----:B-1----:R-:W3:Y:S04]  /*35260*/  LDL.LU R91, [R1+0x20a4] ;  /* 0x0020a400015b7983 */ /* 0x002ee80000300800 */
[----:B------:R-:W2:Y:S04]  /*35270*/  LDL.LU R90, [R1+0x20a0] ;  /* 0x0020a000015a7983 */ /* 0x000ea80000300800 */
        /* <DEDUP_REMOVED lines=18> */
[----:B----4-:R0:W-:Y:S04]  /*353a0*/  STS.U16 [R2+UR4+0x20300], R100 ;  /* 0x0203006402007988 */ /* 0x0101e80008000404 */
[----:B------:R1:W-:Y:S04]  /*353b0*/  STS.U16 [R2+UR4+0x20700], R103 ;  /* 0x0207006702007988 */ /* 0x0003e80008000404 */
[----:B------:R4:W-:Y:S04]  /*353c0*/  STS.U16 [R2+UR4+0x20b00], R102 ;  /* 0x020b006602007988 */ /* 0x0009e80008000404 */
[----:B0-----:R-:W2:Y:S04]  /*353d0*/  LDL.LU R100, [R1+0x2078] ;  /* 0x0020780001647983 */ /* 0x001ea80000300800 */
[----:B-1----:R-:W3:Y:S04]  /*353e0*/  LDL.LU R103, [R1+0x2074] ;  /* 0x0020740001677983 */ /* 0x002ee80000300800 */
[----:B----4-:R-:W4:Y:S04]  /*353f0*/  LDL.LU R102, [R1+0x2070] ;  /* 0x0020700001667983 */ /* 0x010f280000300800 */
[----:B------:R0:W-:Y:S04]  /*35400*/  STS.U16 [R2+UR4+0x20f00], R105 ;  /* 0x020f006902007988 */ /* 0x0001e80008000404 */
[----:B------:R1:W-:Y:S04]  /*35410*/  STS.U16 [R2+UR4+0x21300], R104 ;  /* 0x0213006802007988 */ /* 0x0003e80008000404 */
[----:B------:R1:W-:Y:S04]  /*35420*/  STS.U16 [R2+UR4+0x21700], R107 ;  /* 0x0217006b02007988 */ /* 0x0003e80008000404 */
[----:B0-----:R-:W2:Y:S04]  /*35430*/  LDL.LU R105, [R1+0x206c] ;  /* 0x00206c0001697983 */ /* 0x001ea80000300800 */
[----:B-1----:R-:W3:Y:S04]  /*35440*/  LDL.LU R104, [R1+0x2068] ;  /* 0x0020680001687983 */ /* 0x002ee80000300800 */
[----:B------:R-:W4:Y:S04]  /*35450*/  LDL.LU R107, [R1+0x2064] ;  /* 0x00206400016b7983 */ /* 0x000f280000300800 */
        /* <DEDUP_REMOVED lines=8> */
[----:B0-----:R-:W2:Y:S04]  /*354e0*/  LDL.LU R111, [R1+0x2054] ;  /* 0x00205400016f7983 */ /* 0x001ea80000300800 */
[----:B-1----:R-:W3:Y:S04]  /*354f0*/  LDL.LU R0, [R1+0x2050] ;  /* 0x0020500001007983 */ /* 0x002ee80000300800 */
[----:B------:R0:W-:Y:S04]  /*35500*/  STS.U16 [R2+UR4+0x22f00], R110 ;  /* 0x022f006e02007988 */ /* 0x0001e80008000404 */
[----:B------:R1:W-:Y:S04]  /*35510*/  STS.U16 [R2+UR4+0x23300], R113 ;  /* 0x0233007102007988 */ /* 0x0003e80008000404 */
[----:B------:R1:W-:Y:S04]  /*35520*/  STS.U16 [R2+UR4+0x23700], R112 ;  /* 0x0237007002007988 */ /* 0x0003e80008000404 */
[----:B0-----:R-:W4:Y:S04]  /*35530*/  LDL.LU R110, [R1+0x204c] ;  /* 0x00204c00016e7983 */ /* 0x001f280000300800 */
[----:B-1----:R-:W2:Y:S04]  /*35540*/  LDL.LU R113, [R1+0x2048] ;  /* 0x0020480001717983 */ /* 0x002ea80000300800 */
[----:B------:R-:W4:Y:S04]  /*35550*/  LDL.LU R112, [R1+0x2044] ;  /* 0x0020440001707983 */ /* 0x000f280000300800 */
[----:B------:R0:W-:Y:S04]  /*35560*/  STS.U16 [R2+UR4+0x23b00], R115 ;  /* 0x023b007302007988 */ /* 0x0001e80008000404 */
[----:B------:R1:W-:Y:S04]  /*35570*/  STS.U16 [R2+UR4+0x23f00], R114 ;  /* 0x023f007202007988 */ /* 0x0003e80008000404 */
[----:B0-----:R-:W2:Y:S04]  /*35580*/  LDL.LU R115, [R1+0x2040] ;  /* 0x0020400001737983 */ /* 0x001ea80000300800 */
[----:B-1----:R-:W4:Y:S04]  /*35590*/  LDL.LU R114, [R1+0x203c] ;  /* 0x00203c0001727983 */ /* 0x002f280000300800 */
[----:B---3--:R0:W-:Y:S04]  /*355a0*/  STS.U16 [R0+UR4], R117 ;  /* 0x0000007500007988 */ /* 0x0081e80008000404 */
[----:B------:R1:W-:Y:S04]  /*355b0*/  STS.U16 [R0+UR4+0x400], R116 ;  /* 0x0004007400007988 */ /* 0x0003e80008000404 */
[----:B------:R3:W-:Y:S04]  /*355c0*/  STS.U16 [R0+UR4+0x800], R119 ;  /* 0x0008007700007988 */ /* 0x0007e80008000404 */
[----:B0-----:R-:W2:Y:S04]  /*355d0*/  LDL.LU R117, [R1+0x2038] ;  /* 0x0020380001757983 */ /* 0x001ea80000300800 */
[----:B-1----:R-:W4:Y:S04]  /*355e0*/  LDL.LU R116, [R1+0x2034] ;  /* 0x0020340001747983 */ /* 0x002f280000300800 */
[----:B---3--:R-:W3:Y:S04]  /*355f0*/  LDL.LU R119, [R1+0x2030] ;  /* 0x0020300001777983 */ /* 0x008ee80000300800 */
[----:B------:R0:W-:Y:S04]  /*35600*/  STS.U16 [R0+UR4+0xc00], R118 ;  /* 0x000c007600007988 */ /* 0x0001e80008000404 */
[----:B------:R1:W-:Y:S04]  /*35610*/  STS.U16 [R0+UR4+0x1000], R121 ;  /* 0x0010007900007988 */ /* 0x0003e80008000404 */
[----:B------:R1:W-:Y:S04]  /*35620*/  STS.U16 [R0+UR4+0x1400], R120 ;  /* 0x0014007800007988 */ /* 0x0003e80008000404 */
[----:B0-----:R-:W2:Y:S04]  /*35630*/  LDL.LU R118, [R1+0x202c] ;  /* 0x00202c0001767983 */ /* 0x001ea80000300800 */
[----:B-1----:R-:W4:Y:S04]  /*35640*/  LDL.LU R121, [R1+0x2028] ;  /* 0x0020280001797983 */ /* 0x002f280000300800 */
[----:B------:R-:W3:Y:S04]  /*35650*/  LDL.LU R120, [R1+0x2024] ;  /* 0x0020240001787983 */ /* 0x000ee80000300800 */
        /* <DEDUP_REMOVED lines=18> */
[----:B------:R-:W2:Y:S04]  /*35780*/  LDL R5, [R1+0xbf8] ;  /* 0x000bf80001057983 */ /* 0x000ea80000100800 */
[----:B------:R-:W2:Y:S04]  /*35790*/  LDL R4, [R1+0x17f8] ;  /* 0x0017f80001047983 */ /* 0x000ea80000100800 */
[----:B------:R0:W-:Y:S04]  /*357a0*/  STS.U16 [R0+UR4+0x3c00], R130 ;  /* 0x003c008200007988 */ /* 0x0001e80008000404 */
[----:B0-----:R-:W4:Y:S01]  /*357b0*/  LDL R130, [R1+0x181c] ;  /* 0x00181c0001827983 */ /* 0x001f220000100800 */
[----:B------:R-:W-:-:S03]  /*357c0*/  LOP3.LUT R2, R0, 0x10, RZ, 0x3c, !PT ;  /* 0x0000001000027812 */ /* 0x000fc600078e3cff */
        /* <DEDUP_REMOVED lines=11> */
[----:B---3--:R-:W-:-:S06]  /*35880*/  PRMT R131, RZ, 0x7610, R131 ;  /* 0x00007610ff837816 */ /* 0x008fcc0000000083 */
[----:B--2---:R-:W2:Y:S04]  /*35890*/  @!P1 LDG.E.U16 R131, desc[UR56][R4.64] ;  /* 0x0000003804839981 */ /* 0x004ea8000c1e1500 */
        /* <DEDUP_REMOVED lines=101> */
[----:B----4-:R-:W-:Y:S04]  /*35ef0*/  STS.U16 [R130+UR4+0x100], R12 ;  /* 0x0001000c82007988 */ /* 0x010fe80008000404 */
[----:B------:R-:W-:Y:S04]  /*35f00*/  STS.U16 [R130+UR4+0x500], R11 ;  /* 0x0005000b82007988 */ /* 0x000fe80008000404 */
[----:B------:R-:W-:Y:S04]  /*35f10*/  STS.U16 [R130+UR4+0x900], R10 ;  /* 0x0009000a82007988 */ /* 0x000fe80008000404 */
[----:B------:R0:W-:Y:S04]  /*35f20*/  STL [R1+0x1960], R0 ;  /* 0x0019600001007387 */ /* 0x0001e80000100800 */
[----:B------:R-:W-:Y:S04]  /*35f30*/  STS.U16 [R130+UR4+0xd00], R9 ;  /* 0x000d000982007988 */ /* 0x000fe80008000404 */
[----:B------:R-:W-:Y:S04]  /*35f40*/  STS.U16 [R130+UR4+0x1100], R8 ;  /* 0x0011000882007988 */ /* 0x000fe80008000404 */
[----:B0-----:R-:W3:Y:S04]  /*35f50*/  LDL.LU R0, [R1+0x620] ;  /* 0x0006200001007983 */ /* 0x001ee80000300800 */
[----:B------:R-:W4:Y:S04]  /*35f60*/  LDL.LU R3, [R1+0x618] ;  /* 0x0006180001037983 */ /* 0x000f280000300800 */
[----:B------:R-:W-:Y:S04]  /*35f70*/  STS.U16 [R130+UR4+0x1500], R7 ;  /* 0x0015000782007988 */ /* 0x000fe80008000404 */
[----:B------:R-:W4:Y:S04]  /*35f80*/  LDL.LU R2, [R1+0x610] ;  /* 0x0006100001027983 */ /* 0x000f280000300800 */
[----:B------:R0:W-:Y:S04]  /*35f90*/  STS.U16 [R130+UR4+0x1900], R6 ;  /* 0x0019000682007988 */ /* 0x0001e80008000404 */
[----:B0-----:R-:W3:Y:S04]  /*35fa0*/  LDL.LU R130, [R1+0x1ffc] ;  /* 0x001ffc0001827983 */ /* 0x001ee80000300800 */
[----:B--2---:R0:W-:Y:S04]  /*35fb0*/  STL [R1+0x600], R131 ;  /* 0x0006008301007387 */ /* 0x0041e80000100800 */
[----:B0-----:R-:W2:Y:S04]  /*35fc0*/  LDL.LU R131, [R1+0x1ff8] ;  /* 0x001ff80001837983 */ /* 0x001ea80000300800 */
[----:B------:R-:W4:Y:S04]  /*35fd0*/  LDL R4, [R1+0xbf4] ;  /* 0x000bf40001047983 */ /* 0x000f280000100800 */
[----:B------:R-:W4:Y:S01]  /*35fe0*/  LDL R5, [R1+0x17f4] ;  /* 0x0017f40001057983 */ /* 0x000f220000100800 */
[----:B---3--:R-:W-:-:S02]  /*35ff0*/  PRMT R130, RZ, 0x7610, R130 ;  /* 0x00007610ff827816 */ /* 0x008fc40000000082 */
[----:B----4-:R-:W-:-:S04]  /*36000*/  @!P1 LOP3.LUT R5, R5, R4, RZ, 0x3c, !PT ;  /* 0x0000000405059212 */ /* 0x010fc800078e3cff */
[----:B------:R-:W-:-:S04]  /*36010*/  @!P1 LOP3.LUT R4, R5, R4, RZ, 0x3c, !PT ;  /* 0x0000000405049212 */ /* 0x000fc800078e3cff */
[----:B------:R-:W-:-:S05]  /*36020*/  @!P1 LOP3.LUT R5, R5, R4, RZ, 0x3c, !PT ;  /* 0x0000000405059212 */ /* 0x000fca00078e3cff */
[----:B------:R-:W3:Y:S04]  /*36030*/  @!P1 LDG.E.U16 R130, desc[UR56][R4.64] ;  /* 0x0000003804829981 */ /* 0x000ee8000c1e1500 */
[----:B---3--:R0:W-:Y:S04]  /*36040*/  STL [R1+0x5fc], R130 ;  /* 0x0005fc8201007387 */ /* 0x0081e80000100800 */
[----:B0-----:R-:W3:Y:S04]  /*36050*/  LDL.LU R130, [R1+0x1ff4] ;  /* 0x001ff40001827983 */ /* 0x001ee80000300800 */
[----:B------:R-:W4:Y:S04]  /*36060*/  LDL R4, [R1+0xbf0] ;  /* 0x000bf00001047983 */ /* 0x000f280000100800 */
[----:B------:R-:W4:Y:S01]  /*36070*/  LDL R5, [R1+0x17f0] ;  /* 0x0017f00001057983 */ /* 0x000f220000100800 */
[----:B--2---:R-:W-:-:S02]  /*36080*/  PRMT R131, RZ, 0x7610, R131 ;  /* 0x00007610ff837816 */ /* 0x004fc40000000083 */
[----:B----4-:R-:W-:-:S04]  /*36090*/  @!P1 LOP3.LUT R5, R5, R4, RZ, 0x3c, !PT ;  /* 0x0000000405059212 */ /* 0x010fc800078e3cff */
[----:B------:R-:W-:-:S04]  /*360a0*/  @!P1 LOP3.LUT R4, R5, R4, RZ, 0x3c, !PT ;  /* 0x0000000405049212 */ /* 0x000fc800078e3cff */
[----:B------:R-:W-:-:S05]  /*360b0*/  @!P1 LOP3.LUT R5, R5, R4, RZ, 0x3c, !PT ;  /* 0x0000000405059212 */ /* 0x000fca00078e3cff */
[----:B------:R-:W2:Y:S04]  /*360c0*/  @!P1 LDG.E.U16 R131, desc[UR56][R4.64] ;  /* 0x0000003804839981 */ /* 0x000ea8000c1e1500 */
        /* <DEDUP_REMOVED lines=1189> */
[----:B0-----:R-:W3:Y:S04]  /*3ab20*/  LDL.LU R131, [R1+0x1de0] ;  /* 0x001de00001837983 */ /* 0x001ee80000300800 */
[----:B------:R-:W2:Y:S04]  /*3ab30*/  LDL R4, [R1+0x1230] ;  /* 0x0012300001047983 */ /* 0x000ea80000100800 */
[----:B------:R-:W2:Y:S01]  /*3ab40*/  LDL R5, [R1+0x1234] ;  /* 0x0012340001057983 */ /* 0x000ea20000100800 */
[----:B------:R-:W-:-:S02]  /*3ab50*/  PRMT R128, RZ, 0x7610, R128 ;  /* 0x00007610ff807816 */ /* 0x000fc40000000080 */
[----:B--2---:R-:W-:-:S04]  /*3ab60*/  @!P1 LOP3.LUT R5, R5, R4, RZ, 0x3c, !PT ;  /* 0x0000000405059212 */ /* 0x004fc800078e3cff */
[----:B------:R-:W-:-:S04]  /*3ab70*/  @!P1 LOP3.LUT R4, R5, R4, RZ, 0x3c, !PT ;  /* 0x0000000405049212 */ /* 0x000fc800078e3cff */
[----:B------:R-:W-:-:S05]  /*3ab80*/  @!P1 LOP3.LUT R5, R5, R4, RZ, 0x3c, !PT ;  /* 0x0000000405059212 */ /* 0x000fca00078e3cff */
[----:B------:R-:W2:Y:S04]  /*3ab90*/  @!P1 LDG.E.U16 R128, desc[UR56][R4.64] ;  /* 0x0000003804809981 */ /* 0x000ea8000c1e1500 */
[----:B--2---:R0:W-:Y:S04]  /*3aba0*/  STL [R1+0x3e4], R128 ;  /* 0x0003e48001007387 */ /* 0x0041e80000100800 */
[----:B0-----:R-:W2:Y:S04]  /*3abb0*/  LDL.LU R128, [R1+0x1ddc] ;  /* 0x001ddc0001807983 */ /* 0x001ea80000300800 */
[----:B------:R-:W4:Y:S04]  /*3abc0*/  LDL R4, [R1+0x1228] ;  /* 0x0012280001047983 */ /* 0x000f280000100800 */
[----:B------:R-:W4:Y:S01]  /*3abd0*/  LDL R5, [R1+0x122c] ;  /* 0x00122c0001057983 */ /* 0x000f220000100800 */
[----:B------:R-:W-:-:S02]  /*3abe0*/  PRMT R129, RZ, 0x7610, R129 ;  /* 0x00007610ff817816 */ /* 0x000fc40000000081 */
[----:B----4-:R-:W-:-:S04]  /*3abf0*/  @!P1 LOP3.LUT R5, R5, R4, RZ, 0x3c, !PT ;  /* 0x0000000405059212 */ /* 0x010fc800078e3cff */
[----:B------:R-:W-:-:S04]  /*3ac00*/  @!P1 LOP3.LUT R4, R5, R4, RZ, 0x3c, !PT ;  /* 0x0000000405049212 */ /* 0x000fc800078e3cff */
[----:B------:R-:W-:-:S05]  /*3ac10*/  @!P1 LOP3.LUT R5, R5, R4, RZ, 0x3c, !PT ;  /* 0x0000000405059212 */ /* 0x000fca00078e3cff */
[----:B------:R-:W4:Y:S04]  /*3ac20*/  @!P1 LDG.E.U16 R129, desc[UR56][R4.64] ;  /* 0x0000003804819981 */ /* 0x000f28000c1e1500 */
[----:B----4-:R0:W-:Y:S04]  /*3ac30*/  STL [R1+0x3e0], R129 ;  /* 0x0003e08101007387 */ /* 0x0101e80000100800 */
        /* <DEDUP_REMOVED lines=9> */
[----:B0-----:R-:W4:Y:S04]  /*3acd0*/  LDL.LU R126, [R1+0x1dd4] ;  /* 0x001dd400017e7983 */ /* 0x001f280000300800 */
[----:B------:R-:W3:Y:S04]  /*3ace0*/  LDL R4, [R1+0x1208] ;  /* 0x0012080001047983 */ /* 0x000ee80000100800 */
[----:B------:R-:W3:Y:S01]  /*3acf0*/  LDL R5, [R1+0x120c] ;  /* 0x00120c0001057983 */ /* 0x000ee20000100800 */
[----:B------:R-:W-:-:S02]  /*3ad00*/  PRMT R127, RZ, 0x7610, R127 ;  /* 0x00007610ff7f7816 */ /* 0x000fc4000000007f */
[----:B---3--:R-:W-:-:S04]  /*3ad10*/  @!P1 LOP3.LUT R5, R5, R4, RZ, 0x3c, !PT ;  /* 0x0000000405059212 */ /* 0x008fc800078e3cff */
[----:B------:R-:W-:-:S04]  /*3ad20*/  @!P1 LOP3.LUT R4, R5, R4, RZ, 0x3c, !PT ;  /* 0x0000000405049212 */ /* 0x000fc800078e3cff */
[----:B------:R-:W-:-:S05]  /*3ad30*/  @!P1 LOP3.LUT R5, R5, R4, RZ, 0x3c, !PT ;  /* 0x0000000405059212 */ /* 0x000fca00078e3cff */
[----:B------:R-:W3:Y:S04]  /*3ad40*/  @!P1 LDG.E.U16 R127, desc[UR56][R4.64] ;  /* 0x00000038047f9981 */ /* 0x000ee8000c1e1500 */
[----:B---3--:R0:W-:Y:S04]  /*3ad50*/  STL [R1+0x3d8], R127 ;  /* 0x0003d87f01007387 */ /* 0x0081e80000100800 */
        /* <DEDUP_REMOVED lines=752> */
[----:B------:R-:W3:Y:S04]  /*3dc60*/  @!P1 LDG.E.U16 R42, desc[UR56][R4.64] ;  /* 0x00000038042a9981 */ /* 0x000ee8000c1e1500 */
[----:B----4-:R0:W-:Y:S04]  /*3dc70*/  STL [R1+0x28c], R150 ;  /* 0x00028c9601007387 */ /* 0x0101e80000100800 */
[----:B0-----:R-:W4:Y:S04]  /*3dc80*/  LDL R150, [R1+0xe54] ;  /* 0x000e540001967983 */ /* 0x001f280000100800 */
        /* <DEDUP_REMOVED lines=35> */
[----:B------:R-:W4:Y:S01]  /*3dec0*/  @!P1 LDG.E.U16 R38, desc[UR56][R4.64] ;  /* 0x0000003804269981 */ /* 0x000f22000c1e1500 */
[----:B------:R-:W-:-:S03]  /*3ded0*/  PRMT R148, RZ, 0x7610, R148 ;  /* 0x00007610ff947816 */ /* 0x000fc60000000094 */
[----:B----4-:R0:W-:Y:S04]  /*3dee0*/  STL [R1+0x278], R38 ;  /* 0x0002782601007387 */ /* 0x0101e80000100800 */
[----:B0-----:R-:W4:Y:S04]  /*3def0*/  LDL.LU R38, [R1+0x1c74] ;  /* 0x001c740001267983 */ /* 0x001f280000300800 */
[----:B------:R-:W3:Y:S01]  /*3df00*/  LDL R5, [R1+0xe50] ;  /* 0x000e500001057983 */ /* 0x000ee20000100800 */
[----:B------:R-:W-:Y:S01]  /*3df10*/  @!P1 IMAD.MOV.U32 R4, RZ, RZ, R150 ;  /* 0x000000ffff049224 */ /* 0x000fe200078e0096 */
[----:B------:R-:W-:-:S02]  /*3df20*/  PRMT R39, RZ, 0x7610, R39 ;  /* 0x00007610ff277816 */ /* 0x000fc40000000027 */
[----:B------:R-:W2:Y:S04]  /*3df30*/  LDL R150, [R1+0xe10] ;  /* 0x000e100001967983 */ /* 0x000ea80000100800 */
[----:B---3--:R0:W3:Y:S04]  /*3df40*/  @!P1 LDG.E.U16 R148, desc[UR56][R4.64] ;  /* 0x0000003804949981 */ /* 0x0080e8000c1e1500 */
[----:B------:R-:W0:Y:S04]  /*3df50*/  LDL R4, [R1+0xe48] ;  /* 0x000e480001047983 */ /* 0x000e280000100800 */
[----:B------:R-:W0:Y:S02]  /*3df60*/  LDL R5, [R1+0xe4c] ;  /* 0x000e4c0001057983 */ /* 0x000e240000100800 */
[----:B0-----:R-:W-:-:S04]  /*3df70*/  @!P1 LOP3.LUT R5, R5, R4, RZ, 0x3c, !PT ;  /* 0x0000000405059212 */ /* 0x001fc800078e3cff */
[----:B------:R-:W-:-:S04]  /*3df80*/  @!P1 LOP3.LUT R4, R5, R4, RZ, 0x3c, !PT ;  /* 0x0000000405049212 */ /* 0x000fc800078e3cff */
[----:B------:R-:W-:-:S05]  /*3df90*/  @!P1 LOP3.LUT R5, R5, R4, RZ, 0x3c, !PT ;  /* 0x0000000405059212 */ /* 0x000fca00078e3cff */
[----:B------:R-:W4:Y:S04]  /*3dfa0*/  @!P1 LDG.E.U16 R39, desc[UR56][R4.64] ;  /* 0x0000003804279981 */ /* 0x000f28000c1e1500 */
[----:B---3--:R0:W-:Y:S04]  /*3dfb0*/  STL [R1+0x274], R148 ;  /* 0x0002749401007387 */ /* 0x0081e80000100800 */
[----:B0-----:R-:W3:Y:S04]  /*3dfc0*/  LDL R148, [R1+0xe14] ;  /* 0x000e140001947983 */ /* 0x001ee80000100800 */
[----:B----4-:R0:W-:Y:S04]  /*3dfd0*/  STL [R1+0x270], R39 ;  /* 0x0002702701007387 */ /* 0x0101e80000100800 */
[----:B0-----:R-:W4:Y:S04]  /*3dfe0*/  LDL.LU R39, [R1+0x1c70] ;  /* 0x001c700001277983 */ /* 0x001f280000300800 */
        /* <DEDUP_REMOVED lines=27> */
[----:B------:R-:W4:Y:S04]  /*3e1a0*/  LDL R4, [R1+0xe28] ;  /* 0x000e280001047983 */ /* 0x000f280000100800 */
[----:B------:R-:W4:Y:S01]  /*3e1b0*/  LDL R5, [R1+0xe2c] ;  /* 0x000e2c0001057983 */ /* 0x000f220000100800 */
[----:B------:R-:W-:-:S02]  /*3e1c0*/  PRMT R35, RZ, 0x7610, R35 ;  /* 0x00007610ff237816 */ /* 0x000fc40000000023 */
[----:B------:R-:W-:Y:S02]  /*3e1d0*/  PRMT R32, RZ, 0x7610, R32 ;  /* 0x00007610ff207816 */ /* 0x000fe40000000020 */
[----:B----4-:R-:W-:-:S04]  /*3e1e0*/  @!P1 LOP3.LUT R5, R5, R4, RZ, 0x3c, !PT ;  /* 0x0000000405059212 */ /* 0x010fc800078e3cff */
[----:B------:R-:W-:-:S04]  /*3e1f0*/  @!P1 LOP3.LUT R4, R5, R4, RZ, 0x3c, !PT ;  /* 0x0000000405049212 */ /* 0x000fc800078e3cff */
[----:B------:R-:W-:-:S05]  /*3e200*/  @!P1 LOP3.LUT R5, R5, R4, RZ, 0x3c, !PT ;  /* 0x0000000405059212 */ /* 0x000fca00078e3cff */
[----:B------:R0:W4:Y:S02]  /*3e210*/  @!P1 LDG.E.U16 R35, desc[UR56][R4.64] ;  /* 0x0000003804239981 */ /* 0x000124000c1e1500 */
[----:B0-----:R-:W-:Y:S02]  /*3e220*/  @!P1 IMAD.MOV.U32 R4, RZ, RZ, R148 ;  /* 0x000000ffff049224 */ /* 0x001fe400078e0094 */
[----:B------:R-:W-:-:S05]  /*3e230*/  @!P1 IMAD.MOV.U32 R5, RZ, RZ, R150 ;  /* 0x000000ffff059224 */ /* 0x000fca00078e0096 */
[----:B------:R-:W2:Y:S04]  /*3e240*/  @!P1 LDG.E.U16 R32, desc[UR56][R4.64] ;  /* 0x0000003804209981 */ /* 0x000ea8000c1e1500 */
[----:B----4-:R0:W-:Y:S04]  /*3e250*/  STL [R1+0x260], R35 ;  /* 0x0002602301007387 */ /* 0x0101e80000100800 */
[----:B0-----:R-:W3:Y:S04]  /*3e260*/  LDL.LU R35, [R1+0x1c60] ;  /* 0x001c600001237983 */ /* 0x001ee80000300800 */
[----:B------:R-:W4:Y:S04]  /*3e270*/  LDL R150, [R1+0xde8] ;  /* 0x000de80001967983 */ /* 0x000f280000100800 */
[----:B------:R-:W3:Y:S04]  /*3e280*/  LDL R148, [R1+0xdec] ;  /* 0x000dec0001947983 */ /* 0x000ee80000100800 */
        /* <DEDUP_REMOVED lines=26> */
[----:B------:R0:W3:Y:S04]  /*3e430*/  @!P1 LDG.E.U16 R144, desc[UR56][R4.64] ;  /* 0x0000003804909981 */ /* 0x0000e8000c1e1500 */
[----:B------:R-:W0:Y:S04]  /*3e440*/  LDL R4, [R1+0xdf0] ;  /* 0x000df00001047983 */ /* 0x000e280000100800 */
[----:B------:R-:W0:Y:S01]  /*3e450*/  LDL R5, [R1+0xdf4] ;  /* 0x000df40001057983 */ /* 0x000e220000100800 */
[----:B------:R-:W-:Y:S02]  /*3e460*/  PRMT R151, RZ, 0x7610, R151 ;  /* 0x00007610ff977816 */ /* 0x000fe40000000097 */
[----:B------:R-:W-:-:S02]  /*3e470*/  PRMT R31, RZ, 0x7610, R31 ;  /* 0x00007610ff1f7816 */ /* 0x000fc4000000001f */
[----:B0-----:R-:W-:-:S04]  /*3e480*/  @!P1 LOP3.LUT R5, R5, R4, RZ, 0x3c, !PT ;  /* 0x0000000405059212 */ /* 0x001fc800078e3cff */
[----:B------:R-:W-:-:S04]  /*3e490*/  @!P1 LOP3.LUT R4, R5, R4, RZ, 0x3c, !PT ;  /* 0x0000000405049212 */ /* 0x000fc800078e3cff */
[----:B------:R-:W-:-:S05]  /*3e4a0*/  @!P1 LOP3.LUT R5, R5, R4, RZ, 0x3c, !PT ;  /* 0x0000000405059212 */ /* 0x000fca00078e3cff */
[----:B------:R0:W2:Y:S02]  /*3e4b0*/  @!P1 LDG.E.U16 R151, desc[UR56][R4.64] ;  /* 0x0000003804979981 */ /* 0x0000a4000c1e1500 */
[----:B0-----:R-:W-:Y:S02]  /*3e4c0*/  @!P1 IMAD.MOV.U32 R4, RZ, RZ, R148 ;  /* 0x000000ffff049224 */ /* 0x001fe400078e0094 */
[----:B------:R-:W-:-:S05]  /*3e4d0*/  @!P1 IMAD.MOV.U32 R5, RZ, RZ, R150 ;  /* 0x000000ffff059224 */ /* 0x000fca00078e0096 */
[----:B------:R-:W4:Y:S04]  /*3e4e0*/  @!P1 LDG.E.U16 R31, desc[UR56][R4.64] ;  /* 0x00000038041f9981 */ /* 0x000f28000c1e1500 */
[----:B---3--:R0:W-:Y:S04]  /*3e4f0*/  STL [R1+0x250], R144 ;  /* 0x0002509001007387 */ /* 0x0081e80000100800 */
[----:B0-----:R-:W3:Y:S04]  /*3e500*/  LDL R144, [R1+0xdc4] ;  /* 0x000dc40001907983 */ /* 0x001ee80000100800 */
[----:B--2---:R0:W-:Y:S04]  /*3e510*/  STL [R1+0x24c], R151 ;  /* 0x00024c9701007387 */ /* 0x0041e80000100800 */
[----:B------:R-:W2:Y:S04]  /*3e520*/  LDL R150, [R1+0xdb0] ;  /* 0x000db00001967983 */ /* 0x000ea80000100800 */
[----:B------:R-:W2:Y:S04]  /*3e530*/  LDL R148, [R1+0xdb4] ;  /* 0x000db40001947983 */ /* 0x000ea80000100800 */
[----:B0-----:R-:W2:Y:S04]  /*3e540*/  LDL R151, [R1+0xdbc] ;  /* 0x000dbc0001977983 */ /* 0x001ea80000100800 */
        /* <DEDUP_REMOVED lines=17> */
[----:B------:R-:W2:Y:S01]  /*3e660*/  @!P1 LDG.E.U16 R29, desc[UR56][R4.64] ;  /* 0x00000038041d9981 */ /* 0x000ea2000c1e1500 */
[----:B------:R-:W-:-:S03]  /*3e670*/  PRMT R26, RZ, 0x7610, R26 ;  /* 0x00007610ff1a7816 */ /* 0x000fc6000000001a */
[----:B--2---:R0:W-:Y:S04]  /*3e680*/  STL [R1+0x240], R29 ;  /* 0x0002401d01007387 */ /* 0x0041e80000100800 */
[----:B0-----:R-:W3:Y:S04]  /*3e690*/  LDL.LU R29, [R1+0x1c48] ;  /* 0x001c4800011d7983 */ /* 0x001ee80000300800 */
[----:B------:R-:W2:Y:S01]  /*3e6a0*/  LDL R5, [R1+0xdc0] ;  /* 0x000dc00001057983 */ /* 0x000ea20000100800 */
[----:B------:R-:W-:-:S03]  /*3e6b0*/  @!P1 IMAD.MOV.U32 R4, RZ, RZ, R144 ;  /* 0x000000ffff049224 */ /* 0x000fc600078e0090 */
[----:B------:R-:W4:Y:S04]  /*3e6c0*/  LDL R144, [R1+0xd94] ;  /* 0x000d940001907983 */ /* 0x000f280000100800 */
[----:B--2---:R-:W2:Y:S01]  /*3e6d0*/  @!P1 LDG.E.U16 R26, desc[UR56][R4.64] ;  /* 0x00000038041a9981 */ /* 0x004ea2000c1e1500 */
[----:B------:R-:W-:-:S03]  /*3e6e0*/  PRMT R143, RZ, 0x7610, R143 ;  /* 0x00007610ff8f7816 */ /* 0x000fc6000000008f */
[----:B--2---:R0:W-:Y:S04]  /*3e6f0*/  STL [R1+0x23c], R26 ;  /* 0x00023c1a01007387 */ /* 0x0041e80000100800 */
[----:B0-----:R-:W2:Y:S04]  /*3e700*/  LDL.LU R26, [R1+0x1c44] ;  /* 0x001c4400011a7983 */ /* 0x001ea80000300800 */
[----:B------:R-:W3:Y:S01]  /*3e710*/  LDL R5, [R1+0xdb8] ;  /* 0x000db80001057983 */ /* 0x000ee20000100800 */
[----:B------:R-:W-:Y:S01]  /*3e720*/  @!P1 IMAD.MOV.U32 R4, RZ, RZ, R151 ;  /* 0x000000ffff049224 */ /* 0x000fe200078e0097 */
[----:B------:R-:W-:-:S04]  /*3e730*/  PRMT R146, RZ, 0x7610, R146 ;  /* 0x00007610ff927816 */ /* 0x000fc80000000092 */
[----:B---3--:R0:W3:Y:S02]  /*3e740*/  @!P1 LDG.E.U16 R143, desc[UR56][R4.64] ;  /* 0x00000038048f9981 */ /* 0x0080e4000c1e1500 */
[----:B0-----:R-:W-:Y:S02]  /*3e750*/  @!P1 IMAD.MOV.U32 R4, RZ, RZ, R148 ;  /* 0x000000ffff049224 */ /* 0x001fe400078e0094 */
[----:B------:R-:W-:-:S05]  /*3e760*/  @!P1 IMAD.MOV.U32 R5, RZ, RZ, R150 ;  /* 0x000000ffff059224 */ /* 0x000fca00078e0096 */
[----:B------:R0:W4:Y:S04]  /*3e770*/  @!P1 LDG.E.U16 R146, desc[UR56][R4.64] ;  /* 0x0000003804929981 */ /* 0x000128000c1e1500 */
[----:B---3--:R1:W-:Y:S04]  /*3e780*/  STL [R1+0x238], R143 ;  /* 0x0002388f01007387 */ /* 0x0083e80000100800 */
[----:B------:R-:W0:Y:S04]  /*3e790*/  LDL R4, [R1+0xda8] ;  /* 0x000da80001047983 */ /* 0x000e280000100800 */
[----:B------:R-:W0:Y:S01]  /*3e7a0*/  LDL R5, [R1+0xdac] ;  /* 0x000dac0001057983 */ /* 0x000e220000100800 */
[----:B------:R-:W-:-:S03]  /*3e7b0*/  PRMT R27, RZ, 0x7610, R27 ;  /* 0x00007610ff1b7816 */ /* 0x000fc6000000001b */
[----:B------:R-:W3:Y:S04]  /*3e7c0*/  LDL R151, [R1+0xd80] ;  /* 0x000d800001977983 */ /* 0x000ee80000100800 */
[----:B------:R-:W2:Y:S04]  /*3e7d0*/  LDL R150, [R1+0xd84] ;  /* 0x000d840001967983 */ /* 0x000ea80000100800 */
[----:B------:R-:W3:Y:S04]  /*3e7e0*/  LDL R148, [R1+0xd78] ;  /* 0x000d780001947983 */ /* 0x000ee80000100800 */
[----:B-1----:R-:W2:Y:S01]  /*3e7f0*/  LDL R143, [R1+0xd8c] ;  /* 0x000d8c00018f7983 */ /* 0x002ea20000100800 */
        /* <DEDUP_REMOVED lines=8> */
[----:B------:R-:W2:Y:S01]  /*3e880*/  LDL R5, [R1+0xd90] ;  /* 0x000d900001057983 */ /* 0x000ea20000100800 */
[----:B------:R-:W-:Y:S01]  /*3e890*/  PRMT R138, RZ, 0x7610, R138 ;  /* 0x00007610ff8a7816 */ /* 0x000fe2000000008a */
[----:B------:R-:W-:Y:S01]  /*3e8a0*/  @!P1 IMAD.MOV.U32 R4, RZ, RZ, R144 ;  /* 0x000000ffff049224 */ /* 0x000fe200078e0090 */
[----:B------:R-:W-:-:S02]  /*3e8b0*/  PRMT R136, RZ, 0x7610, R136 ;  /* 0x00007610ff887816 */ /* 0x000fc40000000088 */
[----:B------:R-:W-:Y:S02]  /*3e8c0*/  PRMT R149, RZ, 0x7610, R149 ;  /* 0x00007610ff957816 */ /* 0x000fe40000000095 */
[----:B------:R-:W-:Y:S01]  /*3e8d0*/  PRMT R24, RZ, 0x7610, R24 ;  /* 0x00007610ff187816 */ /* 0x000fe20000000018 */
[----:B------:R-:W3:Y:S04]  /*3e8e0*/  LDL R144, [R1+0xd70] ;  /* 0x000d700001907983 */ /* 0x000ee80000100800 */
[----:B--2---:R0:W2:Y:S04]  /*3e8f0*/  @!P1 LDG.E.U16 R138, desc[UR56][R4.64] ;  /* 0x00000038048a9981 */ /* 0x0040a8000c1e1500 */
[----:B------:R-:W4:Y:S01]  /*3e900*/  LDL R5, [R1+0xd88] ;  /* 0x000d880001057983 */ /* 0x000f220000100800 */
[----:B0-----:R-:W-:-:S05]  /*3e910*/  @!P1 IMAD.MOV.U32 R4, RZ, RZ, R143 ;  /* 0x000000ffff049224 */ /* 0x001fca00078e008f */
[----:B----4-:R0:W4:Y:S02]  /*3e920*/  @!P1 LDG.E.U16 R136, desc[UR56][R4.64] ;  /* 0x0000003804889981 */ /* 0x010124000c1e1500 */
[----:B0-----:R-:W-:Y:S02]  /*3e930*/  @!P1 IMAD.MOV.U32 R4, RZ, RZ, R150 ;  /* 0x000000ffff049224 */ /* 0x001fe400078e0096 */
[----:B------:R-:W-:-:S05]  /*3e940*/  @!P1 IMAD.MOV.U32 R5, RZ, RZ, R151 ;  /* 0x000000ffff059224 */ /* 0x000fca00078e0097 */
[----:B------:R0:W4:Y:S02]  /*3e950*/  @!P1 LDG.E.U16 R149, desc[UR56][R4.64] ;  /* 0x0000003804959981 */ /* 0x000124000c1e1500 */
[----:B0-----:R-:W-:Y:S02]  /*3e960*/  @!P1 IMAD.MOV.U32 R4, RZ, RZ, R146 ;  /* 0x000000ffff049224 */ /* 0x001fe400078e0092 */
[----:B------:R-:W-:-:S05]  /*3e970*/  @!P1 IMAD.MOV.U32 R5, RZ, RZ, R148 ;  /* 0x000000ffff059224 */ /* 0x000fca00078e0094 */
[----:B------:R3:W4:Y:S04]  /*3e980*/  @!P1 LDG.E.U16 R24, desc[UR56][R4.64] ;  /* 0x0000003804189981 */ /* 0x000728000c1e1500 */
[----:B--2---:R0:W-:Y:S04]  /*3e990*/  STL [R1+0x22c], R138 ;  /* 0x00022c8a01007387 */ /* 0x0041e80000100800 */
[----:B------:R-:W2:Y:S04]  /*3e9a0*/  LDL R143, [R1+0xd68] ;  /* 0x000d6800018f7983 */ /* 0x000ea80000100800 */
[----:B0-----:R-:W2:Y:S01]  /*3e9b0*/  LDL R138, [R1+0xd74] ;  /* 0x000d7400018a7983 */ /* 0x001ea20000100800 */
[----:B------:R-:W-:Y:S01]  /*3e9c0*/  PRMT R133, RZ, 0x7610, R133 ;  /* 0x00007610ff857816 */ /* 0x000fe20000000085 */
[----:B---3--:R-:W-:-:S02]  /*3e9d0*/  @!P1 IMAD.MOV.U32 R5, RZ, RZ, R144 ;  /* 0x000000ffff059224 */ /* 0x008fc400078e0090 */
[----:B----4-:R0:W-:Y:S04]  /*3e9e0*/  STL [R1+0x228], R136 ;  /* 0x0002288801007387 */ /* 0x0101e80000100800 */
[----:B0-----:R-:W3:Y:S04]  /*3e9f0*/  LDL R136, [R1+0xd6c] ;  /* 0x000d6c0001887983 */ /* 0x001ee80000100800 */
[----:B------:R0:W-:Y:S04]  /*3ea00*/  STL [R1+0x224], R149 ;  /* 0x0002249501007387 */ /* 0x0001e80000100800 */
[----:B------:R-:W4:Y:S04]  /*3ea10*/  LDL R148, [R1+0xd54] ;  /* 0x000d540001947983 */ /* 0x000f280000100800 */
[----:B------:R-:W4:Y:S04]  /*3ea20*/  LDL R146, [R1+0xd48] ;  /* 0x000d480001927983 */ /* 0x000f280000100800 */
[----:B0-----:R-:W4:Y:S04]  /*3ea30*/  LDL R149, [R1+0xd50] ;  /* 0x000d500001957983 */ /* 0x001f280000100800 */
[----:B------:R0:W-:Y:S04]  /*3ea40*/  STL [R1+0x220], R24 ;  /* 0x0002201801007387 */ /* 0x0001e80000100800 */
[----:B0-----:R-:W4:Y:S01]  /*3ea50*/  LDL R24, [R1+0xd4c] ;  /* 0x000d4c0001187983 */ /* 0x001f220000100800 */
[----:B--2---:R-:W-:Y:S01]  /*3ea60*/  @!P1 IMAD.MOV.U32 R4, RZ, RZ, R138 ;  /* 0x000000ffff049224 */ /* 0x004fe200078e008a */
[----:B------:R-:W-:-:S02]  /*3ea70*/  PRMT R134, RZ, 0x7610, R134 ;  /* 0x00007610ff867816 */ /* 0x000fc40000000086 */
[----:B------:R-:W-:Y:S02]  /*3ea80*/  PRMT R147, RZ, 0x7610, R147 ;  /* 0x00007610ff937816 */ /* 0x000fe40000000093 */
[----:B------:R-:W-:Y:S01]  /*3ea90*/  PRMT R132, RZ, 0x7610, R132 ;  /* 0x00007610ff847816 */ /* 0x000fe20000000084 */
[----:B------:R-:W2:Y:S04]  /*3eaa0*/  LDL R138, [R1+0xd40] ;  /* 0x000d4000018a7983 */ /* 0x000ea80000100800 */
[----:B------:R0:W2:Y:S02]  /*3eab0*/  @!P1 LDG.E.U16 R133, desc[UR56][R4.64] ;  /* 0x0000003804859981 */ /* 0x0000a4000c1e1500 */
[----:B0-----:R-:W-:Y:S02]  /*3eac0*/  @!P1 IMAD.MOV.U32 R5, RZ, RZ, R143 ;  /* 0x000000ffff059224 */ /* 0x001fe400078e008f */
[----:B---3--:R-:W-:-:S05]  /*3ead0*/  @!P1 IMAD.MOV.U32 R4, RZ, RZ, R136 ;  /* 0x000000ffff049224 */ /* 0x008fca00078e0088 */
[----:B------:R4:W3:Y:S02]  /*3eae0*/  @!P1 LDG.E.U16 R134, desc[UR56][R4.64] ;  /* 0x0000003804869981 */ /* 0x0008e4000c1e1500 */
[----:B----4-:R-:W-:Y:S02]  /*3eaf0*/  @!P1 IMAD.MOV.U32 R4, RZ, RZ, R148 ;  /* 0x000000ffff049224 */ /* 0x010fe400078e0094 */
[----:B------:R-:W-:-:S05]  /*3eb00*/  @!P1 IMAD.MOV.U32 R5, RZ, RZ, R149 ;  /* 0x000000ffff059224 */ /* 0x000fca00078e0095 */
[----:B------:R0:W4:Y:S02]  /*3eb10*/  @!P1 LDG.E.U16 R147, desc[UR56][R4.64] ;  /* 0x0000003804939981 */ /* 0x000124000c1e1500 */
[----:B0-----:R-:W-:Y:S02]  /*3eb20*/  @!P1 IMAD.MOV.U32 R5, RZ, RZ, R146 ;  /* 0x000000ffff059224 */ /* 0x001fe400078e0092 */
[----:B------:R-:W-:-:S05]  /*3eb30*/  @!P1 IMAD.MOV.U32 R4, RZ, RZ, R24 ;  /* 0x000000ffff049224 */ /* 0x000fca00078e0018 */
[----:B------:R0:W4:Y:S04]  /*3eb40*/  @!P1 LDG.E.U16 R132, desc[UR56][R4.64] ;  /* 0x0000003804849981 */ /* 0x000128000c1e1500 */
[----:B--2---:R1:W-:Y:S04]  /*3eb50*/  STL [R1+0x21c], R133 ;  /* 0x00021c8501007387 */ /* 0x0043e80000100800 */
[----:B------:R-:W2:Y:S04]  /*3eb60*/  LDL R144, [R1+0xd38] ;  /* 0x000d380001907983 */ /* 0x000ea80000100800 */
[----:B------:R-:W2:Y:S04]  /*3eb70*/  LDL R143, [R1+0xd3c] ;  /* 0x000d3c00018f7983 */ /* 0x000ea80000100800 */
[----:B------:R-:W2:Y:S04]  /*3eb80*/  LDL R136, [R1+0xd30] ;  /* 0x000d300001887983 */ /* 0x000ea80000100800 */
[----:B-1----:R-:W2:Y:S01]  /*3eb90*/  LDL R133, [R1+0xd44] ;  /* 0x000d440001857983 */ /* 0x002ea20000100800 */
[----:B------:R-:W-:Y:S01]  /*3eba0*/  PRMT R145, RZ, 0x7610, R145 ;  /* 0x00007610ff917816 */ /* 0x000fe20000000091 */
[----:B0-----:R-:W-:Y:S01]  /*3ebb0*/  @!P1 IMAD.MOV.U32 R5, RZ, RZ, R138 ;  /* 0x000000ffff059224 */ /* 0x001fe200078e008a */
[----:B------:R-:W-:Y:S01]  /*3ebc0*/  PRMT R142, RZ, 0x7610, R142 ;  /* 0x00007610ff8e7816 */ /* 0x000fe2000000008e */
[----:B---3--:R0:W-:Y:S04]  /*3ebd0*/  STL [R1+0x218], R134 ;  /* 0x0002188601007387 */ /* 0x0081e80000100800 */
[----:B------:R-:W3:Y:S04]  /*3ebe0*/  LDL R24, [R1+0xd2c] ;  /* 0x000d2c0001187983 */ /* 0x000ee80000100800 */
[----:B0-----:R-:W3:Y:S04]  /*3ebf0*/  LDL R134, [R1+0xd34] ;  /* 0x000d340001867983 */ /* 0x001ee80000100800 */
[----:B----4-:R0:W-:Y:S01]  /*3ec00*/  STL [R1+0x210], R132 ;  /* 0x0002108401007387 */ /* 0x0101e20000100800 */
[----:B------:R-:W-:-:S02]  /*3ec10*/  PRMT R141, RZ, 0x7610, R141 ;  /* 0x00007610ff8d7816 */ /* 0x000fc4000000008d */
[----:B------:R-:W-:Y:S01]  /*3ec20*/  PRMT R139, RZ, 0x7610, R139 ;  /* 0x00007610ff8b7816 */ /* 0x000fe2000000008b */
[----:B------:R-:W4:Y:S04]  /*3ec30*/  LDL R138, [R1+0xd10] ;  /* 0x000d1000018a7983 */ /* 0x000f280000100800 */
[----:B0-----:R-:W4:Y:S01]  /*3ec40*/  LDL R132, [R1+0xd28] ;  /* 0x000d280001847983 */ /* 0x001f220000100800 */
[----:B--2---:R-:W-:-:S03]  /*3ec50*/  @!P1 IMAD.MOV.U32 R4, RZ, RZ, R133 ;  /* 0x000000ffff049224 */ /* 0x004fc600078e0085 */
[----:B------:R-:W2:Y:S04]  /*3ec60*/  LDL R133, [R1+0xd14] ;  /* 0x000d140001857983 */ /* 0x000ea80000100800 */
[----:B------:R0:W2:Y:S02]  /*3ec70*/  @!P1 LDG.E.U16 R145, desc[UR56][R4.64] ;  /* 0x0000003804919981 */ /* 0x0000a4000c1e1500 */
[----:B0-----:R-:W-:Y:S02]  /*3ec80*/  @!P1 IMAD.MOV.U32 R4, RZ, RZ, R143 ;  /* 0x000000ffff049224 */ /* 0x001fe400078e008f */
[----:B------:R-:W-:Y:S01]  /*3ec90*/  @!P1 IMAD.MOV.U32 R5, RZ, RZ, R144 ;  /* 0x000000ffff059224 */ /* 0x000fe200078e0090 */
[----:B------:R-:W2:Y:S04]  /*3eca0*/  LDL R143, [R1+0xd08] ;  /* 0x000d0800018f7983 */ /* 0x000ea80000100800 */
[----:B------:R0:W2:Y:S02]  /*3ecb0*/  @!P1 LDG.E.U16 R142, desc[UR56][R4.64] ;  /* 0x00000038048e9981 */ /* 0x0000a4000c1e1500 */
[----:B0-----:R-:W-:-:S02]  /*3ecc0*/  @!P1 IMAD.MOV.U32 R5, RZ, RZ, R136 ;  /* 0x000000ffff059224 */ /* 0x001fc400078e0088 */
[----:B---3--:R-:W-:-:S05]  /*3ecd0*/  @!P1 IMAD.MOV.U32 R4, RZ, RZ, R134 ;  /* 0x000000ffff049224 */ /* 0x008fca00078e0086 */
[----:B------:R0:W3:Y:S02]  /*3ece0*/  @!P1 LDG.E.U16 R141, desc[UR56][R4.64] ;  /* 0x00000038048d9981 */ /* 0x0000e4000c1e1500 */
[----:B0-----:R-:W-:Y:S02]  /*3ecf0*/  @!P1 IMAD.MOV.U32 R4, RZ, RZ, R24 ;  /* 0x000000ffff049224 */ /* 0x001fe400078e0018 */
[----:B----4-:R-:W-:-:S05]  /*3ed00*/  @!P1 IMAD.MOV.U32 R5, RZ, RZ, R132 ;  /* 0x000000ffff059224 */ /* 0x010fca00078e0084 */
[----:B------:R0:W4:Y:S04]  /*3ed10*/  @!P1 LDG.E.U16 R139, desc[UR56][R4.64] ;  /* 0x00000038048b9981 */ /* 0x000128000c1e1500 */
[----:B--2---:R1:W-:Y:S04]  /*3ed20*/  STL [R1+0x208], R142 ;  /* 0x0002088e01007387 */ /* 0x0043e80000100800 */
[----:B------:R-:W2:Y:S04]  /*3ed30*/  LDL R136, [R1+0xd00] ;  /* 0x000d000001887983 */ /* 0x000ea80000100800 */
[----:B------:R-:W2:Y:S04]  /*3ed40*/  LDL R134, [R1+0xd04] ;  /* 0x000d040001867983 */ /* 0x000ea80000100800 */
[----:B------:R-:W2:Y:S04]  /*3ed50*/  LDL R132, [R1+0xcf8] ;  /* 0x000cf80001847983 */ /* 0x000ea80000100800 */
[----:B------:R-:W2:Y:S04]  /*3ed60*/  LDL R24, [R1+0xcfc] ;  /* 0x000cfc0001187983 */ /* 0x000ea80000100800 */
[----:B-1----:R-:W2:Y:S01]  /*3ed70*/  LDL R142, [R1+0xd0c] ;  /* 0x000d0c00018e7983 */ /* 0x002ea20000100800 */
[----:B0-----:R-:W-:Y:S01]  /*3ed80*/  @!P1 IMAD.MOV.U32 R4, RZ, RZ, R133 ;  /* 0x000000ffff049224 */ /* 0x001fe200078e0085 */
[----:B------:R-:W-:Y:S01]  /*3ed90*/  PRMT R252, RZ, 0x7610, R252 ;  /* 0x00007610fffc7816 */ /* 0x000fe200000000fc */
[----:B------:R-:W-:Y:S01]  /*3eda0*/  @!P1 IMAD.MOV.U32 R5, RZ, RZ, R138 ;  /* 0x000000ffff059224 */ /* 0x000fe200078e008a */
[----:B------:R-:W-:-:S04]  /*3edb0*/  PRMT R251, RZ, 0x7610, R251 ;  /* 0x00007610fffb7816 */ /* 0x000fc800000000fb */
[----:B------:R0:W2:Y:S02]  /*3edc0*/  @!P1 LDG.E.U16 R252, desc[UR56][R4.64] ;  /* 0x0000003804fc9981 */ /* 0x0000a4000c1e1500 */
[----:B0-----:R-:W-:Y:S01]  /*3edd0*/  @!P1 IMAD.MOV.U32 R5, RZ, RZ, R143 ;  /* 0x000000ffff059224 */ /* 0x001fe200078e008f */
[----:B------:R-:W-:Y:S01]  /*3ede0*/  PRMT R250, RZ, 0x7610, R250 ;  /* 0x00007610fffa7816 */ /* 0x000fe200000000fa */
[----:B---3--:R0:W-:Y:S04]  /*3edf0*/  STL [R1+0x204], R141 ;  /* 0x0002048d01007387 */ /* 0x0081e80000100800 */
[----:B0-----:R-:W3:Y:S04]  /*3ee00*/  LDL R141, [R1+0xcf0] ;  /* 0x000cf000018d7983 */ /* 0x001ee80000100800 */
[----:B------:R-:W-:Y:S04]  /*3ee10*/  STL [R1+0x214], R147 ;  /* 0x0002149301007387 */ /* 0x000fe80000100800 */
[----:B----4-:R0:W-:Y:S04]  /*3ee20*/  STL [R1+0x200], R139 ;  /* 0x0002008b01007387 */ /* 0x0101e80000100800 */
[----:B------:R-:W4:Y:S04]  /*3ee30*/  LDL R133, [R1+0xcec] ;  /* 0x000cec0001857983 */ /* 0x000f280000100800 */
[----:B------:R-:W4:Y:S04]  /*3ee40*/  LDL R138, [R1+0xce8] ;  /* 0x000ce800018a7983 */ /* 0x000f280000100800 */
[----:B0-----:R-:W4:Y:S01]  /*3ee50*/  LDL R139, [R1+0xcf4] ;  /* 0x000cf400018b7983 */ /* 0x001f220000100800 */
[----:B--2---:R-:W-:-:S05]  /*3ee60*/  @!P1 IMAD.MOV.U32 R4, RZ, RZ, R142 ;  /* 0x000000ffff049224 */ /* 0x004fca00078e008e */
[----:B------:R0:W2:Y:S02]  /*3ee70*/  @!P1 LDG.E.U16 R251, desc[UR56][R4.64] ;  /* 0x0000003804fb9981 */ /* 0x0000a4000c1e1500 */
[----:B0-----:R-:W-:Y:S02]  /*3ee80*/  @!P1 IMAD.MOV.U32 R5, RZ, RZ, R136 ;  /* 0x000000ffff059224 */ /* 0x001fe400078e0088 */
[----:B------:R-:W-:Y:S01]  /*3ee90*/  @!P1 IMAD.MOV.U32 R4, RZ, RZ, R134 ;  /* 0x000000ffff049224 */ /* 0x000fe200078e0086 */
[----:B------:R-:W2:Y:S04]  /*3eea0*/  LDL R136, [R1+0xcd0] ;  /* 0x000cd00001887983 */ /* 0x000ea80000100800 */
[----:B------:R0:W-:Y:S04]  /*3eeb0*/  STL [R1+0x20c], R145 ;  /* 0x00020c9101007387 */ /* 0x0001e80000100800 */
[----:B------:R-:W2:Y:S01]  /*3eec0*/  LDL R134, [R1+0xcd4] ;  /* 0x000cd40001867983 */ /* 0x000ea20000100800 */
[----:B------:R-:W-:-:S03]  /*3eed0*/  PRMT R249, RZ, 0x7610, R249 ;  /* 0x00007610fff97816 */ /* 0x000fc600000000f9 */
[----:B------:R1:W2:Y:S01]  /*3eee0*/  @!P1 LDG.E.U16 R250, desc[UR56][R4.64] ;  /* 0x0000003804fa9981 */ /* 0x0002a2000c1e1500 */
[----:B------:R-:W-:Y:S02]  /*3eef0*/  PRMT R248, RZ, 0x7610, R248 ;  /* 0x00007610fff87816 */ /* 0x000fe400000000f8 */
[----:B------:R-:W-:Y:S01]  /*3ef00*/  PRMT R247, RZ, 0x7610, R247 ;  /* 0x00007610fff77816 */ /* 0x000fe200000000f7 */
[----:B------:R-:W2:Y:S04]  /*3ef10*/  LDL R143, [R1+0xcb8] ;  /* 0x000cb800018f7983 */ /* 0x000ea80000100800 */
[----:B------:R-:W2:Y:S01]  /*3ef20*/  LDL R142, [R1+0xcbc] ;  /* 0x000cbc00018e7983 */ /* 0x000ea20000100800 */
[----:B------:R-:W-:Y:S02]  /*3ef30*/  PRMT R246, RZ, 0x7610, R246 ;  /* 0x00007610fff67816 */ /* 0x000fe400000000f6 */
[----:B------:R-:W-:-:S02]  /*3ef40*/  PRMT R245, RZ, 0x7610, R245 ;  /* 0x00007610fff57816 */ /* 0x000fc400000000f5 */
[----:B------:R-:W-:Y:S02]  /*3ef50*/  PRMT R244, RZ, 0x7610, R244 ;  /* 0x00007610fff47816 */ /* 0x000fe400000000f4 */
[----:B------:R-:W-:Y:S02]  /*3ef60*/  PRMT R243, RZ, 0x7610, R243 ;  /* 0x00007610fff37816 */ /* 0x000fe400000000f3 */
[----:B------:R-:W-:Y:S01]  /*3ef70*/  PRMT R242, RZ, 0x7610, R242 ;  /* 0x00007610fff27816 */ /* 0x000fe200000000f2 */
[----:B-1----:R-:W-:Y:S01]  /*3ef80*/  @!P1 IMAD.MOV.U32 R5, RZ, RZ, R132 ;  /* 0x000000ffff059224 */ /* 0x002fe200078e0084 */
[----:B------:R-:W-:Y:S01]  /*3ef90*/  PRMT R241, RZ, 0x7610, R241 ;  /* 0x00007610fff17816 */ /* 0x000fe200000000f1 */
[----:B------:R-:W2:Y:S01]  /*3efa0*/  LDL R132, [R1+0xcc8] ;  /* 0x000cc80001847983 */ /* 0x000ea20000100800 */
[----:B------:R-:W-:-:S03]  /*3efb0*/  @!P1 IMAD.MOV.U32 R4, RZ, RZ, R24 ;  /* 0x000000ffff049224 */ /* 0x000fc600078e0018 */
[----:B------:R-:W2:Y:S01]  /*3efc0*/  LDL R24, [R1+0xccc] ;  /* 0x000ccc0001187983 */ /* 0x000ea20000100800 */
[----:B------:R-:W-:Y:S02]  /*3efd0*/  PRMT R240, RZ, 0x7610, R240 ;  /* 0x00007610fff07816 */ /* 0x000fe400000000f0 */
[----:B------:R-:W-:Y:S02]  /*3efe0*/  PRMT R239, RZ, 0x7610, R239 ;  /* 0x00007610ffef7816 */ /* 0x000fe400000000ef */
[----:B------:R-:W-:Y:S01]  /*3eff0*/  PRMT R238, RZ, 0x7610, R238 ;  /* 0x00007610ffee7816 */ /* 0x000fe200000000ee */
[----:B------:R3:W2:Y:S01]  /*3f000*/  @!P1 LDG.E.U16 R249, desc[UR56][R4.64] ;  /* 0x0000003804f99981 */ /* 0x0006a2000c1e1500 */
[----:B------:R-:W-:Y:S02]  /*3f010*/  PRMT R237, RZ, 0x7610, R237 ;  /* 0x00007610ffed7816 */ /* 0x000fe400000000ed */
[----:B------:R-:W-:Y:S02]  /*3f020*/  PRMT R236, RZ, 0x7610, R236 ;  /* 0x00007610ffec7816 */ /* 0x000fe400000000ec */
[----:B------:R-:W-:-:S02]  /*3f030*/  PRMT R235, RZ, 0x7610, R235 ;  /* 0x00007610ffeb7816 */ /* 0x000fc400000000eb */
[----:B------:R-:W-:Y:S02]  /*3f040*/  PRMT R234, RZ, 0x7610, R234 ;  /* 0x00007610ffea7816 */ /* 0x000fe400000000ea */
[----:B------:R-:W-:Y:S02]  /*3f050*/  PRMT R233, RZ, 0x7610, R233 ;  /* 0x00007610ffe97816 */ /* 0x000fe400000000e9 */
[----:B------:R-:W-:Y:S02]  /*3f060*/  PRMT R232, RZ, 0x7610, R232 ;  /* 0x00007610ffe87816 */ /* 0x000fe400000000e8 */
        /* <DEDUP_REMOVED lines=46> */
[----:B------:R-:W-:Y:S01]  /*3f350*/  PRMT R185, RZ, 0x7610, R185 ;  /* 0x00007610ffb97816 */ /* 0x000fe200000000b9 */
[----:B------:R-:W2:Y:S01]  /*3f360*/  LDL R144, [R1+0x7b0] ;  /* 0x0007b00001907983 */ /* 0x000ea20000100800 */
[----:B---3--:R-:W-:-:S03]  /*3f370*/  @!P1 IMAD.MOV.U32 R5, RZ, RZ, R141 ;  /* 0x000000ffff059224 */ /* 0x008fc600078e008d */
[----:B------:R-:W3:Y:S01]  /*3f380*/  LDL R141, [R1+0xca8] ;  /* 0x000ca800018d7983 */ /* 0x000ee20000100800 */
[----:B----4-:R-:W-:-:S03]  /*3f390*/  @!P1 IMAD.MOV.U32 R4, RZ, RZ, R139 ;  /* 0x000000ffff049224 */ /* 0x010fc600078e008b */
[----:B------:R-:W4:Y:S04]  /*3f3a0*/  LDL R139, [R1+0xcac] ;  /* 0x000cac00018b7983 */ /* 0x000f280000100800 */
[----:B------:R1:W3:Y:S02]  /*3f3b0*/  @!P1 LDG.E.U16 R248, desc[UR56][R4.64] ;  /* 0x0000003804f89981 */ /* 0x0002e4000c1e1500 */
[----:B-1----:R-:W-:Y:S02]  /*3f3c0*/  @!P1 IMAD.MOV.U32 R4, RZ, RZ, R133 ;  /* 0x000000ffff049224 */ /* 0x002fe400078e0085 */
[----:B------:R-:W4:Y:S01]  /*3f3d0*/  LDL R133, [R1+0xcc4] ;  /* 0x000cc40001857983 */ /* 0x000f220000100800 */
[----:B------:R-:W-:-:S03]  /*3f3e0*/  @!P1 IMAD.MOV.U32 R5, RZ, RZ, R138 ;  /* 0x000000ffff059224 */ /* 0x000fc600078e008a */
[----:B------:R-:W3:Y:S04]  /*3f3f0*/  LDL R138, [R1+0xcc0] ;  /* 0x000cc000018a7983 */ /* 0x000ee80000100800 */
[----:B------:R2:W3:Y:S02]  /*3f400*/  @!P1 LDG.E.U16 R247, desc[UR56][R4.64] ;  /* 0x0000003804f79981 */ /* 0x0004e4000c1e1500 */
[----:B--2---:R-:W-:Y:S02]  /*3f410*/  @!P1 IMAD.MOV.U32 R5, RZ, RZ, R136 ;  /* 0x000000ffff059224 */ /* 0x004fe400078e0088 */
[----:B------:R-:W-:Y:S01]  /*3f420*/  @!P1 IMAD.MOV.U32 R4, RZ, RZ, R134 ;  /* 0x000000ffff049224 */ /* 0x000fe200078e0086 */
[----:B------:R-:W2:Y:S04]  /*3f430*/  LDL R136, [R1+0xcb0] ;  /* 0x000cb00001887983 */ /* 0x000ea80000100800 */
[----:B------:R-:W2:Y:S04]  /*3f440*/  LDL R134, [R1+0xcb4] ;  /* 0x000cb40001867983 */ /* 0x000ea80000100800 */
[----:B------:R1:W2:Y:S02]  /*3f450*/  @!P1 LDG.E.U16 R246, desc[UR56][R4.64] ;  /* 0x0000003804f69981 */ /* 0x0002a4000c1e1500 */
[----:B-1----:R-:W-:-:S02]  /*3f460*/  @!P1 IMAD.MOV.U32 R5, RZ, RZ, R132 ;  /* 0x000000ffff059224 */ /* 0x002fc400078e0084 */
[----:B------:R-:W2:Y:S01]  /*3f470*/  LDL R132, [R1+0xc90] ;  /* 0x000c900001847983 */ /* 0x000ea20000100800 */
[----:B------:R-:W-:-:S03]  /*3f480*/  @!P1 IMAD.MOV.U32 R4, RZ, RZ, R24 ;  /* 0x000000ffff049224 */ /* 0x000fc600078e0018 */
[----:B------:R-:W2:Y:S04]  /*3f490*/  LDL R24, [R1+0xc94] ;  /* 0x000c940001187983 */ /* 0x000ea80000100800 */
[----:B------:R4:W2:Y:S02]  /*3f4a0*/  @!P1 LDG.E.U16 R245, desc[UR56][R4.64] ;  /* 0x0000003804f59981 */ /* 0x0008a4000c1e1500 */
[----:B----4-:R-:W-:Y:S02]  /*3f4b0*/  @!P1 IMAD.MOV.U32 R4, RZ, RZ, R133 ;  /* 0x000000ffff049224 */ /* 0x010fe400078e0085 */
[----:B------:R-:W4:Y:S01]  /*3f4c0*/  LDL R133, [R1+0xc8c] ;  /* 0x000c8c0001857983 */ /* 0x000f220000100800 */
[----:B---3--:R-:W-:-:S03]  /*3f4d0*/  @!P1 IMAD.MOV.U32 R5, RZ, RZ, R138 ;  /* 0x000000ffff059224 */ /* 0x008fc600078e008a */
[----:B------:R-:W3:Y:S04]  /*3f4e0*/  LDL R138, [R1+0xc88] ;  /* 0x000c8800018a7983 */ /* 0x000ee80000100800 */
[----:B------:R1:W3:Y:S02]  /*3f4f0*/  @!P1 LDG.E.U16 R244, desc[UR56][R4.64] ;  /* 0x0000003804f49981 */ /* 0x0002e4000c1e1500 */
[----:B-1----:R-:W-:Y:S02]  /*3f500*/  @!P1 IMAD.MOV.U32 R4, RZ, RZ, R142 ;  /* 0x000000ffff049224 */ /* 0x002fe400078e008e */
[----:B------:R-:W-:Y:S01]  /*3f510*/  @!P1 IMAD.MOV.U32 R5, RZ, RZ, R143 ;  /* 0x000000ffff059224 */ /* 0x000fe200078e008f */
[----:B------:R-:W3:Y:S04]  /*3f520*/  LDL R142, [R1+0xc74] ;  /* 0x000c7400018e7983 */ /* 0x000ee80000100800 */
[----:B------:R-:W3:Y:S04]  /*3f530*/  LDL R143, [R1+0xc70] ;  /* 0x000c7000018f7983 */ /* 0x000ee80000100800 */
[----:B------:R2:W3:Y:S02]  /*3f540*/  @!P1 LDG.E.U16 R243, desc[UR56][R4.64] ;  /* 0x0000003804f39981 */ /* 0x0004e4000c1e1500 */
[----:B--2---:R-:W-:-:S02]  /*3f550*/  @!P1 IMAD.MOV.U32 R4, RZ, RZ, R134 ;  /* 0x000000ffff049224 */ /* 0x004fc400078e0086 */
[----:B------:R-:W-:Y:S01]  /*3f560*/  @!P1 IMAD.MOV.U32 R5, RZ, RZ, R136 ;  /* 0x000000ffff059224 */ /* 0x000fe200078e0088 */
[----:B------:R-:W2:Y:S04]  /*3f570*/  LDL R134, [R1+0xc84] ;  /* 0x000c840001867983 */ /* 0x000ea80000100800 */
[----:B------:R-:W2:Y:S04]  /*3f580*/  LDL R136, [R1+0xc80] ;  /* 0x000c800001887983 */ /* 0x000ea80000100800 */
[----:B------:R1:W2:Y:S02]  /*3f590*/  @!P1 LDG.E.U16 R242, desc[UR56][R4.64] ;  /* 0x0000003804f29981 */ /* 0x0002a4000c1e1500 */
[----:B-1----:R-:W-:-:S02]  /*3f5a0*/  @!P1 IMAD.MOV.U32 R4, RZ, RZ, R139 ;  /* 0x000000ffff049224 */ /* 0x002fc400078e008b */
        /* <DEDUP_REMOVED lines=24> */
[----:B-1----:R-:W-:Y:S02]  /*3f730*/  @!P1 IMAD.MOV.U32 R4, RZ, RZ, R142 ;  /* 0x000000ffff049224 */ /* 0x002fe400078e008e */
[----:B------:R-:W-:Y:S01]  /*3f740*/  @!P1 IMAD.MOV.U32 R5, RZ, RZ, R143 ;  /* 0x000000ffff059224 */ /* 0x000fe200078e008f */
[----:B------:R-:W2:Y:S04]  /*3f750*/  LDL R142, [R1+0xc2c] ;  /* 0x000c2c00018e7983 */ /* 0x000ea80000100800 */
[----:B------:R-:W2:Y:S04]  /*3f760*/  LDL R143, [R1+0xc28] ;  /* 0x000c2800018f7983 */ /* 0x000ea80000100800 */
[----:B------:R4:W2:Y:S02]  /*3f770*/  @!P1 LDG.E.U16 R236, desc[UR56][R4.64] ;  /* 0x0000003804ec9981 */ /* 0x0008a4000c1e1500 */
[----:B----4-:R-:W-:-:S02]  /*3f780*/  @!P1 IMAD.MOV.U32 R4, RZ, RZ, R133 ;  /* 0x000000ffff049224 */ /* 0x010fc400078e0085 */
        /* <DEDUP_REMOVED lines=251> */
[----:B------:R-:W-:Y:S01]  /*40740*/  PRMT R184, RZ, 0x7610, R184 ;  /* 0x00007610ffb87816 */ /* 0x000fe200000000b8 */
[----:B------:R-:W2:Y:S04]  /*40750*/  LDL R141, [R1+0x730] ;  /* 0x00073000018d7983 */ /* 0x000ea80000100800 */
[----:B------:R4:W2:Y:S04]  /*40760*/  @!P1 LDG.E.U16 R185, desc[UR56][R4.64] ;  /* 0x0000003804b99981 */ /* 0x0008a8000c1e1500 */
[----:B------:R-:W2:Y:S01]  /*40770*/  LDL R139, [R1+0x734] ;  /* 0x00073400018b7983 */ /* 0x000ea20000100800 */
[----:B------:R-:W-:Y:S01]  /*40780*/  PRMT R183, RZ, 0x7610, R183 ;  /* 0x00007610ffb77816 */ /* 0x000fe200000000b7 */
[----:B----4-:R-:W-:-:S02]  /*40790*/  @!P1 IMAD.MOV.U32 R4, RZ, RZ, R133 ;  /* 0x000000ffff049224 */ /* 0x010fc400078e0085 */
[----:B------:R-:W4:Y:S01]  /*407a0*/  LDL R133, [R1+0x7b4] ;  /* 0x0007b40001857983 */ /* 0x000f220000100800 */
[----:B---3--:R-:W-:-:S05]  /*407b0*/  @!P1 IMAD.MOV.U32 R5, RZ, RZ, R138 ;  /* 0x000000ffff059224 */ /* 0x008fca00078e008a */
[----:B------:R2:W3:Y:S02]  /*407c0*/  @!P1 LDG.E.U16 R184, desc[UR56][R4.64] ;  /* 0x0000003804b89981 */ /* 0x0004e4000c1e1500 */
[----:B--2---:R-:W-:Y:S02]  /*407d0*/  @!P1 IMAD.MOV.U32 R4, RZ, RZ, R134 ;  /* 0x000000ffff049224 */ /* 0x004fe400078e0086 */
[----:B------:R-:W-:Y:S01]  /*407e0*/  @!P1 IMAD.MOV.U32 R5, RZ, RZ, R136 ;  /* 0x000000ffff059224 */ /* 0x000fe200078e0088 */
[----:B------:R-:W2:Y:S04]  /*407f0*/  LDL R134, [R1+0x6f4] ;  /* 0x0006f40001867983 */ /* 0x000ea80000100800 */
[----:B------:R-:W3:Y:S04]  /*40800*/  LDL R136, [R1+0x6f0] ;  /* 0x0006f00001887983 */ /* 0x000ee80000100800 */
[----:B------:R1:W3:Y:S02]  /*40810*/  @!P1 LDG.E.U16 R183, desc[UR56][R4.64] ;  /* 0x0000003804b79981 */ /* 0x0002e4000c1e1500 */
[----:B-1----:R-:W-:-:S02]  /*40820*/  @!P1 IMAD.MOV.U32 R5, RZ, RZ, R132 ;  /* 0x000000ffff059224 */ /* 0x002fc400078e0084 */
[----:B------:R-:W3:Y:S01]  /*40830*/  LDL R132, [R1+0x6b0] ;  /* 0x0006b00001847983 */ /* 0x000ee20000100800 */
[----:B------:R-:W-:Y:S01]  /*40840*/  PRMT R182, RZ, 0x7610, R182 ;  /* 0x00007610ffb67816 */ /* 0x000fe200000000b6 */
[----:B------:R-:W-:Y:S01]  /*40850*/  @!P1 IMAD.MOV.U32 R4, RZ, RZ, R24 ;  /* 0x000000ffff049224 */ /* 0x000fe200078e0018 */
[----:B------:R-:W-:Y:S01]  /*40860*/  PRMT R181, RZ, 0x7610, R181 ;  /* 0x00007610ffb57816 */ /* 0x000fe200000000b5 */
[----:B------:R-:W3:Y:S04]  /*40870*/  LDL R24, [R1+0x6b4] ;  /* 0x0006b40001187983 */ /* 0x000ee80000100800 */
[----:B------:R1:W3:Y:S01]  /*40880*/  @!P1 LDG.E.U16 R182, desc[UR56][R4.64] ;  /* 0x0000003804b69981 */ /* 0x0002e2000c1e1500 */
[----:B------:R-:W-:-:S03]  /*40890*/  PRMT R180, RZ, 0x7610, R180 ;  /* 0x00007610ffb47816 */ /* 0x000fc600000000b4 */
[----:B------:R-:W3:Y:S04]  /*408a0*/  LDL.LU R138, [R1+0x670] ;  /* 0x00067000018a7983 */ /* 0x000ee80000300800 */
[----:B------:R-:W3:Y:S01]  /*408b0*/  LDL.LU R149, [R1+0x674] ;  /* 0x0006740001957983 */ /* 0x000ee20000300800 */
[----:B-1----:R-:W-:Y:S01]  /*408c0*/  @!P1 IMAD.MOV.U32 R5, RZ, RZ, R144 ;  /* 0x000000ffff059224 */ /* 0x002fe200078e0090 */
[----:B------:R-:W-:Y:S02]  /*408d0*/  PRMT R179, RZ, 0x7610, R179 ;  /* 0x00007610ffb37816 */ /* 0x000fe400000000b3 */
[----:B------:R-:W-:Y:S01]  /*408e0*/  PRMT R178, RZ, 0x7610, R178 ;  /* 0x00007610ffb27816 */ /* 0x000fe200000000b2 */
[----:B----4-:R-:W-:Y:S02]  /*408f0*/  @!P1 IMAD.MOV.U32 R4, RZ, RZ, R133 ;  /* 0x000000ffff049224 */ /* 0x010fe400078e0085 */
[----:B------:R-:W4:Y:S04]  /*40900*/  LDL.LU R133, [R1+0x634] ;  /* 0x0006340001857983 */ /* 0x000f280000300800 */
[----:B------:R1:W4:Y:S04]  /*40910*/  @!P1 LDG.E.U16 R181, desc[UR56][R4.64] ;  /* 0x0000003804b59981 */ /* 0x000328000c1e1500 */
[----:B------:R-:W4:Y:S01]  /*40920*/  LDL R144, [R1+0x630] ;  /* 0x0006300001907983 */ /* 0x000f220000100800 */
[----:B-1----:R-:W-:-:S02]  /*40930*/  @!P1 IMAD.MOV.U32 R4, RZ, RZ, R142 ;  /* 0x000000ffff049224 */ /* 0x002fc400078e008e */
[----:B------:R-:W-:Y:S01]  /*40940*/  @!P1 IMAD.MOV.U32 R5, RZ, RZ, R143 ;  /* 0x000000ffff059224 */ /* 0x000fe200078e008f */
[----:B------:R-:W4:Y:S04]  /*40950*/  LDL R142, [R1+0x80c] ;  /* 0x00080c00018e7983 */ /* 0x000f280000100800 */
[----:B------:R-:W4:Y:S04]  /*40960*/  LDL R143, [R1+0x808] ;  /* 0x00080800018f7983 */ /* 0x000f280000100800 */
[----:B------:R1:W4:Y:S02]  /*40970*/  @!P1 LDG.E.U16 R180, desc[UR56][R4.64] ;  /* 0x0000003804b49981 */ /* 0x000324000c1e1500 */
[----:B-1----:R-:W-:-:S02]  /*40980*/  @!P1 IMAD.MOV.U32 R4, RZ, RZ, R139 ;  /* 0x000000ffff049224 */ /* 0x002fc400078e008b */
[----:B------:R-:W-:Y:S01]  /*40990*/  @!P1 IMAD.MOV.U32 R5, RZ, RZ, R141 ;  /* 0x000000ffff059224 */ /* 0x000fe200078e008d */
[----:B------:R-:W-:Y:S02]  /*409a0*/  PRMT R177, RZ, 0x7610, R177 ;  /* 0x00007610ffb17816 */ /* 0x000fe400000000b1 */
[----:B------:R-:W-:Y:S01]  /*409b0*/  PRMT R176, RZ, 0x7610, R176 ;  /* 0x00007610ffb07816 */ /* 0x000fe200000000b0 */
[----:B------:R-:W4:Y:S04]  /*409c0*/  LDL R141, [R1+0x7e8] ;  /* 0x0007e800018d7983 */ /* 0x000f280000100800 */
[----:B------:R2:W4:Y:S01]  /*409d0*/  @!P1 LDG.E.U16 R179, desc[UR56][R4.64] ;  /* 0x0000003804b39981 */ /* 0x000522000c1e1500 */
[----:B------:R-:W-:-:S03]  /*409e0*/  PRMT R175, RZ, 0x7610, R175 ;  /* 0x00007610ffaf7816 */ /* 0x000fc600000000af */
[----:B------:R-:W4:Y:S01]  /*409f0*/  LDL R139, [R1+0x7e0] ;  /* 0x0007e000018b7983 */ /* 0x000f220000100800 */
[----:B--2---:R-:W-:Y:S02]  /*40a00*/  @!P1 IMAD.MOV.U32 R4, RZ, RZ, R134 ;  /* 0x000000ffff049224 */ /* 0x004fe400078e0086 */
[----:B---3--:R-:W-:Y:S01]  /*40a10*/  @!P1 IMAD.MOV.U32 R5, RZ, RZ, R136 ;  /* 0x000000ffff059224 */ /* 0x008fe200078e0088 */
[----:B------:R-:W2:Y:S04]  /*40a20*/  LDL R134, [R1+0x814] ;  /* 0x0008140001867983 */ /* 0x000ea80000100800 */
[----:B------:R-:W3:Y:S04]  /*40a30*/  LDL R136, [R1+0x810] ;  /* 0x0008100001887983 */ /* 0x000ee80000100800 */
[----:B------:R1:W3:Y:S02]  /*40a40*/  @!P1 LDG.E.U16 R178, desc[UR56][R4.64] ;  /* 0x0000003804b29981 */ /* 0x0002e4000c1e1500 */
[----:B-1----:R-:W-:-:S02]  /*40a50*/  @!P1 IMAD.MOV.U32 R5, RZ, RZ, R132 ;  /* 0x000000ffff059224 */ /* 0x002fc400078e0084 */
[----:B------:R-:W3:Y:S01]  /*40a60*/  LDL R132, [R1+0x7ec] ;  /* 0x0007ec0001847983 */ /* 0x000ee20000100800 */
[----:B------:R-:W-:-:S03]  /*40a70*/  @!P1 IMAD.MOV.U32 R4, RZ, RZ, R24 ;  /* 0x000000ffff049224 */ /* 0x000fc600078e0018 */
[----:B------:R-:W3:Y:S04]  /*40a80*/  LDL R24, [R1+0x7e4] ;  /* 0x0007e40001187983 */ /* 0x000ee80000100800 */
[----:B------:R1:W3:Y:S02]  /*40a90*/  @!P1 LDG.E.U16 R177, desc[UR56][R4.64] ;  /* 0x0000003804b19981 */ /* 0x0002e4000c1e1500 */
[----:B-1----:R-:W-:Y:S02]  /*40aa0*/  @!P1 IMAD.MOV.U32 R4, RZ, RZ, R149 ;  /* 0x000000ffff049224 */ /* 0x002fe400078e0095 */
[----:B------:R-:W-:-:S05]  /*40ab0*/  @!P1 IMAD.MOV.U32 R5, RZ, RZ, R138 ;  /* 0x000000ffff059224 */ /* 0x000fca00078e008a */
[----:B------:R4:W3:Y:S01]  /*40ac0*/  @!P1 LDG.E.U16 R176, desc[UR56][R4.64] ;  /* 0x0000003804b09981 */ /* 0x0008e2000c1e1500 */
[----:B------:R-:W-:Y:S02]  /*40ad0*/  PRMT R174, RZ, 0x7610, R174 ;  /* 0x00007610ffae7816 */ /* 0x000fe400000000ae */
[----:B------:R-:W-:Y:S01]  /*40ae0*/  PRMT R173, RZ, 0x7610, R173 ;  /* 0x00007610ffad7816 */ /* 0x000fe200000000ad */
[----:B----4-:R-:W-:Y:S02]  /*40af0*/  @!P1 IMAD.MOV.U32 R4, RZ, RZ, R133 ;  /* 0x000000ffff049224 */ /* 0x010fe400078e0085 */
[----:B------:R-:W-:Y:S02]  /*40b00*/  @!P1 IMAD.MOV.U32 R5, RZ, RZ, R144 ;  /* 0x000000ffff059224 */ /* 0x000fe400078e0090 */
[----:B------:R-:W4:Y:S04]  /*40b10*/  LDL R144, [R1+0x768] ;  /* 0x0007680001907983 */ /* 0x000f280000100800 */
[----:B------:R2:W4:Y:S02]  /*40b20*/  @!P1 LDG.E.U16 R175, desc[UR56][R4.64] ;  /* 0x0000003804af9981 */ /* 0x000524000c1e1500 */
[----:B--2---:R-:W-:-:S02]  /*40b30*/  @!P1 IMAD.MOV.U32 R4, RZ, RZ, R134 ;  /* 0x000000ffff049224 */ /* 0x004fc400078e0086 */
[----:B---3--:R-:W-:Y:S01]  /*40b40*/  @!P1 IMAD.MOV.U32 R5, RZ, RZ, R136 ;  /* 0x000000ffff059224 */ /* 0x008fe200078e0088 */
[----:B------:R-:W2:Y:S04]  /*40b50*/  LDL R134, [R1+0x7ac] ;  /* 0x0007ac0001867983 */ /* 0x000ea80000100800 */
[----:B------:R-:W3:Y:S04]  /*40b60*/  LDL R136, [R1+0x7a8] ;  /* 0x0007a80001887983 */ /* 0x000ee80000100800 */
[----:B------:R1:W4:Y:S02]  /*40b70*/  @!P1 LDG.E.U16 R174, desc[UR56][R4.64] ;  /* 0x0000003804ae9981 */ /* 0x000324000c1e1500 */
[----:B-1----:R-:W-:-:S02]  /*40b80*/  @!P1 IMAD.MOV.U32 R4, RZ, RZ, R142 ;  /* 0x000000ffff049224 */ /* 0x002fc400078e008e */
[----:B------:R-:W-:Y:S01]  /*40b90*/  @!P1 IMAD.MOV.U32 R5, RZ, RZ, R143 ;  /* 0x000000ffff059224 */ /* 0x000fe200078e008f */
[----:B------:R-:W-:Y:S01]  /*40ba0*/  PRMT R172, RZ, 0x7610, R172 ;  /* 0x00007610ffac7816 */ /* 0x000fe200000000ac */
[----:B------:R-:W4:Y:S04]  /*40bb0*/  LDL R143, [R1+0x728] ;  /* 0x00072800018f7983 */ /* 0x000f280000100800 */
[----:B------:R1:W4:Y:S01]  /*40bc0*/  @!P1 LDG.E.U16 R173, desc[UR56][R4.64] ;  /* 0x0000003804ad9981 */ /* 0x000322000c1e1500 */
[----:B------:R-:W-:-:S03]  /*40bd0*/  PRMT R171, RZ, 0x7610, R171 ;  /* 0x00007610ffab7816 */ /* 0x000fc600000000ab */
[----:B------:R-:W4:Y:S01]  /*40be0*/  LDL R142, [R1+0x6a8] ;  /* 0x0006a800018e7983 */ /* 0x000f220000100800 */
[----:B-1----:R-:W-:-:S03]  /*40bf0*/  @!P1 IMAD.MOV.U32 R4, RZ, RZ, R132 ;  /* 0x000000ffff049224 */ /* 0x002fc600078e0084 */
[----:B------:R-:W4:Y:S01]  /*40c00*/  LDL R132, [R1+0x76c] ;  /* 0x00076c0001847983 */ /* 0x000f220000100800 */
[----:B------:R-:W-:-:S03]  /*40c10*/  @!P1 IMAD.MOV.U32 R5, RZ, RZ, R141 ;  /* 0x000000ffff059224 */ /* 0x000fc600078e008d */
[----:B------:R-:W4:Y:S04]  /*40c20*/  LDL R141, [R1+0x72c] ;  /* 0x00072c00018d7983 */ /* 0x000f280000100800 */
[----:B------:R1:W4:Y:S02]  /*40c30*/  @!P1 LDG.E.U16 R172, desc[UR56][R4.64] ;  /* 0x0000003804ac9981 */ /* 0x000324000c1e1500 */
[----:B-1----:R-:W-:Y:S02]  /*40c40*/  @!P1 IMAD.MOV.U32 R4, RZ, RZ, R24 ;  /* 0x000000ffff049224 */ /* 0x002fe400078e0018 */
[----:B------:R-:W-:Y:S01]  /*40c50*/  @!P1 IMAD.MOV.U32 R5, RZ, RZ, R139 ;  /* 0x000000ffff059224 */ /* 0x000fe200078e008b */
[----:B------:R-:W4:Y:S04]  /*40c60*/  LDL R24, [R1+0x6ec] ;  /* 0x0006ec0001187983 */ /* 0x000f280000100800 */
[----:B------:R-:W4:Y:S04]  /*40c70*/  LDL R139, [R1+0x6e8] ;  /* 0x0006e800018b7983 */ /* 0x000f280000100800 */
[----:B------:R2:W4:Y:S01]  /*40c80*/  @!P1 LDG.E.U16 R171, desc[UR56][R4.64] ;  /* 0x0000003804ab9981 */ /* 0x000522000c1e1500 */
[----:B------:R-:W-:Y:S01]  /*40c90*/  PRMT R170, RZ, 0x7610, R170 ;  /* 0x00007610ffaa7816 */ /* 0x000fe200000000aa */
[----:B--2---:R-:W-:-:S02]  /*40ca0*/  @!P1 IMAD.MOV.U32 R4, RZ, RZ, R134 ;  /* 0x000000ffff049224 */ /* 0x004fc400078e0086 */
[----:B------:R-:W2:Y:S01]  /*40cb0*/  LDL R134, [R1+0x6ac] ;  /* 0x0006ac0001867983 */ /* 0x000ea20000100800 */
[----:B---3--:R-:W-:-:S03]  /*40cc0*/  @!P1 IMAD.MOV.U32 R5, RZ, RZ, R136 ;  /* 0x000000ffff059224 */ /* 0x008fc600078e0088 */
[----:B------:R-:W3:Y:S04]  /*40cd0*/  LDL.LU R136, [R1+0x668] ;  /* 0x0006680001887983 */ /* 0x000ee80000300800 */
[----:B------:R-:W3:Y:S04]  /*40ce0*/  LDL.LU R147, [R1+0x66c] ;  /* 0x00066c0001937983 */ /* 0x000ee80000300800 */
[----:B------:R-:W3:Y:S04]  /*40cf0*/  LDL.LU R151, [R1+0x62c] ;  /* 0x00062c0001977983 */ /* 0x000ee80000300800 */
[----:B------:R4:W3:Y:S01]  /*40d00*/  @!P1 LDG.E.U16 R170, desc[UR56][R4.64] ;  /* 0x0000003804aa9981 */ /* 0x0008e2000c1e1500 */
[----:B------:R-:W-:-:S02]  /*40d10*/  PRMT R169, RZ, 0x7610, R169 ;  /* 0x00007610ffa97816 */ /* 0x000fc400000000a9 */
[----:B------:R-:W-:Y:S02]  /*40d20*/  PRMT R168, RZ, 0x7610, R168 ;  /* 0x00007610ffa87816 */ /* 0x000fe400000000a8 */
[----:B------:R-:W-:Y:S02]  /*40d30*/  PRMT R167, RZ, 0x7610, R167 ;  /* 0x00007610ffa77816 */ /* 0x000fe400000000a7 */
[----:B------:R-:W-:Y:S02]  /*40d40*/  PRMT R166, RZ, 0x7610, R166 ;  /* 0x00007610ffa67816 */ /* 0x000fe400000000a6 */
[----:B------:R-:W-:Y:S02]  /*40d50*/  PRMT R165, RZ, 0x7610, R165 ;  /* 0x00007610ffa57816 */ /* 0x000fe400000000a5 */
[----:B------:R-:W-:Y:S02]  /*40d60*/  PRMT R164, RZ, 0x7610, R164 ;  /* 0x00007610ffa47816 */ /* 0x000fe400000000a4 */
[----:B------:R-:W-:Y:S01]  /*40d70*/  PRMT R163, RZ, 0x7610, R163 ;  /* 0x00007610ffa37816 */ /* 0x000fe200000000a3 */
[----:B------:R-:W3:Y:S04]  /*40d80*/  LDL R146, [R1+0x760] ;  /* 0x0007600001927983 */ /* 0x000ee80000100800 */
[----:B0-----:R-:W3:Y:S01]  /*40d90*/  LDL R145, [R1+0x764] ;  /* 0x0007640001917983 */ /* 0x001ee20000100800 */
[----:B----4-:R-:W-:-:S03]  /*40da0*/  @!P1 IMAD.MOV.U32 R4, RZ, RZ, R132 ;  /* 0x000000ffff049224 */ /* 0x010fc600078e0084 */
[----:B------:R-:W4:Y:S01]  /*40db0*/  LDL R132, [R1+0x628] ;  /* 0x0006280001847983 */ /* 0x000f220000100800 */
[----:B------:R-:W-:-:S03]  /*40dc0*/  @!P1 IMAD.MOV.U32 R5, RZ, RZ, R144 ;  /* 0x000000ffff059224 */ /* 0x000fc600078e0090 */
[----:B------:R-:W4:Y:S04]  /*40dd0*/  LDL R144, [R1+0x7c8] ;  /* 0x0007c80001907983 */ /* 0x000f280000100800 */
[----:B------:R0:W4:Y:S02]  /*40de0*/  @!P1 LDG.E.U16 R169, desc[UR56][R4.64] ;  /* 0x0000003804a99981 */ /* 0x000124000c1e1500 */
[----:B0-----:R-:W-:Y:S02]  /*40df0*/  @!P1 IMAD.MOV.U32 R4, RZ, RZ, R141 ;  /* 0x000000ffff049224 */ /* 0x001fe400078e008d */
[----:B------:R-:W-:Y:S01]  /*40e00*/  @!P1 IMAD.MOV.U32 R5, RZ, RZ, R143 ;  /* 0x000000ffff059224 */ /* 0x000fe200078e008f */
[----:B------:R-:W4:Y:S04]  /*40e10*/  LDL R141, [R1+0x7dc] ;  /* 0x0007dc00018d7983 */ /* 0x000f280000100800 */
[----:B------:R-:W4:Y:S04]  /*40e20*/  LDL R143, [R1+0x7d8] ;  /* 0x0007d800018f7983 */ /* 0x000f280000100800 */
[----:B------:R0:W4:Y:S02]  /*40e30*/  @!P1 LDG.E.U16 R168, desc[UR56][R4.64] ;  /* 0x0000003804a89981 */ /* 0x000124000c1e1500 */
[----:B0-----:R-:W-:-:S02]  /*40e40*/  @!P1 IMAD.MOV.U32 R4, RZ, RZ, R24 ;  /* 0x000000ffff049224 */ /* 0x001fc400078e0018 */
[----:B------:R-:W-:Y:S01]  /*40e50*/  @!P1 IMAD.MOV.U32 R5, RZ, RZ, R139 ;  /* 0x000000ffff059224 */ /* 0x000fe200078e008b */
[----:B------:R-:W4:Y:S04]  /*40e60*/  LDL R24, [R1+0x7d4] ;  /* 0x0007d40001187983 */ /* 0x000f280000100800 */
[----:B------:R-:W4:Y:S04]  /*40e70*/  LDL R139, [R1+0x7d0] ;  /* 0x0007d000018b7983 */ /* 0x000f280000100800 */
[----:B------:R0:W4:Y:S02]  /*40e80*/  @!P1 LDG.E.U16 R167, desc[UR56][R4.64] ;  /* 0x0000003804a79981 */ /* 0x000124000c1e1500 */
[----:B0-----:R-:W-:-:S02]  /*40e90*/  @!P1 IMAD.MOV.U32 R5, RZ, RZ, R142 ;  /* 0x000000ffff059224 */ /* 0x001fc400078e008e */
[----:B------:R-:W4:Y:S01]  /*40ea0*/  LDL R142, [R1+0x7cc] ;  /* 0x0007cc00018e7983 */ /* 0x000f220000100800 */
[----:B--2---:R-:W-:-:S03]  /*40eb0*/  @!P1 IMAD.MOV.U32 R4, RZ, RZ, R134 ;  /* 0x000000ffff049224 */ /* 0x004fc600078e0086 */
[----:B------:R-:W2:Y:S04]  /*40ec0*/  LDL R134, [R1+0x7a0] ;  /* 0x0007a00001867983 */ /* 0x000ea80000100800 */
[----:B------:R3:W2:Y:S02]  /*40ed0*/  @!P1 LDG.E.U16 R166, desc[UR56][R4.64] ;  /* 0x0000003804a69981 */ /* 0x0006a4000c1e1500 */
[----:B---3--:R-:W-:Y:S02]  /*40ee0*/  @!P1 IMAD.MOV.U32 R4, RZ, RZ, R147 ;  /* 0x000000ffff049224 */ /* 0x008fe400078e0093 */
[----:B------:R-:W-:-:S05]  /*40ef0*/  @!P1 IMAD.MOV.U32 R5, RZ, RZ, R136 ;  /* 0x000000ffff059224 */ /* 0x000fca00078e0088 */
[----:B------:R4:W3:Y:S02]  /*40f00*/  @!P1 LDG.E.U16 R165, desc[UR56][R4.64] ;  /* 0x0000003804a59981 */ /* 0x0008e4000c1e1500 */
[----:B----4-:R-:W-:Y:S02]  /*40f10*/  @!P1 IMAD.MOV.U32 R5, RZ, RZ, R132 ;  /* 0x000000ffff059224 */ /* 0x010fe400078e0084 */
[----:B------:R-:W4:Y:S01]  /*40f20*/  LDL R132, [R1+0x7a4] ;  /* 0x0007a40001847983 */ /* 0x000f220000100800 */
[----:B------:R-:W-:-:S05]  /*40f30*/  @!P1 IMAD.MOV.U32 R4, RZ, RZ, R151 ;  /* 0x000000ffff049224 */ /* 0x000fca00078e0097 */
[----:B------:R0:W3:Y:S01]  /*40f40*/  @!P1 LDG.E.U16 R164, desc[UR56][R4.64] ;  /* 0x0000003804a49981 */ /* 0x0000e2000c1e1500 */
[----:B------:R-:W-:Y:S01]  /*40f50*/  PRMT R162, RZ, 0x7610, R162 ;  /* 0x00007610ffa27816 */ /* 0x000fe200000000a2 */
[----:B0-----:R-:W-:Y:S02]  /*40f60*/  @!P1 IMAD.MOV.U32 R4, RZ, RZ, R141 ;  /* 0x000000ffff049224 */ /* 0x001fe400078e008d */
[----:B------:R-:W-:Y:S01]  /*40f70*/  @!P1 IMAD.MOV.U32 R5, RZ, RZ, R143 ;  /* 0x000000ffff059224 */ /* 0x000fe200078e008f */
[----:B------:R-:W3:Y:S04]  /*40f80*/  LDL R141, [R1+0x724] ;  /* 0x00072400018d7983 */ /* 0x000ee80000100800 */
[----:B------:R-:W3:Y:S04]  /*40f90*/  LDL R143, [R1+0x720] ;  /* 0x00072000018f7983 */ /* 0x000ee80000100800 */
[----:B------:R0:W3:Y:S01]  /*40fa0*/  @!P1 LDG.E.U16 R163, desc[UR56][R4.64] ;  /* 0x0000003804a39981 */ /* 0x0000e2000c1e1500 */
[----:B------:R-:W-:Y:S01]  /*40fb0*/  PRMT R161, RZ, 0x7610, R161 ;  /* 0x00007610ffa17816 */ /* 0x000fe200000000a1 */
[----:B0-----:R-:W-:-:S02]  /*40fc0*/  @!P1 IMAD.MOV.U32 R4, RZ, RZ, R24 ;  /* 0x000000ffff049224 */ /* 0x001fc400078e0018 */
[----:B------:R-:W-:Y:S01]  /*40fd0*/  @!P1 IMAD.MOV.U32 R5, RZ, RZ, R139 ;  /* 0x000000ffff059224 */ /* 0x000fe200078e008b */
[----:B------:R-:W3:Y:S04]  /*40fe0*/  LDL R24, [R1+0x6e4] ;  /* 0x0006e40001187983 */ /* 0x000ee80000100800 */
[----:B------:R-:W3:Y:S04]  /*40ff0*/  LDL R139, [R1+0x6e0] ;  /* 0x0006e000018b7983 */ /* 0x000ee80000100800 */
[----:B------:R0:W3:Y:S04]  /*41000*/  @!P1 LDG.E.U16 R162, desc[UR56][R4.64] ;  /* 0x0000003804a29981 */ /* 0x0000e8000c1e1500 */
[----:B------:R-:W3:Y:S01]  /*41010*/  LDL.LU R148, [R1+0x6a0] ;  /* 0x0006a00001947983 */ /* 0x000ee20000300800 */
[----:B0-----:R-:W-:-:S02]  /*41020*/  @!P1 IMAD.MOV.U32 R4, RZ, RZ, R142 ;  /* 0x000000ffff049224 */ /* 0x001fc400078e008e */
[----:B------:R-:W-:-:S05]  /*41030*/  @!P1 IMAD.MOV.U32 R5, RZ, RZ, R144 ;  /* 0x000000ffff059224 */ /* 0x000fca00078e0090 */
[----:B------:R4:W3:Y:S02]  /*41040*/  @!P1 LDG.E.U16 R161, desc[UR56][R4.64] ;  /* 0x0000003804a19981 */ /* 0x0008e4000c1e1500 */
[----:B----4-:R-:W-:Y:S02]  /*41050*/  @!P1 IMAD.MOV.U32 R4, RZ, RZ, R132 ;  /* 0x000000ffff049224 */ /* 0x010fe400078e0084 */
[----:B------:R-:W4:Y:S01]  /*41060*/  LDL R132, [R1+0x6a4] ;  /* 0x0006a40001847983 */ /* 0x000f220000100800 */
[----:B--2---:R-:W-:-:S03]  /*41070*/  @!P1 IMAD.MOV.U32 R5, RZ, RZ, R134 ;  /* 0x000000ffff059224 */ /* 0x004fc600078e0086 */
[----:B------:R-:W2:Y:S04]  /*41080*/  LDL.LU R134, [R1+0x660] ;  /* 0x0006600001867983 */ /* 0x000ea80000300800 */
[----:B------:R-:W2:Y:S01]  /*41090*/  LDL.LU R142, [R1+0x664] ;  /* 0x00066400018e7983 */ /* 0x000ea20000300800 */
[----:B------:R-:W-:-:S03]  /*410a0*/  PRMT R160, RZ, 0x7610, R160 ;  /* 0x00007610ffa07816 */ /* 0x000fc600000000a0 */
[----:B------:R-:W2:Y:S01]  /*410b0*/  LDL.LU R144, [R1+0x624] ;  /* 0x0006240001907983 */ /* 0x000ea20000300800 */
[----:B------:R-:W-:-:S03]  /*410c0*/  PRMT R159, RZ, 0x7610, R159 ;  /* 0x00007610ff9f7816 */ /* 0x000fc6000000009f */
[----:B------:R-:W2:Y:S04]  /*410d0*/  LDL R150, [R1+0x798] ;  /* 0x0007980001967983 */ /* 0x000ea80000100800 */
[----:B------:R0:W2:Y:S01]  /*410e0*/  @!P1 LDG.E.U16 R160, desc[UR56][R4.64] ;  /* 0x0000003804a09981 */ /* 0x0000a2000c1e1500 */
[----:B------:R-:W-:Y:S01]  /*410f0*/  PRMT R158, RZ, 0x7610, R158 ;  /* 0x00007610ff9e7816 */ /* 0x000fe2000000009e */
[----:B0-----:R-:W-:Y:S02]  /*41100*/  @!P1 IMAD.MOV.U32 R4, RZ, RZ, R145 ;  /* 0x000000ffff049224 */ /* 0x001fe400078e0091 */
[----:B------:R-:W-:Y:S01]  /*41110*/  @!P1 IMAD.MOV.U32 R5, RZ, RZ, R146 ;  /* 0x000000ffff059224 */ /* 0x000fe200078e0092 */
[----:B------:R-:W2:Y:S04]  /*41120*/  LDL R145, [R1+0x790] ;  /* 0x0007900001917983 */ /* 0x000ea80000100800 */
[----:B------:R-:W2:Y:S04]  /*41130*/  LDL R146, [R1+0x79c] ;  /* 0x00079c0001927983 */ /* 0x000ea80000100800 */
[----:B------:R3:W2:Y:S01]  /*41140*/  @!P1 LDG.E.U16 R159, desc[UR56][R4.64] ;  /* 0x00000038049f9981 */ /* 0x0006a2000c1e1500 */
[----:B------:R-:W-:Y:S01]  /*41150*/  PRMT R157, RZ, 0x7610, R157 ;  /* 0x00007610ff9d7816 */ /* 0x000fe2000000009d */
[----:B---3--:R-:W-:-:S02]  /*41160*/  @!P1 IMAD.MOV.U32 R4, RZ, RZ, R141 ;  /* 0x000000ffff049224 */ /* 0x008fc400078e008d */
[----:B------:R-:W-:Y:S01]  /*41170*/  @!P1 IMAD.MOV.U32 R5, RZ, RZ, R143 ;  /* 0x000000ffff059224 */ /* 0x000fe200078e008f */
[----:B------:R-:W3:Y:S04]  /*41180*/  LDL R141, [R1+0x758] ;  /* 0x00075800018d7983 */ /* 0x000ee80000100800 */
[----:B------:R-:W3:Y:S04]  /*41190*/  LDL R143, [R1+0x794] ;  /* 0x00079400018f7983 */ /* 0x000ee80000100800 */
[----:B------:R0:W3:Y:S02]  /*411a0*/  @!P1 LDG.E.U16 R158, desc[UR56][R4.64] ;  /* 0x00000038049e9981 */ /* 0x0000e4000c1e1500 */
[----:B0-----:R-:W-:-:S02]  /*411b0*/  @!P1 IMAD.MOV.U32 R4, RZ, RZ, R24 ;  /* 0x000000ffff049224 */ /* 0x001fc400078e0018 */
[----:B------:R-:W-:Y:S01]  /*411c0*/  @!P1 IMAD.MOV.U32 R5, RZ, RZ, R139 ;  /* 0x000000ffff059224 */ /* 0x000fe200078e008b */
[----:B------:R-:W3:Y:S04]  /*411d0*/  LDL R24, [R1+0x78c] ;  /* 0x00078c0001187983 */ /* 0x000ee80000100800 */
[----:B------:R-:W3:Y:S04]  /*411e0*/  LDL R139, [R1+0x788] ;  /* 0x00078800018b7983 */ /* 0x000ee80000100800 */
[----:B------:R4:W3:Y:S02]  /*411f0*/  @!P1 LDG.E.U16 R157, desc[UR56][R4.64] ;  /* 0x00000038049d9981 */ /* 0x0008e4000c1e1500 */
[----:B----4-:R-:W-:-:S02]  /*41200*/  @!P1 IMAD.MOV.U32 R4, RZ, RZ, R132 ;  /* 0x000000ffff049224 */ /* 0x010fc400078e0084 */
[----:B------:R-:W4:Y:S01]  /*41210*/  LDL R132, [R1+0x75c] ;  /* 0x00075c0001847983 */ /* 0x000f220000100800 */
[----:B------:R-:W-:Y:S01]  /*41220*/  PRMT R156, RZ, 0x7610, R156 ;  /* 0x00007610ff9c7816 */ /* 0x000fe2000000009c */
[----:B------:R-:W-:Y:S01]  /*41230*/  @!P1 IMAD.MOV.U32 R5, RZ, RZ, R148 ;  /* 0x000000ffff059224 */ /* 0x000fe200078e0094 */
[----:B------:R-:W-:-:S04]  /*41240*/  PRMT R155, RZ, 0x7610, R155 ;  /* 0x00007610ff9b7816 */ /* 0x000fc8000000009b */
[----:B------:R2:W4:Y:S01]  /*41250*/  @!P1 LDG.E.U16 R156, desc[UR56][R4.64] ;  /* 0x00000038049c9981 */ /* 0x000522000c1e1500 */
[----:B------:R-:W-:Y:S01]  /*41260*/  PRMT R154, RZ, 0x7610, R154 ;  /* 0x00007610ff9a7816 */ /* 0x000fe2000000009a */
[----:B--2---:R-:W-:Y:S02]  /*41270*/  @!P1 IMAD.MOV.U32 R4, RZ, RZ, R142 ;  /* 0x000000ffff049224 */ /* 0x004fe400078e008e */
[----:B------:R-:W-:-:S05]  /*41280*/  @!P1 IMAD.MOV.U32 R5, RZ, RZ, R134 ;  /* 0x000000ffff059224 */ /* 0x000fca00078e0086 */
[----:B------:R0:W2:Y:S01]  /*41290*/  @!P1 LDG.E.U16 R155, desc[UR56][R4.64] ;  /* 0x00000038049b9981 */ /* 0x0000a2000c1e1500 */
[----:B------:R-:W-:Y:S01]  /*412a0*/  PRMT R153, RZ, 0x7610, R153 ;  /* 0x00007610ff997816 */ /* 0x000fe20000000099 */
[----:B0-----:R-:W-:Y:S02]  /*412b0*/  @!P1 IMAD.MOV.U32 R4, RZ, RZ, R144 ;  /* 0x000000ffff049224 */ /* 0x001fe400078e0090 */
[----:B------:R-:W-:-:S05]  /*412c0*/  @!P1 IMAD.MOV.U32 R5, RZ, RZ, R0 ;  /* 0x000000ffff059224 */ /* 0x000fca00078e0000 */
[----:B------:R0:W2:Y:S01]  /*412d0*/  @!P1 LDG.E.U16 R154, desc[UR56][R4.64] ;  /* 0x00000038049a9981 */ /* 0x0000a2000c1e1500 */
[----:B------:R-:W-:Y:S01]  /*412e0*/  PRMT R152, RZ, 0x7610, R152 ;  /* 0x00007610ff987816 */ /* 0x000fe20000000098 */
[----:B0-----:R-:W-:Y:S02]  /*412f0*/  @!P1 IMAD.MOV.U32 R4, RZ, RZ, R146 ;  /* 0x000000ffff049224 */ /* 0x001fe400078e0092 */
[----:B------:R-:W-:-:S05]  /*41300*/  @!P1 IMAD.MOV.U32 R5, RZ, RZ, R150 ;  /* 0x000000ffff059224 */ /* 0x000fca00078e0096 */
[----:B------:R3:W2:Y:S01]  /*41310*/  @!P1 LDG.E.U16 R153, desc[UR56][R4.64] ;  /* 0x0000003804999981 */ /* 0x0006a2000c1e1500 */
[----:B------:R-:W-:Y:S01]  /*41320*/  PRMT R23, RZ, 0x7610, R23 ;  /* 0x00007610ff177816 */ /* 0x000fe20000000017 */
[----:B---3--:R-:W-:Y:S02]  /*41330*/  @!P1 IMAD.MOV.U32 R4, RZ, RZ, R143 ;  /* 0x000000ffff049224 */ /* 0x008fe400078e008f */
[----:B------:R-:W-:-:S05]  /*41340*/  @!P1 IMAD.MOV.U32 R5, RZ, RZ, R145 ;  /* 0x000000ffff059224 */ /* 0x000fca00078e0091 */
[----:B------:R0:W3:Y:S01]  /*41350*/  @!P1 LDG.E.U16 R152, desc[UR56][R4.64] ;  /* 0x0000003804989981 */ /* 0x0000e2000c1e1500 */
[----:B------:R-:W-:-:S03]  /*41360*/  PRMT R22, RZ, 0x7610, R22 ;  /* 0x00007610ff167816 */ /* 0x000fc60000000016 */
[----:B------:R1:W-:Y:S04]  /*41370*/  STL [R1+0x1964], R0 ;  /* 0x0019640001007387 */ /* 0x0003e80000100800 */
[----:B------:R-:W2:Y:S04]  /*41380*/  LDL R146, [R1+0x718] ;  /* 0x0007180001927983 */ /* 0x000ea80000100800 */
[----:B------:R-:W3:Y:S01]  /*41390*/  LDL R145, [R1+0x71c] ;  /* 0x00071c0001917983 */ /* 0x000ee20000100800 */
[----:B0-----:R-:W-:Y:S02]  /*413a0*/  @!P1 IMAD.MOV.U32 R4, RZ, RZ, R24 ;  /* 0x000000ffff049224 */ /* 0x001fe400078e0018 */
[----:B------:R-:W-:Y:S01]  /*413b0*/  @!P1 IMAD.MOV.U32 R5, RZ, RZ, R139 ;  /* 0x000000ffff059224 */ /* 0x000fe200078e008b */
[----:B-1----:R-:W2:Y:S04]  /*413c0*/  LDL R0, [R1+0x74c] ;  /* 0x00074c0001007983 */ /* 0x002ea80000100800 */
[----:B------:R-:W3:Y:S04]  /*413d0*/  LDL R139, [R1+0x6d8] ;  /* 0x0006d800018b7983 */ /* 0x000ee80000100800 */
[----:B------:R0:W3:Y:S04]  /*413e0*/  @!P1 LDG.E.U16 R23, desc[UR56][R4.64] ;  /* 0x0000003804179981 */ /* 0x0000e8000c1e1500 */
[----:B------:R-:W3:Y:S04]  /*413f0*/  LDL R24, [R1+0x6dc] ;  /* 0x0006dc0001187983 */ /* 0x000ee80000100800 */
[----:B------:R-:W3:Y:S04]  /*41400*/  LDL.LU R143, [R1+0x69c] ;  /* 0x00069c00018f7983 */ /* 0x000ee80000300800 */
[----:B------:R-:W3:Y:S01]  /*41410*/  LDL.LU R150, [R1+0x698] ;  /* 0x0006980001967983 */ /* 0x000ee20000300800 */
[----:B0-----:R-:W-:-:S02]  /*41420*/  @!P1 IMAD.MOV.U32 R5, RZ, RZ, R141 ;  /* 0x000000ffff059224 */ /* 0x001fc400078e008d */
[----:B----4-:R-:W-:Y:S02]  /*41430*/  @!P1 IMAD.MOV.U32 R4, RZ, RZ, R132 ;  /* 0x000000ffff049224 */ /* 0x010fe400078e0084 */
        /* <DEDUP_REMOVED lines=10> */
[----:B------:R-:W3:Y:S01]  /*414e0*/  LDL R5, [R1+0x748] ;  /* 0x0007480001057983 */ /* 0x000ee20000100800 */
[----:B--2---:R-:W-:-:S03]  /*414f0*/  @!P1 IMAD.MOV.U32 R4, RZ, RZ, R0 ;  /* 0x000000ffff049224 */ /* 0x004fc600078e0000 */
[----:B------:R-:W2:Y:S01]  /*41500*/  LDL R0, [R1+0x61c] ;  /* 0x00061c0001007983 */ /* 0x000ea20000100800 */
[----:B------:R-:W-:Y:S02]  /*41510*/  PRMT R20, RZ, 0x7610, R20 ;  /* 0x00007610ff147816 */ /* 0x000fe40000000014 */
[----:B------:R-:W-:Y:S02]  /*41520*/  PRMT R19, RZ, 0x7610, R19 ;  /* 0x00007610ff137816 */ /* 0x000fe40000000013 */
[----:B------:R-:W-:Y:S02]  /*41530*/  PRMT R18, RZ, 0x7610, R18 ;  /* 0x00007610ff127816 */ /* 0x000fe40000000012 */
[----:B------:R-:W-:Y:S02]  /*41540*/  PRMT R17, RZ, 0x7610, R17 ;  /* 0x00007610ff117816 */ /* 0x000fe40000000011 */
[----:B------:R-:W-:Y:S01]  /*41550*/  PRMT R16, RZ, 0x7610, R16 ;  /* 0x00007610ff107816 */ /* 0x000fe20000000010 */
[----:B---3--:R0:W3:Y:S02]  /*41560*/  @!P1 LDG.E.U16 R20, desc[UR56][R4.64] ;  /* 0x0000003804149981 */ /* 0x0080e4000c1e1500 */
[----:B0-----:R-:W-:-:S02]  /*41570*/  @!P1 IMAD.MOV.U32 R4, RZ, RZ, R145 ;  /* 0x000000ffff049224 */ /* 0x001fc400078e0091 */
[----:B------:R-:W-:Y:S01]  /*41580*/  @!P1 IMAD.MOV.U32 R5, RZ, RZ, R146 ;  /* 0x000000ffff059224 */ /* 0x000fe200078e0092 */
[----:B------:R-:W3:Y:S04]  /*41590*/  LDL R145, [R1+0x714] ;  /* 0x0007140001917983 */ /* 0x000ee80000100800 */
[----:B------:R0:W3:Y:S02]  /*415a0*/  @!P1 LDG.E.U16 R19, desc[UR56][R4.64] ;  /* 0x0000003804139981 */ /* 0x0000e4000c1e1500 */
[----:B0-----:R-:W-:Y:S02]  /*415b0*/  @!P1 IMAD.MOV.U32 R4, RZ, RZ, R24 ;  /* 0x000000ffff049224 */ /* 0x001fe400078e0018 */
        /* <DEDUP_REMOVED lines=9> */
[----:B------:R-:W-:-:S05]  /*41650*/  @!P1 IMAD.MOV.U32 R5, RZ, RZ, R132 ;  /* 0x000000ffff059224 */ /* 0x000fca00078e0084 */
[----:B------:R2:W4:Y:S02]  /*41660*/  @!P1 LDG.E.U16 R16, desc[UR56][R4.64] ;  /* 0x0000003804109981 */ /* 0x000524000c1e1500 */
[----:B--2---:R-:W-:Y:S02]  /*41670*/  @!P1 IMAD.MOV.U32 R4, RZ, RZ, R0 ;  /* 0x000000ffff049224 */ /* 0x004fe400078e0000 */
[----:B------:R-:W-:Y:S01]  /*41680*/  @!P1 IMAD.MOV.U32 R5, RZ, RZ, R3 ;  /* 0x000000ffff059224 */ /* 0x000fe200078e0003 */
[----:B------:R-:W2:Y:S04]  /*41690*/  LDL.LU R0, [R1+0x648] ;  /* 0x0006480001007983 */ /* 0x000ea80000300800 */
[----:B------:R0:W-:Y:S04]  /*416a0*/  STL [R1+0x1968], R3 ;  /* 0x0019680301007387 */ /* 0x0001e80000100800 */
[----:B0-----:R-:W4:Y:S01]  /*416b0*/  LDL R3, [R1+0x710] ;  /* 0x0007100001037983 */ /* 0x001f220000100800 */
[----:B------:R-:W-:-:S02]  /*416c0*/  PRMT R15, RZ, 0x7610, R15 ;  /* 0x00007610ff0f7816 */ /* 0x000fc4000000000f */
[----:B------:R-:W-:-:S04]  /*416d0*/  PRMT R14, RZ, 0x7610, R14 ;  /* 0x00007610ff0e7816 */ /* 0x000fc8000000000e */
[----:B------:R3:W2:Y:S01]  /*416e0*/  @!P1 LDG.E.U16 R15, desc[UR56][R4.64] ;  /* 0x00000038040f9981 */ /* 0x0006a2000c1e1500 */
[----:B------:R-:W-:Y:S01]  /*416f0*/  PRMT R13, RZ, 0x7610, R13 ;  /* 0x00007610ff0d7816 */ /* 0x000fe2000000000d */
[----:B---3--:R-:W-:Y:S02]  /*41700*/  @!P1 IMAD.MOV.U32 R4, RZ, RZ, R145 ;  /* 0x000000ffff049224 */ /* 0x008fe400078e0091 */
[----:B----4-:R-:W-:Y:S02]  /*41710*/  @!P1 IMAD.MOV.U32 R5, RZ, RZ, R3 ;  /* 0x000000ffff059224 */ /* 0x010fe400078e0003 */
[----:B------:R-:W3:Y:S04]  /*41720*/  LDL.LU R3, [R1+0x688] ;  /* 0x0006880001037983 */ /* 0x000ee80000300800 */
[----:B------:R0:W4:Y:S04]  /*41730*/  @!P1 LDG.E.U16 R14, desc[UR56][R4.64] ;  /* 0x00000038040e9981 */ /* 0x000128000c1e1500 */
[----:B------:R-:W2:Y:S01]  /*41740*/  LDL.LU R145, [R1+0x650] ;  /* 0x0006500001917983 */ /* 0x000ea20000300800 */
[----:B0-----:R-:W-:-:S02]  /*41750*/  @!P1 IMAD.MOV.U32 R4, RZ, RZ, R24 ;  /* 0x000000ffff049224 */ /* 0x001fc400078e0018 */
[----:B------:R-:W-:Y:S01]  /*41760*/  @!P1 IMAD.MOV.U32 R5, RZ, RZ, R139 ;  /* 0x000000ffff059224 */ /* 0x000fe200078e008b */
[----:B------:R-:W3:Y:S04]  /*41770*/  LDL.LU R24, [R1+0x654] ;  /* 0x0006540001187983 */ /* 0x000ee80000300800 */
        /* <DEDUP_REMOVED lines=16> */
[----:B------:R-:W0:Y:S01]  /*41880*/  LDL R5, [R1+0x694] ;  /* 0x0006940001057983 */ /* 0x000e220000100800 */
[----:B------:R-:W-:Y:S01]  /*41890*/  PRMT R10, RZ, 0x7610, R10 ;  /* 0x00007610ff0a7816 */ /* 0x000fe2000000000a */
[----:B0-----:R-:W-:Y:S02]  /*418a0*/  @!P1 IMAD.MOV.U32 R4, RZ, RZ, R5 ;  /* 0x000000ffff049224 */ /* 0x001fe400078e0005 */
[----:B------:R-:W-:-:S05]  /*418b0*/  @!P1 IMAD.MOV.U32 R5, RZ, RZ, R146 ;  /* 0x000000ffff059224 */ /* 0x000fca00078e0092 */
[----:B------:R0:W4:Y:S04]  /*418c0*/  @!P1 LDG.E.U16 R10, desc[UR56][R4.64] ;  /* 0x00000038040a9981 */ /* 0x000128000c1e1500 */
[----:B------:R-:W0:Y:S01]  /*418d0*/  LDL R5, [R1+0x68c] ;  /* 0x00068c0001057983 */ /* 0x000e220000100800 */
[----:B------:R-:W-:-:S03]  /*418e0*/  PRMT R9, RZ, 0x7610, R9 ;  /* 0x00007610ff097816 */ /* 0x000fc60000000009 */
[----:B------:R3:W-:Y:S02]  /*418f0*/  STL.64 [R1+0x1c30], R150 ;  /* 0x001c309601007387 */ /* 0x0007e40000100a00 */
[----:B---3--:R-:W-:Y:S02]  /*41900*/  IMAD.MOV.U32 R150, RZ, RZ, R24 ;  /* 0x000000ffff967224 */ /* 0x008fe400078e0018 */
[----:B------:R-:W-:Y:S02]  /*41910*/  IMAD.MOV.U32 R151, RZ, RZ, R25 ;  /* 0x000000ffff977224 */ /* 0x000fe400078e0019 */
[----:B0-----:R-:W-:Y:S02]  /*41920*/  @!P1 IMAD.MOV.U32 R4, RZ, RZ, R5 ;  /* 0x000000ffff049224 */ /* 0x001fe400078e0005 */
[----:B------:R-:W-:-:S05]  /*41930*/  @!P1 IMAD.MOV.U32 R5, RZ, RZ, R3 ;  /* 0x000000ffff059224 */ /* 0x000fca00078e0003 */
[----:B------:R0:W3:Y:S02]  /*41940*/  @!P1 LDG.E.U16 R9, desc[UR56][R4.64] ;  /* 0x0000003804099981 */ /* 0x0000e4000c1e1500 */
[----:B0-----:R-:W-:Y:S02]  /*41950*/  @!P1 IMAD.MOV.U32 R4, RZ, RZ, R24 ;  /* 0x000000ffff049224 */ /* 0x001fe400078e0018 */
[----:B------:R-:W3:Y:S04]  /*41960*/  LDL.LU R24, [R1+0x1c3c] ;  /* 0x001c3c0001187983 */ /* 0x000ee80000300800 */
[----:B------:R-:W3:Y:S04]  /*41970*/  LDL.LU R25, [R1+0x1c38] ;  /* 0x001c380001197983 */ /* 0x000ee80000300800 */
[----:B------:R0:W-:Y:S01]  /*41980*/  STL.64 [R1+0x1c28], R148 ;  /* 0x001c289401007387 */ /* 0x0001e20000100a00 */
[----:B--2---:R-:W-:-:S03]  /*41990*/  @!P1 IMAD.MOV.U32 R5, RZ, RZ, R145 ;  /* 0x000000ffff059224 */ /* 0x004fc600078e0091 */
[----:B0-----:R-:W2:Y:S04]  /*419a0*/  LDL.LU R148, [R1+0x4e4] ;  /* 0x0004e40001947983 */ /* 0x001ea80000300800 */
[----:B------:R-:W2:Y:S04]  /*419b0*/  LDL.LU R149, [R1+0x4cc] ;  /* 0x0004cc0001957983 */ /* 0x000ea80000300800 */
[----:B------:R0:W-:Y:S04]  /*419c0*/  STL.64 [R1+0x1c20], R146 ;  /* 0x001c209201007387 */ /* 0x0001e80000100a00 */
        /* <DEDUP_REMOVED lines=9> */
[----:B0-----:R-:W2:Y:S04]  /*41a60*/  LDL R141, [R1+0x614] ;  /* 0x00061400018d7983 */ /* 0x001ea80000100800 */
[----:B----4-:R-:W-:Y:S04]  /*41a70*/  STL.64 [R1+0x1c00], R138 ;  /* 0x001c008a01007387 */ /* 0x010fe80000100a00 */
[----:B------:R-:W-:Y:S04]  /*41a80*/  STL.64 [R1+0x1bf8], R136 ;  /* 0x001bf88801007387 */ /* 0x000fe80000100a00 */
[----:B------:R-:W-:Y:S04]  /*41a90*/  STL.64 [R1+0x1bf0], R134 ;  /* 0x001bf08601007387 */ /* 0x000fe80000100a00 */
[----:B------:R0:W-:Y:S04]  /*41aa0*/  STL.64 [R1+0x1be8], R132 ;  /* 0x001be88401007387 */ /* 0x0001e80000100a00 */
[----:B0-----:R-:W4:Y:S04]  /*41ab0*/  LDL R133, [R1+0x181c] ;  /* 0x00181c0001857983 */ /* 0x001f280000100800 */
[----:B------:R-:W-:Y:S04]  /*41ac0*/  STL.64 [R1+0x1be0], R130 ;  /* 0x001be08201007387 */ /* 0x000fe80000100a00 */
[----:B------:R-:W-:Y:S04]  /*41ad0*/  STL.64 [R1+0x1bd8], R128 ;  /* 0x001bd88001007387 */ /* 0x000fe80000100a00 */
[----:B------:R-:W-:Y:S04]  /*41ae0*/  STL.64 [R1+0x1bd0], R126 ;  /* 0x001bd07e01007387 */ /* 0x000fe80000100a00 */
[----:B------:R-:W-:Y:S04]  /*41af0*/  STL.64 [R1+0x1bc8], R124 ;  /* 0x001bc87c01007387 */ /* 0x000fe80000100a00 */
[----:B------:R-:W-:Y:S04]  /*41b00*/  STL.64 [R1+0x1bc0], R122 ;  /* 0x001bc07a01007387 */ /* 0x000fe80000100a00 */
[----:B------:R0:W-:Y:S04]  /*41b10*/  STL.64 [R1+0x1bb8], R120 ;  /* 0x001bb87801007387 */ /* 0x0001e80000100a00 */
[----:B------:R-:W-:Y:S04]  /*41b20*/  STL.64 [R1+0x1bb0], R118 ;  /* 0x001bb07601007387 */ /* 0x000fe80000100a00 */
        /* <DEDUP_REMOVED lines=45> */
[----:B------:R-:W-:Y:S01]  /*41e00*/  STL.64 [R1+0x1a40], R26 ;  /* 0x001a401a01007387 */ /* 0x000fe20000100a00 */
[----:B------:R-:W-:-:S02]  /*41e10*/  PRMT R8, RZ, 0x7610, R8 ;  /* 0x00007610ff087816 */ /* 0x000fc40000000008 */
[----:B------:R-:W-:-:S04]  /*41e20*/  PRMT R7, RZ, 0x7610, R7 ;  /* 0x00007610ff077816 */ /* 0x000fc80000000007 */
[----:B------:R1:W4:Y:S02]  /*41e30*/  @!P1 LDG.E.U16 R8, desc[UR56][R4.64] ;  /* 0x0000003804089981 */ /* 0x000324000c1e1500 */
[----:B-1----:R-:W-:Y:S02]  /*41e40*/  @!P1 IMAD.MOV.U32 R4, RZ, RZ, R139 ;  /* 0x000000ffff049224 */ /* 0x002fe400078e008b */
[----:B------:R-:W-:-:S05]  /*41e50*/  @!P1 IMAD.MOV.U32 R5, RZ, RZ, R0 ;  /* 0x000000ffff059224 */ /* 0x000fca00078e0000 */
[----:B------:R2:W4:Y:S04]  /*41e60*/  @!P1 LDG.E.U16 R7, desc[UR56][R4.64] ;  /* 0x0000003804079981 */ /* 0x000528000c1e1500 */
[----:B---3--:R-:W-:Y:S04]  /*41e70*/  STL.64 [R1+0x1a38], R24 ;  /* 0x001a381801007387 */ /* 0x008fe80000100a00 */
[----:B------:R-:W-:Y:S04]  /*41e80*/  STL [R1+0x19e0], R0 ;  /* 0x0019e00001007387 */ /* 0x000fe80000100800 */
[----:B------:R-:W-:Y:S04]  /*41e90*/  STL [R1+0x196c], R2 ;  /* 0x00196c0201007387 */ /* 0x000fe80000100800 */
[----:B0-----:R-:W3:Y:S04]  /*41ea0*/  LDL.LU R120, [R1+0x4b4] ;  /* 0x0004b40001787983 */ /* 0x001ee80000300800 */
        /* <DEDUP_REMOVED lines=18> */
[----:B------:R-:W3:Y:S01]  /*41fd0*/  LDL.LU R140, [R1+0x2ec] ;  /* 0x0002ec00018c7983 */ /* 0x000ee20000300800 */
[----:B--2---:R-:W-:-:S03]  /*41fe0*/  @!P1 IMAD.MOV.U32 R4, RZ, RZ, R141 ;  /* 0x000000ffff049224 */ /* 0x004fc600078e008d */
[----:B------:R-:W2:Y:S04]  /*41ff0*/  LDL.LU R141, [R1+0x2d4] ;  /* 0x0002d400018d7983 */ /* 0x000ea80000300800 */
[----:B----4-:R0:W-:Y:S04]  /*42000*/  STS.U16 [R133+UR4+0x1d00], R142 ;  /* 0x001d008e85007988 */ /* 0x0101e80008000404 */
[----:B------:R1:W-:Y:S04]  /*42010*/  STS.U16 [R133+UR4+0x2100], R143 ;  /* 0x0021008f85007988 */ /* 0x0003e80008000404 */
[----:B------:R4:W-:Y:S04]  /*42020*/  STS.U16 [R133+UR4+0x2500], R144 ;  /* 0x0025009085007988 */ /* 0x0009e80008000404 */
[----:B------:R4:W-:Y:S04]  /*42030*/  STS.U16 [R133+UR4+0x2900], R145 ;  /* 0x0029009185007988 */ /* 0x0009e80008000404 */
[----:B------:R4:W-:Y:S04]  /*42040*/  STS.U16 [R133+UR4+0x2d00], R146 ;  /* 0x002d009285007988 */ /* 0x0009e80008000404 */
[----:B------:R4:W-:Y:S04]  /*42050*/  STS.U16 [R133+UR4+0x3100], R147 ;  /* 0x0031009385007988 */ /* 0x0009e80008000404 */
[----:B0-----:R-:W2:Y:S04]  /*42060*/  LDL.LU R142, [R1+0x2bc] ;  /* 0x0002bc00018e7983 */ /* 0x001ea80000300800 */
[----:B-1----:R-:W2:Y:S04]  /*42070*/  LDL.LU R143, [R1+0x2a4] ;  /* 0x0002a400018f7983 */ /* 0x002ea80000300800 */
[----:B----4-:R-:W4:Y:S04]  /*42080*/  LDL.LU R144, [R1+0x28c] ;  /* 0x00028c0001907983 */ /* 0x010f280000300800 */
[----:B------:R-:W4:Y:S04]  /*42090*/  LDL.LU R145, [R1+0x274] ;  /* 0x0002740001917983 */ /* 0x000f280000300800 */
[----:B------:R-:W4:Y:S04]  /*420a0*/  LDL.LU R146, [R1+0x25c] ;  /* 0x00025c0001927983 */ /* 0x000f280000300800 */
[----:B------:R0:W-:Y:S04]  /*420b0*/  STS.U16 [R133+UR4+0x3500], R148 ;  /* 0x0035009485007988 */ /* 0x0001e80008000404 */
[----:B------:R-:W4:Y:S04]  /*420c0*/  LDL.LU R147, [R1+0x244] ;  /* 0x0002440001937983 */ /* 0x000f280000300800 */
[----:B------:R1:W-:Y:S04]  /*420d0*/  STS.U16 [R133+UR4+0x3900], R149 ;  /* 0x0039009585007988 */ /* 0x0003e80008000404 */
[----:B0-----:R-:W4:Y:S04]  /*420e0*/  LDL.LU R148, [R1+0x22c] ;  /* 0x00022c0001947983 */ /* 0x001f280000300800 */
[----:B-1----:R-:W4:Y:S04]  /*420f0*/  LDL.LU R149, [R1+0x214] ;  /* 0x0002140001957983 */ /* 0x002f280000300800 */
[----:B---3--:R-:W-:Y:S04]  /*42100*/  STS.U16 [R133+UR4+0x3d00], R120 ;  /* 0x003d007885007988 */ /* 0x008fe80008000404 */
        /* <DEDUP_REMOVED lines=13> */
[----:B------:R0:W-:Y:S04]  /*421e0*/  STS.U16 [R133+UR4+0x7500], R135 ;  /* 0x0075008785007988 */ /* 0x0001e80008000404 */
[----:B------:R1:W-:Y:S04]  /*421f0*/  STS.U16 [R133+UR4+0x7900], R136 ;  /* 0x0079008885007988 */ /* 0x0003e80008000404 */
[----:B------:R3:W-:Y:S04]  /*42200*/  STS.U16 [R133+UR4+0x7d00], R137 ;  /* 0x007d008985007988 */ /* 0x0007e80008000404 */
[----:B------:R3:W-:Y:S04]  /*42210*/  STS.U16 [R133+UR4+0x10100], R138 ;  /* 0x0101008a85007988 */ /* 0x0007e80008000404 */
[----:B------:R3:W-:Y:S04]  /*42220*/  STS.U16 [R133+UR4+0x10500], R139 ;  /* 0x0105008b85007988 */ /* 0x0007e80008000404 */
[----:B------:R3:W-:Y:S04]  /*42230*/  STS.U16 [R133+UR4+0x10900], R140 ;  /* 0x0109008c85007988 */ /* 0x0007e80008000404 */
[----:B0-----:R-:W4:Y:S04]  /*42240*/  LDL.LU R135, [R1+0x600] ;  /* 0x0006000001877983 */ /* 0x001f280000300800 */
[----:B-1----:R-:W4:Y:S04]  /*42250*/  LDL.LU R136, [R1+0x5ec] ;  /* 0x0005ec0001887983 */ /* 0x002f280000300800 */
[----:B---3--:R-:W3:Y:S04]  /*42260*/  LDL.LU R137, [R1+0x5d8] ;  /* 0x0005d80001897983 */ /* 0x008ee80000300800 */
[----:B------:R-:W3:Y:S04]  /*42270*/  LDL.LU R138, [R1+0x5c4] ;  /* 0x0005c400018a7983 */ /* 0x000ee80000300800 */
[----:B------:R-:W3:Y:S04]  /*42280*/  LDL.LU R139, [R1+0x5b0] ;  /* 0x0005b000018b7983 */ /* 0x000ee80000300800 */
[----:B------:R-:W3:Y:S04]  /*42290*/  LDL.LU R140, [R1+0x59c] ;  /* 0x00059c00018c7983 */ /* 0x000ee80000300800 */
[----:B--2---:R0:W-:Y:S04]  /*422a0*/  STS.U16 [R133+UR4+0x10d00], R141 ;  /* 0x010d008d85007988 */ /* 0x0041e80008000404 */
[----:B0-----:R-:W2:Y:S04]  /*422b0*/  LDL.LU R141, [R1+0x588] ;  /* 0x00058800018d7983 */ /* 0x001ea80000300800 */
[----:B------:R0:W-:Y:S04]  /*422c0*/  STS.U16 [R133+UR4+0x11100], R142 ;  /* 0x0111008e85007988 */ /* 0x0001e80008000404 */
[----:B------:R1:W-:Y:S04]  /*422d0*/  STS.U16 [R133+UR4+0x11500], R143 ;  /* 0x0115008f85007988 */ /* 0x0003e80008000404 */
[----:B----4-:R4:W-:Y:S04]  /*422e0*/  STS.U16 [R133+UR4+0x11900], R144 ;  /* 0x0119009085007988 */ /* 0x0109e80008000404 */
        /* <DEDUP_REMOVED lines=12> */
[----:B-1----:R-:W4:Y:S01]  /*423b0*/  LDL.LU R149, [R1+0x4c8] ;  /* 0x0004c80001957983 */ /* 0x002f220000300800 */
[----:B------:R-:W0:Y:S01]  /*423c0*/  S2R R134, SR_TID.X ;  /* 0x0000000000867919 */ /* 0x000e220000002100 */
[----:B------:R-:W-:Y:S01]  /*423d0*/  PRMT R6, RZ, 0x7610, R6 ;  /* 0x00007610ff067816 */ /* 0x000fe20000000006 */
[----:B------:R-:W-:Y:S01]  /*423e0*/  @!P1 IMAD.MOV.U32 R5, RZ, RZ, R2 ;  /* 0x000000ffff059224 */ /* 0x000fe200078e0002 */
[----:B------:R-:W-:Y:S04]  /*423f0*/  STS.U16 [R133+UR4+0x13100], R252 ;  /* 0x013100fc85007988 */ /* 0x000fe80008000404 */
[----:B------:R-:W-:Y:S04]  /*42400*/  STS.U16 [R133+UR4+0x13500], R246 ;  /* 0x013500f685007988 */ /* 0x000fe80008000404 */
[----:B------:R-:W-:Y:S04]  /*42410*/  STS.U16 [R133+UR4+0x13900], R240 ;  /* 0x013900f085007988 */ /* 0x000fe80008000404 */
[----:B------:R-:W-:Y:S04]  /*42420*/  STS.U16 [R133+UR4+0x13d00], R234 ;  /* 0x013d00ea85007988 */ /* 0x000fe80008000404 */
[----:B------:R1:W4:Y:S04]  /*42430*/  @!P1 LDG.E.U16 R6, desc[UR56][R4.64] ;  /* 0x0000003804069981 */ /* 0x000328000c1e1500 */
[----:B------:R-:W-:Y:S04]  /*42440*/  STS.U16 [R133+UR4+0x14100], R228 ;  /* 0x014100e485007988 */ /* 0x000fe80008000404 */
[----:B------:R-:W-:Y:S04]  /*42450*/  STS.U16 [R133+UR4+0x14500], R222 ;  /* 0x014500de85007988 */ /* 0x000fe80008000404 */
[----:B------:R-:W-:Y:S04]  /*42460*/  STS.U16 [R133+UR4+0x14900], R216 ;  /* 0x014900d885007988 */ /* 0x000fe80008000404 */
[----:B------:R-:W-:Y:S04]  /*42470*/  STS.U16 [R133+UR4+0x14d00], R210 ;  /* 0x014d00d285007988 */ /* 0x000fe80008000404 */
[----:B------:R-:W4:Y:S04]  /*42480*/  LDL.LU R120, [R1+0x4b0] ;  /* 0x0004b00001787983 */ /* 0x000f280000300800 */
        /* <DEDUP_REMOVED lines=9> */
[----:B------:R-:W4:Y:S01]  /*42520*/  LDL.LU R125, [R1+0x438] ;  /* 0x00043800017d7983 */ /* 0x000f220000300800 */
[----:B0-----:R-:W-:-:S02]  /*42530*/  LOP3.LUT R132, R134, 0x3f, RZ, 0xc0, !PT ;  /* 0x0000003f86847812 */ /* 0x001fc400078ec0ff */
[----:B-1----:R-:W-:Y:S01]  /*42540*/  LOP3.LUT R4, R134, 0x40, RZ, 0xc0, !PT ;  /* 0x0000004086047812 */ /* 0x002fe200078ec0ff */
[----:B------:R-:W-:Y:S04]  /*42550*/  STS.U16 [R133+UR4+0x16500], R181 ;  /* 0x016500b585007988 */ /* 0x000fe80008000404 */
[----:B------:R-:W4:Y:S01]  /*42560*/  LDL.LU R126, [R1+0x420] ;  /* 0x00042000017e7983 */ /* 0x000f220000300800 */
[----:B------:R-:W-:-:S03]  /*42570*/  IMAD.SHL.U32 R5, R132, 0x2, RZ ;  /* 0x0000000284057824 */ /* 0x000fc600078e00ff */
[----:B------:R-:W-:Y:S01]  /*42580*/  STS.U16 [R133+UR4+0x16900], R180 ;  /* 0x016900b485007988 */ /* 0x000fe20008000404 */
[----:B------:R-:W-:-:S03]  /*42590*/  IMAD R4, R4, 0x200, R5 ;  /* 0x0000020004047824 */ /* 0x000fc600078e0205 */
[----:B------:R-:W4:Y:S04]  /*425a0*/  LDL.LU R127, [R1+0x408] ;  /* 0x00040800017f7983 */ /* 0x000f280000300800 */
[----:B------:R-:W-:Y:S04]  /*425b0*/  STS.U16 [R133+UR4+0x16d00], R179 ;  /* 0x016d00b385007988 */ /* 0x000fe80008000404 */
[----:B------:R-:W4:Y:S04]  /*425c0*/  LDL.LU R128, [R1+0x3f0] ;  /* 0x0003f00001807983 */ /* 0x000f280000300800 */
[----:B------:R-:W-:Y:S01]  /*425d0*/  STS.U16 [R133+UR4+0x17100], R178 ;  /* 0x017100b285007988 */ /* 0x000fe20008000404 */
[----:B------:R-:W-:-:S03]  /*425e0*/  LOP3.LUT R4, R4, 0x30, RZ, 0x3c, !PT ;  /* 0x0000003004047812 */ /* 0x000fc600078e3cff */
[----:B------:R-:W4:Y:S04]  /*425f0*/  LDL.LU R129, [R1+0x3d8] ;  /* 0x0003d80001817983 */ /* 0x000f280000300800 */
[----:B------:R-:W-:Y:S04]  /*42600*/  STS.U16 [R133+UR4+0x17500], R177 ;  /* 0x017500b185007988 */ /* 0x000fe80008000404 */
[----:B------:R-:W4:Y:S04]  /*42610*/  LDL.LU R130, [R1+0x3c0] ;  /* 0x0003c00001827983 */ /* 0x000f280000300800 */
[----:B------:R-:W-:Y:S04]  /*42620*/  STS.U16 [R133+UR4+0x17900], R176 ;  /* 0x017900b085007988 */ /* 0x000fe80008000404 */
[----:B------:R-:W4:Y:S04]  /*42630*/  LDL.LU R131, [R1+0x3a8] ;  /* 0x0003a80001837983 */ /* 0x000f280000300800 */
[----:B------:R0:W-:Y:S04]  /*42640*/  STS.U16 [R133+UR4+0x17d00], R175 ;  /* 0x017d00af85007988 */ /* 0x0001e80008000404 */
[----:B------:R-:W4:Y:S04]  /*42650*/  LDL.LU R132, [R1+0x390] ;  /* 0x0003900001847983 */ /* 0x000f280000300800 */
[----:B0-----:R-:W4:Y:S04]  /*42660*/  LDL.LU R133, [R1+0x378] ;  /* 0x0003780001857983 */ /* 0x001f280000300800 */
[----:B------:R0:W-:Y:S04]  /*42670*/  STS.U16 [R4+UR4+0x180], R135 ;  /* 0x0001808704007988 */ /* 0x0001e80008000404 */
[----:B------:R1:W-:Y:S04]  /*42680*/  STS.U16 [R4+UR4+0x580], R136 ;  /* 0x0005808804007988 */ /* 0x0003e80008000404 */
[----:B---3--:R3:W-:Y:S04]  /*42690*/  STS.U16 [R4+UR4+0x980], R137 ;  /* 0x0009808904007988 */ /* 0x0087e80008000404 */
        /* <DEDUP_REMOVED lines=72> */
[----:B------:R-:W-:Y:S01]  /*42b20*/  STS.U16 [R4+UR4+0x13580], R245 ;  /* 0x013580f504007988 */ /* 0x000fe20008000404 */
[----:B------:R-:W-:-:S03]  /*42b30*/  LOP3.LUT R133, R134, 0x3f, RZ, 0xc0, !PT ;  /* 0x0000003f86857812 */ /* 0x000fc600078ec0ff */
[----:B------:R-:W-:Y:S04]  /*42b40*/  STS.U16 [R4+UR4+0x13980], R239 ;  /* 0x013980ef04007988 */ /* 0x000fe80008000404 */
[----:B------:R-:W-:Y:S04]  /*42b50*/  STS.U16 [R4+UR4+0x13d80], R233 ;  /* 0x013d80e904007988 */ /* 0x000fe80008000404 */
[----:B------:R-:W-:Y:S04]  /*42b60*/  STS.U16 [R4+UR4+0x14180], R227 ;  /* 0x014180e304007988 */ /* 0x000fe80008000404 */
[----:B------:R-:W-:Y:S01]  /*42b70*/  STS.U16 [R4+UR4+0x14580], R221 ;  /* 0x014580dd04007988 */ /* 0x000fe20008000404 */
[----:B------:R-:W-:-:S03]  /*42b80*/  LOP3.LUT R0, R134, 0x40, RZ, 0xc0, !PT ;  /* 0x0000004086007812 */ /* 0x000fc600078ec0ff */
[----:B------:R-:W-:Y:S01]  /*42b90*/  STS.U16 [R4+UR4+0x14980], R215 ;  /* 0x014980d704007988 */ /* 0x000fe20008000404 */
[----:B------:R-:W-:-:S03]  /*42ba0*/  IMAD.SHL.U32 R2, R133, 0x2, RZ ;  /* 0x0000000285027824 */ /* 0x000fc600078e00ff */
[----:B------:R-:W-:Y:S04]  /*42bb0*/  STS.U16 [R4+UR4+0x14d80], R209 ;  /* 0x014d80d104007988 */ /* 0x000fe80008000404 */
[----:B------:R-:W4:Y:S04]  /*42bc0*/  LDL.LU R120, [R1+0x4ac] ;  /* 0x0004ac0001787983 */ /* 0x000f280000300800 */
[----:B------:R-:W-:Y:S04]  /*42bd0*/  STS.U16 [R4+UR4+0x15180], R203 ;  /* 0x015180cb04007988 */ /* 0x000fe80008000404 */
[----:B------:R-:W4:Y:S04]  /*42be0*/  LDL.LU R121, [R1+0x494] ;  /* 0x0004940001797983 */ /* 0x000f280000300800 */
[----:B------:R-:W-:Y:S04]  /*42bf0*/  STS.U16 [R4+UR4+0x15580], R197 ;  /* 0x015580c504007988 */ /* 0x000fe80008000404 */
[----:B------:R-:W4:Y:S04]  /*42c00*/  LDL.LU R122, [R1+0x47c] ;  /* 0x00047c00017a7983 */ /* 0x000f280000300800 */
[----:B------:R-:W-:Y:S01]  /*42c10*/  STS.U16 [R4+UR4+0x15980], R191 ;  /* 0x015980bf04007988 */ /* 0x000fe20008000404 */
[----:B------:R-:W-:-:S03]  /*42c20*/  IMAD R0, R0, 0x200, R2 ;  /* 0x0000020000007824 */ /* 0x000fc600078e0202 */
        /* <DEDUP_REMOVED lines=20> */
[----:B------:R-:W4:Y:S04]  /*42d70*/  LDL.LU R134, [R1+0x374] ;  /* 0x0003740001867983 */ /* 0x000f280000300800 */
        /* <DEDUP_REMOVED lines=44> */
[----:B0-----:R-:W4:Y:S04]  /*43040*/  LDL.LU R134, [R1+0x5f8] ;  /* 0x0005f80001867983 */ /* 0x001f280000300800 */
[----:B------:R0:W-:Y:S04]  /*43050*/  STS.U16 [R0+UR4+0x7600], R135 ;  /* 0x0076008700007988 */ /* 0x0001e80008000404 */
[----:B------:R1:W-:Y:S04]  /*43060*/  STS.U16 [R0+UR4+0x7a00], R136 ;  /* 0x007a008800007988 */ /* 0x0003e80008000404 */
[----:B---3--:R3:W-:Y:S04]  /*43070*/  STS.U16 [R0+UR4+0x7e00], R137 ;  /* 0x007e008900007988 */ /* 0x0087e80008000404 */
[----:B------:R-:W-:Y:S04]  /*43080*/  STS.U16 [R0+UR4+0x10200], R138 ;  /* 0x0102008a00007988 */ /* 0x000fe80008000404 */
[----:B------:R3:W-:Y:S04]  /*43090*/  STS.U16 [R0+UR4+0x10600], R139 ;  /* 0x0106008b00007988 */ /* 0x0007e80008000404 */
[----:B------:R3:W-:Y:S04]  /*430a0*/  STS.U16 [R0+UR4+0x10a00], R140 ;  /* 0x010a008c00007988 */ /* 0x0007e80008000404 */
[----:B0-----:R-:W4:Y:S04]  /*430b0*/  LDL.LU R135, [R1+0x5e4] ;  /* 0x0005e40001877983 */ /* 0x001f280000300800 */
[----:B-1----:R-:W4:Y:S04]  /*430c0*/  LDL.LU R136, [R1+0x5d0] ;  /* 0x0005d00001887983 */ /* 0x002f280000300800 */
[----:B---3--:R-:W3:Y:S04]  /*430d0*/  LDL.LU R137, [R1+0x5bc] ;  /* 0x0005bc0001897983 */ /* 0x008ee80000300800 */
        /* <DEDUP_REMOVED lines=20> */
[----:B------:R-:W0:Y:S03]  /*43220*/  S2R R138, SR_TID.X ;  /* 0x00000000008a7919 */ /* 0x000e260000002100 */
[----:B------:R-:W-:Y:S04]  /*43230*/  STS.U16 [R0+UR4+0x13200], R250 ;  /* 0x013200fa00007988 */ /* 0x000fe80008000404 */
[----:B------:R-:W-:Y:S04]  /*43240*/  STS.U16 [R0+UR4+0x13600], R244 ;  /* 0x013600f400007988 */ /* 0x000fe80008000404 */
[----:B------:R-:W-:Y:S04]  /*43250*/  STS.U16 [R0+UR4+0x13a00], R238 ;  /* 0x013a00ee00007988 */ /* 0x000fe80008000404 */
[----:B------:R-:W-:Y:S04]  /*43260*/  STS.U16 [R0+UR4+0x13e00], R232 ;  /* 0x013e00e800007988 */ /* 0x000fe80008000404 */
[----:B------:R-:W-:Y:S04]  /*43270*/  STS.U16 [R0+UR4+0x14200], R226 ;  /* 0x014200e200007988 */ /* 0x000fe80008000404 */
[----:B------:R-:W-:Y:S04]  /*43280*/  STS.U16 [R0+UR4+0x14600], R220 ;  /* 0x014600dc00007988 */ /* 0x000fe80008000404 */
        /* <DEDUP_REMOVED lines=18> */
[----:B0-----:R-:W-:-:S03]  /*433b0*/  LOP3.LUT R4, R138, 0x40, RZ, 0xc0, !PT ;  /* 0x000000408a047812 */ /* 0x001fc600078ec0ff */
[----:B------:R-:W-:Y:S04]  /*433c0*/  STS.U16 [R0+UR4+0x16e00], R158 ;  /* 0x016e009e00007988 */ /* 0x000fe80008000404 */
[----:B------:R-:W4:Y:S01]  /*433d0*/  LDL.LU R128, [R1+0x3e8] ;  /* 0x0003e80001807983 */ /* 0x000f220000300800 */
[----:B------:R-:W-:-:S03]  /*433e0*/  IMAD R4, R4, 0x200, R5 ;  /* 0x0000020004047824 */ /* 0x000fc600078e0205 */
[----:B------:R-:W-:Y:S04]  /*433f0*/  STS.U16 [R0+UR4+0x17200], R157 ;  /* 0x0172009d00007988 */ /* 0x000fe80008000404 */
[----:B------:R-:W4:Y:S04]  /*43400*/  LDL.LU R129, [R1+0x3d0] ;  /* 0x0003d00001817983 */ /* 0x000f280000300800 */
[----:B------:R-:W-:Y:S04]  /*43410*/  STS.U16 [R0+UR4+0x17600], R156 ;  /* 0x0176009c00007988 */ /* 0x000fe80008000404 */
[----:B------:R-:W4:Y:S01]  /*43420*/  LDL.LU R130, [R1+0x3b8] ;  /* 0x0003b80001827983 */ /* 0x000f220000300800 */
[----:B------:R-:W-:-:S03]  /*43430*/  LOP3.LUT R4, R4, 0x50, RZ, 0x3c, !PT ;  /* 0x0000005004047812 */ /* 0x000fc600078e3cff */
        /* <DEDUP_REMOVED lines=50> */
[----:B0-----:R-:W4:Y:S04]  /*43760*/  LDL.LU R133, [R1+0x5f4] ;  /* 0x0005f40001857983 */ /* 0x001f280000300800 */
[----:B-1----:R-:W4:Y:S04]  /*43770*/  LDL.LU R134, [R1+0x5e0] ;  /* 0x0005e00001867983 */ /* 0x002f280000300800 */
[----:B------:R0:W-:Y:S04]  /*43780*/  STS.U16 [R4+UR4+0x7a80], R135 ;  /* 0x007a808704007988 */ /* 0x0001e80008000404 */
[----:B------:R1:W-:Y:S04]  /*43790*/  STS.U16 [R4+UR4+0x7e80], R136 ;  /* 0x007e808804007988 */ /* 0x0003e80008000404 */
[----:B---3--:R-:W-:Y:S04]  /*437a0*/  STS.U16 [R4+UR4+0x10280], R137 ;  /* 0x0102808904007988 */ /* 0x008fe80008000404 */
[----:B------:R3:W-:Y:S04]  /*437b0*/  STS.U16 [R4+UR4+0x10680], R139 ;  /* 0x0106808b04007988 */ /* 0x0007e80008000404 */
[----:B------:R3:W-:Y:S04]  /*437c0*/  STS.U16 [R4+UR4+0x10a80], R140 ;  /* 0x010a808c04007988 */ /* 0x0007e80008000404 */
[----:B0-----:R-:W4:Y:S04]  /*437d0*/  LDL.LU R135, [R1+0x5cc] ;  /* 0x0005cc0001877983 */ /* 0x001f280000300800 */
[----:B-1----:R-:W4:Y:S04]  /*437e0*/  LDL.LU R136, [R1+0x5b8] ;  /* 0x0005b80001887983 */ /* 0x002f280000300800 */
[----:B---3--:R-:W3:Y:S04]  /*437f0*/  LDL.LU R139, [R1+0x5a4] ;  /* 0x0005a400018b7983 */ /* 0x008ee80000300800 */
        /* <DEDUP_REMOVED lines=57> */
[----:B------:R0:W-:Y:S04]  /*43b90*/  STS.U16 [R0+UR4+0x300], R133 ;  /* 0x0003008500007988 */ /* 0x0001e80008000404 */
[----:B------:R-:W4:Y:S04]  /*43ba0*/  LDL.LU R132, [R1+0x36c] ;  /* 0x00036c0001847983 */ /* 0x000f280000300800 */
[----:B------:R1:W-:Y:S04]  /*43bb0*/  STS.U16 [R0+UR4+0x700], R134 ;  /* 0x0007008600007988 */ /* 0x0003e80008000404 */
[----:B0-----:R-:W4:Y:S04]  /*43bc0*/  LDL.LU R133, [R1+0x354] ;  /* 0x0003540001857983 */ /* 0x001f280000300800 */
[----:B-1----:R-:W4:Y:S04]  /*43bd0*/  LDL.LU R134, [R1+0x33c] ;  /* 0x00033c0001867983 */ /* 0x002f280000300800 */
[----:B------:R0:W-:Y:S04]  /*43be0*/  STS.U16 [R0+UR4+0xb00], R135 ;  /* 0x000b008700007988 */ /* 0x0001e80008000404 */
[----:B------:R1:W-:Y:S04]  /*43bf0*/  STS.U16 [R0+UR4+0xf00], R136 ;  /* 0x000f008800007988 */ /* 0x0003e80008000404 */
[----:B---3--:R3:W-:Y:S04]  /*43c00*/  STS.U16 [R0+UR4+0x1300], R139 ;  /* 0x0013008b00007988 */ /* 0x0087e80008000404 */
        /* <DEDUP_REMOVED lines=41> */
[----:B---3--:R0:W-:Y:S04]  /*43ea0*/  STS.U16 [R0+UR4+0x10700], R139 ;  /* 0x0107008b00007988 */ /* 0x0081e80008000404 */
[----:B------:R1:W-:Y:S04]  /*43eb0*/  STS.U16 [R0+UR4+0x10b00], R140 ;  /* 0x010b008c00007988 */ /* 0x0003e80008000404 */
[----:B0-----:R-:W3:Y:S04]  /*43ec0*/  LDL.LU R139, [R1+0x5f0] ;  /* 0x0005f000018b7983 */ /* 0x001ee80000300800 */
[----:B-1----:R-:W3:Y:S04]  /*43ed0*/  LDL.LU R140, [R1+0x5dc] ;  /* 0x0005dc00018c7983 */ /* 0x002ee80000300800 */
        /* <DEDUP_REMOVED lines=22> */
[----:B------:R-:W4:Y:S04]  /*44040*/  LDL.LU R121, [R1+0x500] ;  /* 0x0005000001797983 */ /* 0x000f280000300800 */
[----:B------:R-:W-:Y:S04]  /*44050*/  STS.U16 [R0+UR4+0x14300], R224 ;  /* 0x014300e000007988 */ /* 0x000fe80008000404 */
[----:B------:R-:W4:Y:S04]  /*44060*/  LDL.LU R122, [R1+0x4e8] ;  /* 0x0004e800017a7983 */ /* 0x000f280000300800 */
[----:B------:R-:W-:Y:S01]  /*44070*/  STS.U16 [R0+UR4+0x14700], R218 ;  /* 0x014700da00007988 */ /* 0x000fe20008000404 */
[----:B------:R-:W-:-:S03]  /*44080*/  LOP3.LUT R4, R138, 0x40, RZ, 0xc0, !PT ;  /* 0x000000408a047812 */ /* 0x000fc600078ec0ff */
[----:B------:R-:W4:Y:S04]  /*44090*/  LDL.LU R123, [R1+0x4d0] ;  /* 0x0004d000017b7983 */ /* 0x000f280000300800 */
[----:B------:R-:W-:Y:S01]  /*440a0*/  STS.U16 [R0+UR4+0x14b00], R212 ;  /* 0x014b00d400007988 */ /* 0x000fe20008000404 */
[----:B------:R-:W-:-:S03]  /*440b0*/  IMAD.SHL.U32 R15, R137, 0x2, RZ ;  /* 0x00000002890f7824 */ /* 0x000fc600078e00ff */
        /* <DEDUP_REMOVED lines=52> */
[----:B------:R-:W4:Y:S04]  /*44400*/  LDL.LU R234, [R1+0x248] ;  /* 0x0002480001ea7983 */ /* 0x000f280000300800 */
[----:B------:R-:W4:Y:S04]  /*44410*/  LDL.LU R240, [R1+0x230] ;  /* 0x0002300001f07983 */ /* 0x000f280000300800 */
[----:B------:R-:W4:Y:S04]  /*44420*/  LDL.LU R246, [R1+0x218] ;  /* 0x0002180001f67983 */ /* 0x000f280000300800 */
[----:B------:R-:W4:Y:S04]  /*44430*/  LDL.LU R252, [R1+0x200] ;  /* 0x0002000001fc7983 */ /* 0x000f280000300800 */
[----:B------:R-:W4:Y:S04]  /*44440*/  LDL.LU R5, [R1+0x604] ;  /* 0x0006040001057983 */ /* 0x000f280000300800 */
[----:B------:R-:W4:Y:S04]  /*44450*/  LDL.LU.64 R24, [R1] ;  /* 0x0000000001187983 */ /* 0x000f280000300a00 */
[----:B------:R-:W4:Y:S04]  /*44460*/  LDL.LU.64 R26, [R1+0x8] ;  /* 0x00000800011a7983 */ /* 0x000f280000300a00 */
        /* <DEDUP_REMOVED lines=31> */
[----:B------:R0:W-:Y:S04]  /*44660*/  STS.U16 [R4+UR4+0x2f80], R121 ;  /* 0x002f807904007988 */ /* 0x0001e80008000404 */
[----:B------:R-:W4:Y:S04]  /*44670*/  LDL.LU.64 R90, [R1+0x108] ;  /* 0x00010800015a7983 */ /* 0x000f280000300a00 */
[----:B------:R-:W-:Y:S04]  /*44680*/  STS.U16 [R4+UR4+0x3380], R122 ;  /* 0x0033807a04007988 */ /* 0x000fe80008000404 */
        /* <DEDUP_REMOVED lines=28> */
[----:B0-----:R-:W4:Y:S04]  /*44850*/  LDL.LU.64 R120, [R1+0x180] ;  /* 0x0001800001787983 */ /* 0x001f280000300a00 */
[----:B------:R0:W-:Y:S04]  /*44860*/  STS.U16 [R4+UR4+0x6f80], R137 ;  /* 0x006f808904007988 */ /* 0x0001e80008000404 */
[----:B-1----:R-:W4:Y:S04]  /*44870*/  LDL.LU.64 R122, [R1+0x188] ;  /* 0x00018800017a7983 */ /* 0x002f280000300a00 */
[----:B------:R-:W-:Y:S04]  /*44880*/  STS.U16 [R4+UR4+0x7380], R138 ;  /* 0x0073808a04007988 */ /* 0x000fe80008000404 */
[----:B---3--:R-:W3:Y:S04]  /*44890*/  LDL.LU.64 R124, [R1+0x190] ;  /* 0x00019000017c7983 */ /* 0x008ee80000300a00 */
[----:B------:R-:W3:Y:S04]  /*448a0*/  LDL.LU.64 R126, [R1+0x198] ;  /* 0x00019800017e7983 */ /* 0x000ee80000300a00 */
[----:B------:R-:W3:Y:S04]  /*448b0*/  LDL.LU.64 R128, [R1+0x1a0] ;  /* 0x0001a00001807983 */ /* 0x000ee80000300a00 */
[----:B------:R-:W3:Y:S04]  /*448c0*/  LDL.LU.64 R130, [R1+0x1a8] ;  /* 0x0001a80001827983 */ /* 0x000ee80000300a00 */
[----:B--2---:R-:W3:Y:S04]  /*448d0*/  LDL.LU.64 R132, [R1+0x1b0] ;  /* 0x0001b00001847983 */ /* 0x004ee80000300a00 */
[----:B------:R-:W3:Y:S04]  /*448e0*/  LDL.LU.64 R134, [R1+0x1b8] ;  /* 0x0001b80001867983 */ /* 0x000ee80000300a00 */
[----:B0-----:R-:W3:Y:S01]  /*448f0*/  LDL.LU.64 R136, [R1+0x1c0] ;  /* 0x0001c00001887983 */ /* 0x001ee20000300a00 */
[----:B------:R-:W-:-:S02]  /*44900*/  IMAD.MOV.U32 R2, RZ, RZ, R150 ;  /* 0x000000ffff027224 */ /* 0x000fc400078e0096 */
[----:B------:R-:W-:Y:S01]  /*44910*/  IMAD.MOV.U32 R0, RZ, RZ, R151 ;  /* 0x000000ffff007224 */ /* 0x000fe200078e0097 */
[----:B------:R0:W-:Y:S04]  /*44920*/  STS.U16 [R4+UR4+0x7780], R139 ;  /* 0x0077808b04007988 */ /* 0x0001e80008000404 */
[----:B------:R-:W-:Y:S04]  /*44930*/  STS.U16 [R4+UR4+0x7b80], R140 ;  /* 0x007b808c04007988 */ /* 0x000fe80008000404 */
[----:B0-----:R-:W3:Y:S04]  /*44940*/  LDL.LU.64 R138, [R1+0x1c8] ;  /* 0x0001c800018a7983 */ /* 0x001ee80000300a00 */
[----:B------:R0:W-:Y:S04]  /*44950*/  STS.U16 [R4+UR4+0x7f80], R141 ;  /* 0x007f808d04007988 */ /* 0x0001e80008000404 */
[----:B0-----:R-:W3:Y:S04]  /*44960*/  LDL.LU.64 R140, [R1+0x1d0] ;  /* 0x0001d000018c7983 */ /* 0x001ee80000300a00 */
[----:B------:R-:W-:Y:S04]  /*44970*/  STS.U16 [R4+UR4+0x10380], R142 ;  /* 0x0103808e04007988 */ /* 0x000fe80008000404 */
[----:B------:R0:W-:Y:S04]  /*44980*/  STS.U16 [R4+UR4+0x10780], R143 ;  /* 0x0107808f04007988 */ /* 0x0001e80008000404 */
[----:B----4-:R-:W-:Y:S04]  /*44990*/  STS.U16 [R4+UR4+0x10b80], R144 ;  /* 0x010b809004007988 */ /* 0x010fe80008000404 */
[----:B------:R1:W-:Y:S04]  /*449a0*/  STS.U16 [R4+UR4+0x10f80], R145 ;  /* 0x010f809104007988 */ /* 0x0003e80008000404 */
[----:B------:R-:W-:Y:S04]  /*449b0*/  STS.U16 [R4+UR4+0x11380], R146 ;  /* 0x0113809204007988 */ /* 0x000fe80008000404 */
[----:B------:R2:W-:Y:S04]  /*449c0*/  STS.U16 [R4+UR4+0x11780], R147 ;  /* 0x0117809304007988 */ /* 0x0005e80008000404 */
[----:B0-----:R-:W3:Y:S04]  /*449d0*/  LDL.LU.64 R142, [R1+0x1d8] ;  /* 0x0001d800018e7983 */ /* 0x001ee80000300a00 */
[----:B-1----:R-:W3:Y:S04]  /*449e0*/  LDL.LU.64 R144, [R1+0x1e0] ;  /* 0x0001e00001907983 */ /* 0x002ee80000300a00 */
[----:B------:R-:W-:Y:S04]  /*449f0*/  STS.U16 [R4+UR4+0x11b80], R148 ;  /* 0x011b809404007988 */ /* 0x000fe80008000404 */
[----:B------:R0:W-:Y:S04]  /*44a00*/  STS.U16 [R4+UR4+0x11f80], R149 ;  /* 0x011f809504007988 */ /* 0x0001e80008000404 */
[----:B--2---:R-:W3:Y:S04]  /*44a10*/  LDL.LU.64 R146, [R1+0x1e8] ;  /* 0x0001e80001927983 */ /* 0x004ee80000300a00 */
[----:B0-----:R-:W3:Y:S04]  /*44a20*/  LDL.LU.64 R148, [R1+0x1f0] ;  /* 0x0001f00001947983 */ /* 0x001ee80000300a00 */
[----:B------:R-:W3:Y:S04]  /*44a30*/  LDL.LU.64 R150, [R1+0x1f8] ;  /* 0x0001f80001967983 */ /* 0x000ee80000300a00 */
        /* <DEDUP_REMOVED lines=19> */
[----:B------:R-:W-:Y:S04]  /*44b70*/  STS.U16 [R4+UR4+0x16f80], R13 ;  /* 0x016f800d04007988 */ /* 0x000fe80008000404 */
[----:B------:R-:W-:Y:S04]  /*44b80*/  STS.U16 [R4+UR4+0x17380], R11 ;  /* 0x0173800b04007988 */ /* 0x000fe80008000404 */
[----:B------:R-:W-:Y:S04]  /*44b90*/  STS.U16 [R4+UR4+0x17780], R9 ;  /* 0x0177800904007988 */ /* 0x000fe80008000404 */
[----:B------:R-:W-:Y:S04]  /*44ba0*/  STS.U16 [R4+UR4+0x17b80], R7 ;  /* 0x017b800704007988 */ /* 0x000fe80008000404 */
[----:B------:R-:W-:Y:S01]  /*44bb0*/  STS.U16 [R4+UR4+0x17f80], R5 ;  /* 0x017f800504007988 */ /* 0x000fe20008000404 */
[----:B------:R2:W-:Y:S06]  /*44bc0*/  MEMBAR.ALL.CTA ;  /* 0x0000000000007992 */ /* 0x0005ec0000008000 */
[----:B--2---:R-:W2:Y:S02]  /*44bd0*/  FENCE.VIEW.ASYNC.S ;  /* 0x00000000000073c6 */ /* 0x004ea40000000000 */
[----:B--2---:R-:W-:Y:S06]  /*44be0*/  BAR.SYNC.DEFER_BLOCKING 0x0 ;  /* 0x0000000000007b1d */ /* 0x004fec0000010000 */
[----:B------:R-:W-:Y:S01]  /*44bf0*/  UMOV UR39, 0x40000040 ;  /* 0x4000004000277882 */ /* 0x000fe20000000000 */
[----:B---3--:R-:W-:-:S06]  /*44c00*/  WARPGROUP.ARRIVE ;  /* 0x00000000000079c5 */ /* 0x008fcc0000000000 */
[----:B------:R-:W-:Y:S03]  /*44c10*/  HGMMA.64x256x16.F32.BF16 R24, gdesc[UR36].tnspA, R24, gsb0 ;  /* 0x23e00000241879f0 */ /* 0x000fe60008001818 */
[----:B------:R-:W-:Y:S02]  /*44c20*/  WARPGROUP.DEPBAR.LE gsb0, 0x0 ;  /* 0x00008000000079c5 */ /* 0x000fe40000010000 */
[----:B------:R-:W-:-:S15]  /*44c30*/  WARPGROUP.ARRIVE ;  /* 0x00000000000079c5 */ /* 0x000fde0000000000 */
[----:B------:R-:W-:-:S08]  /*44c40*/  NOP ;  /* 0x0000000000007918 */ /* 0x000fd00000000000 */
        /* <DEDUP_REMOVED lines=26> */
[----:B------:R-:W-:Y:S04]  /*44df0*/  STL.64 [R1], R24 ;  /* 0x0000001801007387 */ /* 0x000fe80000100a00 */
        /* <DEDUP_REMOVED lines=62> */
[----:B------:R2:W-:Y:S01]  /*451e0*/  STL.64 [R1+0x1f8], R150 ;  /* 0x0001f89601007387 */ /* 0x0005e20000100a00 */
[----:B0-----:R-:W-:-:S02]  /*451f0*/  IMAD.MOV.U32 R23, RZ, RZ, R147 ;  /* 0x000000ffff177224 */ /* 0x001fc400078e0093 */
[----:B------:R-:W-:Y:S02]  /*45200*/  IMAD.MOV.U32 R22, RZ, RZ, R146 ;  /* 0x000000ffff167224 */ /* 0x000fe400078e0092 */
[----:B------:R-:W-:Y:S02]  /*45210*/  IMAD.MOV.U32 R21, RZ, RZ, R145 ;  /* 0x000000ffff157224 */ /* 0x000fe400078e0091 */
[----:B-1----:R-:W-:Y:S02]  /*45220*/  IMAD.MOV.U32 R20, RZ, RZ, R144 ;  /* 0x000000ffff147224 */ /* 0x002fe400078e0090 */
[----:B------:R-:W-:Y:S02]  /*45230*/  IMAD.MOV.U32 R252, RZ, RZ, R140 ;  /* 0x000000fffffc7224 */ /* 0x000fe400078e008c */
[----:B------:R-:W-:Y:S02]  /*45240*/  IMAD.MOV.U32 R15, RZ, RZ, R139 ;  /* 0x000000ffff0f7224 */ /* 0x000fe400078e008b */
[----:B------:R-:W-:Y:S01]  /*45250*/  IMAD.MOV.U32 R14, RZ, RZ, R138 ;  /* 0x000000ffff0e7224 */ /* 0x000fe200078e008a */
[----:B--2---:R-:W2:Y:S04]  /*45260*/  LDL.LU.64 R150, [R1+0x1c30] ;  /* 0x001c300001967983 */ /* 0x004ea80000300a00 */
[----:B------:R-:W3:Y:S04]  /*45270*/  LDL.LU.64 R148, [R1+0x1c28] ;  /* 0x001c280001947983 */ /* 0x000ee80000300a00 */
[----:B------:R-:W4:Y:S04]  /*45280*/  LDL.LU.64 R146, [R1+0x1c20] ;  /* 0x001c200001927983 */ /* 0x000f280000300a00 */
[----:B------:R-:W2:Y:S04]  /*45290*/  LDL.LU.64 R144, [R1+0x1c18] ;  /* 0x001c180001907983 */ /* 0x000ea80000300a00 */
[----:B------:R-:W3:Y:S04]  /*452a0*/  LDL.LU.64 R142, [R1+0x1c10] ;  /* 0x001c1000018e7983 */ /* 0x000ee80000300a00 */
[----:B------:R-:W4:Y:S01]  /*452b0*/  LDL.LU.64 R140, [R1+0x1c08] ;  /* 0x001c0800018c7983 */ /* 0x000f220000300a00 */
[----:B------:R-:W-:-:S02]  /*452c0*/  IMAD.MOV.U32 R13, RZ, RZ, R137 ;  /* 0x000000ffff0d7224 */ /* 0x000fc400078e0089 */
[----:B------:R-:W-:Y:S01]  /*452d0*/  IMAD.MOV.U32 R12, RZ, RZ, R136 ;  /* 0x000000ffff0c7224 */ /* 0x000fe200078e0088 */
[----:B------:R-:W2:Y:S01]  /*452e0*/  LDL.LU.64 R138, [R1+0x1c00] ;  /* 0x001c0000018a7983 */ /* 0x000ea20000300a00 */
[----:B------:R-:W-:Y:S02]  /*452f0*/  IMAD.MOV.U32 R251, RZ, RZ, R135 ;  /* 0x000000fffffb7224 */ /* 0x000fe400078e0087 */
[----:B------:R-:W-:Y:S01]  /*45300*/  IMAD.MOV.U32 R250, RZ, RZ, R134 ;  /* 0x000000fffffa7224 */ /* 0x000fe200078e0086 */
[----:B------:R-:W3:Y:S01]  /*45310*/  LDL.LU.64 R136, [R1+0x1bf8] ;  /* 0x001bf80001887983 */ /* 0x000ee20000300a00 */
[----:B------:R-:W-:Y:S02]  /*45320*/  IMAD.MOV.U32 R249, RZ, RZ, R133 ;  /* 0x000000fffff97224 */ /* 0x000fe400078e0085 */
[----:B------:R-:W-:Y:S01]  /*45330*/  IMAD.MOV.U32 R248, RZ, RZ, R132 ;  /* 0x000000fffff87224 */ /* 0x000fe200078e0084 */
[----:B------:R-:W3:Y:S04]  /*45340*/  LDL.LU.64 R134, [R1+0x1bf0] ;  /* 0x001bf00001867983 */ /* 0x000ee80000300a00 */
[----:B------:R-:W3:Y:S01]  /*45350*/  LDL.LU.64 R132, [R1+0x1be8] ;  /* 0x001be80001847983 */ /* 0x000ee20000300a00 */
[----:B------:R-:W-:-:S02]  /*45360*/  IMAD.MOV.U32 R19, RZ, RZ, R131 ;  /* 0x000000ffff137224 */ /* 0x000fc400078e0083 */
[----:B------:R-:W-:Y:S02]  /*45370*/  IMAD.MOV.U32 R18, RZ, RZ, R130 ;  /* 0x000000ffff127224 */ /* 0x000fe400078e0082 */
[----:B------:R-:W-:Y:S02]  /*45380*/  IMAD.MOV.U32 R17, RZ, RZ, R129 ;  /* 0x000000ffff117224 */ /* 0x000fe400078e0081 */
[----:B------:R-:W-:Y:S01]  /*45390*/  IMAD.MOV.U32 R16, RZ, RZ, R128 ;  /* 0x000000ffff107224 */ /* 0x000fe200078e0080 */
[----:B------:R-:W3:Y:S01]  /*453a0*/  LDL.LU.64 R130, [R1+0x1be0] ;  /* 0x001be00001827983 */ /* 0x000ee20000300a00 */
[----:B------:R-:W-:Y:S02]  /*453b0*/  IMAD.MOV.U32 R247, RZ, RZ, R127 ;  /* 0x000000fffff77224 */ /* 0x000fe400078e007f */
[----:B------:R-:W-:Y:S01]  /*453c0*/  IMAD.MOV.U32 R245, RZ, RZ, R126 ;  /* 0x000000fffff57224 */ /* 0x000fe200078e007e */
[----:B------:R-:W3:Y:S01]  /*453d0*/  LDL.LU.64 R128, [R1+0x1bd8] ;  /* 0x001bd80001807983 */ /* 0x000ee20000300a00 */
[----:B------:R-:W-:-:S02]  /*453e0*/  IMAD.MOV.U32 R243, RZ, RZ, R125 ;  /* 0x000000fffff37224 */ /* 0x000fc400078e007d */
[----:B------:R-:W-:Y:S01]  /*453f0*/  IMAD.MOV.U32 R241, RZ, RZ, R124 ;  /* 0x000000fffff17224 */ /* 0x000fe200078e007c */
[----:B------:R-:W3:Y:S01]  /*45400*/  LDL.LU.64 R126, [R1+0x1bd0] ;  /* 0x001bd000017e7983 */ /* 0x000ee20000300a00 */
        /* <DEDUP_REMOVED lines=149> */
[----:B------:R-:W3:Y:S04]  /*45d60*/  LDL.LU.64 R26, [R1+0x1a40] ;  /* 0x001a4000011a7983 */ /* 0x000ee80000300a00 */
[----:B------:R-:W3:Y:S04]  /*45d70*/  LDL.LU.64 R24, [R1+0x1a38] ;  /* 0x001a380001187983 */ /* 0x000ee80000300a00 */
        /* <DEDUP_REMOVED lines=9> */
[----:B------:R1:W-:Y:S04]  /*45e10*/  STL [R1+0x19b8], R246 ;  /* 0x0019b8f601007387 */ /* 0x0003e80000100800 */
[----:B------:R4:W-:Y:S04]  /*45e20*/  STL [R1+0x19b4], R247 ;  /* 0x0019b4f701007387 */ /* 0x0009e80000100800 */
[----:B------:R-:W-:Y:S04]  /*45e30*/  STL [R1+0x19b0], R16 ;  /* 0x0019b01001007387 */ /* 0x000fe80000100800 */
[----:B------:R2:W-:Y:S04]  /*45e40*/  STL [R1+0x19ac], R248 ;  /* 0x0019acf801007387 */ /* 0x0005e80000100800 */
[----:B------:R-:W-:Y:S04]  /*45e50*/  STL [R1+0x19a8], R17 ;  /* 0x0019a81101007387 */ /* 0x000fe80000100800 */
[----:B------:R3:W-:Y:S04]  /*45e60*/  STL [R1+0x19a4], R249 ;  /* 0x0019a4f901007387 */ /* 0x0007e80000100800 */
[----:B------:R-:W-:Y:S04]  /*45e70*/  STL [R1+0x19a0], R18 ;  /* 0x0019a01201007387 */ /* 0x000fe80000100800 */
[----:B------:R-:W-:Y:S04]  /*45e80*/  STL [R1+0x199c], R250 ;  /* 0x00199cfa01007387 */ /* 0x000fe80000100800 */
[----:B------:R-:W-:Y:S04]  /*45e90*/  STL [R1+0x1998], R19 ;  /* 0x0019981301007387 */ /* 0x000fe80000100800 */
[----:B------:R3:W-:Y:S01]  /*45ea0*/  STL [R1+0x1994], R251 ;  /* 0x001994fb01007387 */ /* 0x0007e20000100800 */
[----:B0-----:R-:W-:-:S02]  /*45eb0*/  IMAD.MOV.U32 R245, RZ, RZ, R0 ;  /* 0x000000fffff57224 */ /* 0x001fc400078e0000 */
[----:B------:R-:W-:Y:S02]  /*45ec0*/  IMAD.MOV.U32 R243, RZ, RZ, R3 ;  /* 0x000000fffff37224 */ /* 0x000fe400078e0003 */
[----:B-1----:R-:W-:Y:S02]  /*45ed0*/  IMAD.MOV.U32 R246, RZ, RZ, R2 ;  /* 0x000000fffff67224 */ /* 0x002fe400078e0002 */
[----:B----4-:R-:W-:Y:S02]  /*45ee0*/  IMAD.MOV.U32 R247, RZ, RZ, R140 ;  /* 0x000000fffff77224 */ /* 0x010fe400078e008c */
[----:B--2---:R-:W-:Y:S02]  /*45ef0*/  IMAD.MOV.U32 R248, RZ, RZ, R138 ;  /* 0x000000fffff87224 */ /* 0x004fe400078e008a */
[----:B---3--:R-:W-:Y:S02]  /*45f00*/  IMAD.MOV.U32 R249, RZ, RZ, R136 ;  /* 0x000000fffff97224 */ /* 0x008fe400078e0088 */
[----:B------:R-:W-:-:S02]  /*45f10*/  IMAD.MOV.U32 R251, RZ, RZ, R132 ;  /* 0x000000fffffb7224 */ /* 0x000fc400078e0084 */
[----:B------:R-:W-:Y:S01]  /*45f20*/  IMAD.MOV.U32 R19, RZ, RZ, R133 ;  /* 0x000000ffff137224 */ /* 0x000fe200078e0085 */
[----:B------:R-:W2:Y:S04]  /*45f30*/  LDL.LU R132, [R1+0x1a30] ;  /* 0x001a300001847983 */ /* 0x000ea80000300800 */
[----:B------:R-:W2:Y:S01]  /*45f40*/  LDL.LU R133, [R1+0x1a2c] ;  /* 0x001a2c0001857983 */ /* 0x000ea20000300800 */
[----:B------:R-:W-:Y:S02]  /*45f50*/  IMAD.MOV.U32 R250, RZ, RZ, R134 ;  /* 0x000000fffffa7224 */ /* 0x000fe400078e0086 */
[----:B------:R-:W-:Y:S01]  /*45f60*/  IMAD.MOV.U32 R18, RZ, RZ, R135 ;  /* 0x000000ffff127224 */ /* 0x000fe200078e0087 */
[----:B------:R-:W2:Y:S04]  /*45f70*/  LDL.LU R134, [R1+0x1a28] ;  /* 0x001a280001867983 */ /* 0x000ea80000300800 */
[----:B------:R-:W2:Y:S04]  /*45f80*/  LDL.LU R135, [R1+0x1a24] ;  /* 0x001a240001877983 */ /* 0x000ea80000300800 */
[----:B------:R-:W2:Y:S01]  /*45f90*/  LDL.LU R136, [R1+0x1a20] ;  /* 0x001a200001887983 */ /* 0x000ea20000300800 */
[----:B------:R-:W-:-:S02]  /*45fa0*/  IMAD.MOV.U32 R17, RZ, RZ, R137 ;  /* 0x000000ffff117224 */ /* 0x000fc400078e0089 */
[----:B------:R-:W-:Y:S01]  /*45fb0*/  IMAD.MOV.U32 R16, RZ, RZ, R139 ;  /* 0x000000ffff107224 */ /* 0x000fe200078e008b */
[----:B------:R-:W2:Y:S04]  /*45fc0*/  LDL.LU R137, [R1+0x1a1c] ;  /* 0x001a1c0001897983 */ /* 0x000ea80000300800 */
[----:B------:R-:W2:Y:S04]  /*45fd0*/  LDL.LU R138, [R1+0x1a18] ;  /* 0x001a1800018a7983 */ /* 0x000ea80000300800 */
[----:B------:R-:W2:Y:S04]  /*45fe0*/  LDL.LU R139, [R1+0x1a14] ;  /* 0x001a1400018b7983 */ /* 0x000ea80000300800 */
[----:B------:R-:W2:Y:S01]  /*45ff0*/  LDL.LU R140, [R1+0x1a10] ;  /* 0x001a1000018c7983 */ /* 0x000ea20000300800 */
[----:B------:R-:W-:-:S02]  /*46000*/  IMAD.MOV.U32 R244, RZ, RZ, R141 ;  /* 0x000000fffff47224 */ /* 0x000fc400078e008d */
[----:B------:R-:W-:Y:S01]  /*46010*/  IMAD.MOV.U32 R242, RZ, RZ, R142 ;  /* 0x000000fffff27224 */ /* 0x000fe200078e008e */
[----:B------:R-:W2:Y:S04]  /*46020*/  LDL.LU R141, [R1+0x1a0c] ;  /* 0x001a0c00018d7983 */ /* 0x000ea80000300800 */
[----:B------:R-:W2:Y:S01]  /*46030*/  LDL.LU R142, [R1+0x1a08] ;  /* 0x001a0800018e7983 */ /* 0x000ea20000300800 */
[----:B------:R-:W-:Y:S02]  /*46040*/  IMAD.MOV.U32 R0, RZ, RZ, R143 ;  /* 0x000000ffff007224 */ /* 0x000fe400078e008f */
[----:B------:R-:W-:Y:S01]  /*46050*/  IMAD.MOV.U32 R3, RZ, RZ, R144 ;  /* 0x000000ffff037224 */ /* 0x000fe200078e0090 */
        /* <DEDUP_REMOVED lines=13> */
[----:B------:R-:W2:Y:S04]  /*46130*/  LDL.LU R150, [R1+0x19e8] ;  /* 0x0019e80001967983 */ /* 0x000ea80000300800 */
[----:B------:R0:W-:Y:S02]  /*46140*/  STL [R1+0x1990], R12 ;  /* 0x0019900c01007387 */ /* 0x0001e40000100800 */
[----:B0-----:R-:W-:-:S02]  /*46150*/  IMAD.MOV.U32 R12, RZ, RZ, R151 ;  /* 0x000000ffff0c7224 */ /* 0x001fc400078e0097 */
[----:B------:R-:W2:Y:S04]  /*46160*/  LDL.LU R151, [R1+0x19e4] ;  /* 0x0019e40001977983 */ /* 0x000ea80000300800 */
[----:B------:R0:W-:Y:S04]  /*46170*/  STL [R1+0x198c], R252 ;  /* 0x00198cfc01007387 */ /* 0x0001e80000100800 */
[----:B0-----:R-:W3:Y:S04]  /*46180*/  LDL.LU R252, [R1+0x1834] ;  /* 0x0018340001fc7983 */ /* 0x001ee80000300800 */
[----:B------:R0:W-:Y:S04]  /*46190*/  STL [R1+0x1988], R13 ;  /* 0x0019880d01007387 */ /* 0x0001e80000100800 */
[----:B0-----:R-:W4:Y:S01]  /*461a0*/  LDL.LU R13, [R1+0x1838] ;  /* 0x00183800010d7983 */ /* 0x001f220000300800 */
[----:B------:R-:W-:Y:S01]  /*461b0*/  UIADD3.64 UR50, UR10, 0xffe, URZ ;  /* 0x00000ffe0a327897 */ /* 0x000fe2000fffe03f */
[----:B------:R-:W-:Y:S01]  /*461c0*/  UMOV UR48, UR36 ;  /* 0x0000002400307c82 */ /* 0x000fe20008000000 */
[----:B------:R-:W-:Y:S01]  /*461d0*/  UMOV UR49, UR37 ;  /* 0x0000002500317c82 */ /* 0x000fe20008000000 */
[----:B------:R-:W-:Y:S01]  /*461e0*/  UIADD3.64 UR46, UR10, 0x1000, URZ ;  /* 0x000010000a2e7897 */ /* 0x000fe2000fffe03f */
[----:B------:R-:W-:Y:S01]  /*461f0*/  UMOV UR44, UR8 ;  /* 0x00000008002c7c82 */ /* 0x000fe20008000000 */
[----:B------:R-:W-:Y:S01]  /*46200*/  UMOV UR45, UR9 ;  /* 0x00000009002d7c82 */ /* 0x000fe20008000000 */
[----:B------:R0:W-:Y:S04]  /*46210*/  STL [R1+0x1984], R14 ;  /* 0x0019840e01007387 */ /* 0x0001e80000100800 */
[----:B0-----:R-:W3:Y:S04]  /*46220*/  LDL.LU R14, [R1+0x182c] ;  /* 0x00182c00010e7983 */ /* 0x001ee80000300800 */
[----:B------:R0:W-:Y:S04]  /*46230*/  STL [R1+0x1980], R15 ;  /* 0x0019800f01007387 */ /* 0x0001e80000100800 */
[----:B0-----:R-:W3:Y:S04]  /*46240*/  LDL.LU R15, [R1+0x1830] ;  /* 0x00183000010f7983 */ /* 0x001ee80000300800 */
[----:B------:R0:W-:Y:S04]  /*46250*/  STL [R1+0x197c], R20 ;  /* 0x00197c1401007387 */ /* 0x0001e80000100800 */
[----:B------:R-:W-:Y:S04]  /*46260*/  STL [R1+0x1978], R21 ;  /* 0x0019781501007387 */ /* 0x000fe80000100800 */
[----:B------:R-:W-:Y:S04]  /*46270*/  STL [R1+0x1974], R22 ;  /* 0x0019741601007387 */ /* 0x000fe80000100800 */
[----:B------:R1:W-:Y:S01]  /*46280*/  STL [R1+0x1970], R23 ;  /* 0x0019701701007387 */ /* 0x0003e20000100800 */
[----:B------:R-:W-:Y:S01]  /*46290*/  UIADD3.64 UR54, UR10, 0x1004, URZ ;  /* 0x000010040a367897 */ /* 0x000fe2000fffe03f */
[----:B------:R-:W-:Y:S01]  /*462a0*/  UMOV UR52, UR16 ;  /* 0x0000001000347c82 */ /* 0x000fe20008000000 */
[----:B------:R-:W-:Y:S01]  /*462b0*/  UMOV UR53, UR17 ;  /* 0x0000001100357c82 */ /* 0x000fe20008000000 */
[----:B0-----:R-:W0:Y:S01]  /*462c0*/  LDC R20, c[0x0][0x230] ;  /* 0x00008c00ff147b82 */ /* 0x001e220000000800 */
[----:B--2---:R-:W-:-:S06]  /*462d0*/  WARPGROUP.ARRIVE ;  /* 0x00000000000079c5 */ /* 0x004fcc0000000000 */
[----:B------:R-:W-:Y:S01]  /*462e0*/  HGMMA.64x256x16.F32.BF16 R24, gdesc[UR48].tnspA, R24, gsb0 ;  /* 0x23e00000301879f0 */ /* 0x000fe20008001818 */
[----:B------:R-:W-:Y:S01]  /*462f0*/  UIADD3.64 UR50, UR10, 0x1002, URZ ;  /* 0x000010020a327897 */ /* 0x000fe2000fffe03f */
[----:B------:R-:W-:Y:S01]  /*46300*/  UMOV UR48, UR12 ;  /* 0x0000000c00307c82 */ /* 0x000fe20008000000 */
[----:B------:R-:W-:Y:S01]  /*46310*/  UMOV UR49, UR13 ;  /* 0x0000000d00317c82 */ /* 0x000fe20008000000 */
[----:B------:R-:W-:Y:S02]  /*46320*/  WARPGROUP.DEPBAR.LE gsb0, 0x0 ;  /* 0x00008000000079c5 */ /* 0x000fe40000010000 */
[----:B------:R-:W-:-:S15]  /*46330*/  WARPGROUP.ARRIVE ;  /* 0x00000000000079c5 */ /* 0x000fde0000000000 */
[----:B------:R-:W-:-:S07]  /*46340*/  NOP ;  /* 0x0000000000007918 */ /* 0x000fce0000000000 */
[----:B------:R-:W-:Y:S01]  /*46350*/  HGMMA.64x256x16.F32.BF16 R24, gdesc[UR44].tnspA, R24, gsb0 ;  /* 0x23e000002c1879f0 */ /* 0x000fe20008001818 */
[----:B----4-:R-:W-:Y:S02]  /*46360*/  R2UR UR47, R13 ;  /* 0x000000000d2f72ca */ /* 0x010fe400000e0000 */
[----:B---3--:R-:W-:Y:S01]  /*46370*/  R2UR UR46, R252 ;  /* 0x00000000fc2e72ca */ /* 0x008fe200000e0000 */
[----:B------:R-:W2:Y:S04]  /*46380*/  LDL.LU R13, [R1+0x1828] ;  /* 0x00182800010d7983 */ /* 0x000ea80000300800 */
[----:B------:R-:W3:Y:S01]  /*46390*/  LDL.LU R252, [R1+0x1824] ;  /* 0x0018240001fc7983 */ /* 0x000ee20000300800 */
[----:B------:R-:W-:Y:S02]  /*463a0*/  WARPGROUP.DEPBAR.LE gsb0, 0x0 ;  /* 0x00008000000079c5 */ /* 0x000fe40000010000 */
[----:B------:R-:W-:-:S15]  /*463b0*/  WARPGROUP.ARRIVE ;  /* 0x00000000000079c5 */ /* 0x000fde0000000000 */
[----:B------:R-:W-:-:S02]  /*463c0*/  NOP ;  /* 0x0000000000007918 */ /* 0x000fc40000000000 */
[----:B------:R-:W-:Y:S01]  /*463d0*/  HGMMA.64x256x16.F32.BF16 R24, gdesc[UR48].tnspA, R24, gsb0 ;  /* 0x23e00000301879f0 */ /* 0x000fe20008001818 */
[----:B------:R-:W-:Y:S02]  /*463e0*/  R2UR UR50, R14 ;  /* 0x000000000e3272ca */ /* 0x000fe400000e0000 */
[----:B------:R-:W4:Y:S01]  /*463f0*/  LDL.LU R14, [R1+0x9f4] ;  /* 0x0009f400010e7983 */ /* 0x000f220000300800 */
[----:B------:R-:W-:Y:S02]  /*46400*/  WARPGROUP.DEPBAR.LE gsb0, 0x0 ;  /* 0x00008000000079c5 */ /* 0x000fe40000010000 */
[----:B------:R-:W-:-:S15]  /*46410*/  WARPGROUP.ARRIVE ;  /* 0x00000000000079c5 */ /* 0x000fde0000000000 */
[----:B------:R-:W-:-:S07]  /*46420*/  NOP ;  /* 0x0000000000007918 */ /* 0x000fce0000000000 */
[----:B------:R-:W-:Y:S01]  /*46430*/  HGMMA.64x256x16.F32.BF16 R24, gdesc[UR52].tnspA, R24, gsb0 ;  /* 0x23e00000341879f0 */ /* 0x000fe20008001818 */
[----:B--2---:R-:W-:Y:S02]  /*46440*/  R2UR UR55, R13 ;  /* 0x000000000d3772ca */ /* 0x004fe400000e0000 */
[----:B---3--:R-:W-:Y:S01]  /*46450*/  R2UR UR54, R252 ;  /* 0x00000000fc3672ca */ /* 0x008fe200000e0000 */
[----:B------:R-:W2:Y:S04]  /*46460*/  LDL.LU R13, [R1+0xbdc] ;  /* 0x000bdc00010d7983 */ /* 0x000ea80000300800 */
[----:B------:R-:W3:Y:S01]  /*46470*/  LDL.LU R252, [R1+0xbd8] ;  /* 0x000bd80001fc7983 */ /* 0x000ee20000300800 */
[----:B0-----:R-:W-:Y:S01]  /*46480*/  VIADD R20, R20, 0x7f ;  /* 0x0000007f14147836 */ /* 0x001fe20000000000 */
[----:B------:R-:W-:-:S04]  /*46490*/  R2UR UR51, R15 ;  /* 0x000000000f3372ca */ /* 0x000fc800000e0000 */
[----:B------:R-:W-:Y:S01]  /*464a0*/  SHF.R.S32.HI R15, RZ, 0x1f, R20 ;  /* 0x0000001fff0f7819 */ /* 0x000fe20000011414 */
[----:B------:R-:W-:-:S03]  /*464b0*/  UIADD3 UR59, UR59, 0x1, URZ ;  /* 0x000000013b3b7890 */ /* 0x000fc6000fffe03f */
[----:B------:R-:W-:-:S04]  /*464c0*/  LEA.HI R15, R15, R20, RZ, 0x7 ;  /* 0x000000140f0f7211 */ /* 0x000fc800078f38ff */
[----:B------:R-:W-:-:S04]  /*464d0*/  SHF.R.S32.HI R15, RZ, 0x7, R15 ;  /* 0x00000007ff0f7819 */ /* 0x000fc8000001140f */
[----:B------:R-:W-:Y:S02]  /*464e0*/  ISETP.NE.U32.AND P0, PT, R15, UR59, PT ;  /* 0x0000003b0f007c0c */ /* 0x000fe4000bf05070 */
[----:B----4-:R-:W-:-:S05]  /*464f0*/  IADD3 R14, P3, R14, UR5, RZ ;  /* 0x000000050e0e7c10 */ /* 0x010fca000ff7e0ff */
[----:B------:R0:W-:Y:S01]  /*46500*/  STL [R1+0x9f4], R14 ;  /* 0x0009f40e01007387 */ /* 0x0001e20000100800 */
[----:B--2---:R-:W-:Y:S02]  /*46510*/  IADD3 R13, P2, R13, UR5, RZ ;  /* 0x000000050d0d7c10 */ /* 0x004fe4000ff5e0ff */
[----:B---3--:R-:W-:-:S03]  /*46520*/  IADD3 R252, P1, R252, UR5, RZ ;  /* 0x00000005fcfc7c10 */ /* 0x008fc6000ff3e0ff */
[----:B------:R2:W-:Y:S04]  /*46530*/  STL [R1+0xbdc], R13 ;  /* 0x000bdc0d01007387 */ /* 0x0005e80000100800 */
[----:B------:R3:W-:Y:S04]  /*46540*/  STL [R1+0xbd8], R252 ;  /* 0x000bd8fc01007387 */ /* 0x0007e80000100800 */
[----:B-1----:R-:W4:Y:S04]  /*46550*/  LDL.LU R23, [R1+0xbd4] ;  /* 0x000bd40001177983 */ /* 0x002f280000300800 */
[----:B------:R-:W4:Y:S04]  /*46560*/  LDL.LU R22, [R1+0xbd0] ;  /* 0x000bd00001167983 */ /* 0x000f280000300800 */
[----:B------:R-:W4:Y:S04]  /*46570*/  LDL.LU R21, [R1+0xbc8] ;  /* 0x000bc80001157983 */ /* 0x000f280000300800 */
[----:B------:R-:W4:Y:S04]  /*46580*/  LDL.LU R20, [R1+0x9e8] ;  /* 0x0009e80001147983 */ /* 0x000f280000300800 */
[----:B------:R-:W4:Y:S04]  /*46590*/  LDL.LU R15, [R1+0xbc0] ;  /* 0x000bc000010f7983 */ /* 0x000f280000300800 */
[----:B0-----:R-:W4:Y:S04]  /*465a0*/  LDL.LU R14, [R1+0x9f0] ;  /* 0x0009f000010e7983 */ /* 0x001f280000300800 */
[----:B--2---:R-:W2:Y:S04]  /*465b0*/  LDL.LU R13, [R1+0xbb8] ;  /* 0x000bb800010d7983 */ /* 0x004ea80000300800 */
[----:B---3--:R-:W3:Y:S01]  /*465c0*/  LDL.LU R252, [R1+0x9ec] ;  /* 0x0009ec0001fc7983 */ /* 0x008ee20000300800 */
[----:B----4-:R-:W-:-:S02]  /*465d0*/  IADD3 R23, P6, R23, UR5, RZ ;  /* 0x0000000517177c10 */ /* 0x010fc4000ffde0ff */
[----:B------:R-:W-:Y:S02]  /*465e0*/  IADD3 R22, P5, R22, UR5, RZ ;  /* 0x0000000516167c10 */ /* 0x000fe4000ffbe0ff */
[----:B------:R-:W-:Y:S02]  /*465f0*/  IADD3 R21, P4, R21, UR5, RZ ;  /* 0x0000000515157c10 */ /* 0x000fe4000ff9e0ff */
[----:B------:R-:W-:Y:S02]  /*46600*/  IADD3.X R20, R20, UR7, RZ, P3, !PT ;  /* 0x0000000714147c10 */ /* 0x000fe40009ffe4ff */
[----:B------:R-:W-:Y:S01]  /*46610*/  IADD3 R15, P3, R15, UR5, RZ ;  /* 0x000000050f0f7c10 */ /* 0x000fe2000ff7e0ff */
[----:B------:R0:W-:Y:S01]  /*46620*/  STL [R1+0xbd4], R23 ;  /* 0x000bd41701007387 */ /* 0x0001e20000100800 */
[----:B------:R-:W-:-:S03]  /*46630*/  IADD3.X R14, R14, UR7, RZ, P2, !PT ;  /* 0x000000070e0e7c10 */ /* 0x000fc600097fe4ff */
[----:B------:R1:W-:Y:S01]  /*46640*/  STL [R1+0xbd0], R22 ;  /* 0x000bd01601007387 */ /* 0x0003e20000100800 */
[----:B--2---:R-:W-:-:S03]  /*46650*/  IADD3 R13, P2, R13, UR5, RZ ;  /* 0x000000050d0d7c10 */ /* 0x004fc6000ff5e0ff */
[----:B------:R2:W-:Y:S01]  /*46660*/  STL [R1+0xbc8], R21 ;  /* 0x000bc81501007387 */ /* 0x0005e20000100800 */
[----:B---3--:R-:W-:-:S03]  /*46670*/  IADD3.X R252, R252, UR7, RZ, P1, !PT ;  /* 0x00000007fcfc7c10 */ /* 0x008fc60008ffe4ff */
[----:B------:R3:W-:Y:S04]  /*46680*/  STL [R1+0x9e8], R20 ;  /* 0x0009e81401007387 */ /* 0x0007e80000100800 */
[----:B------:R4:W-:Y:S04]  /*46690*/  STL [R1+0xbc0], R15 ;  /* 0x000bc00f01007387 */ /* 0x0009e80000100800 */
[----:B------:R4:W-:Y:S04]  /*466a0*/  STL [R1+0x9f0], R14 ;  /* 0x0009f00e01007387 */ /* 0x0009e80000100800 */
[----:B------:R4:W-:Y:S04]  /*466b0*/  STL [R1+0xbb8], R13 ;  /* 0x000bb80d01007387 */ /* 0x0009e80000100800 */
[----:B------:R4:W-:Y:S04]  /*466c0*/  STL [R1+0x9ec], R252 ;  /* 0x0009ecfc01007387 */ /* 0x0009e80000100800 */
[----:B0-----:R-:W4:Y:S04]  /*466d0*/  LDL.LU R23, [R1+0xbb0] ;  /* 0x000bb00001177983 */ /* 0x001f280000300800 */
[----:B-1----:R-:W4:Y:S04]  /*466e0*/  LDL.LU R22, [R1+0x9e4] ;  /* 0x0009e40001167983 */ /* 0x002f280000300800 */
[----:B--2---:R-:W2:Y:S04]  /*466f0*/  LDL.LU R21, [R1+0xba8] ;  /* 0x000ba80001157983 */ /* 0x004ea80000300800 */
[----:B---3--:R-:W3:Y:S04]  /*46700*/  LDL.LU R20, [R1+0xbcc] ;  /* 0x000bcc0001147983 */ /* 0x008ee80000300800 */
[----:B----4-:R-:W4:Y:S04]  /*46710*/  LDL.LU R15, [R1+0xba0] ;  /* 0x000ba000010f7983 */ /* 0x010f280000300800 */
[----:B------:R-:W4:Y:S04]  /*46720*/  LDL.LU R14, [R1+0xbc4] ;  /* 0x000bc400010e7983 */ /* 0x000f280000300800 */
[----:B------:R-:W4:Y:S04]  /*46730*/  LDL.LU R13, [R1+0xb98] ;  /* 0x000b9800010d7983 */ /* 0x000f280000300800 */
[----:B------:R-:W4:Y:S01]  /*46740*/  LDL.LU R252, [R1+0xbbc] ;  /* 0x000bbc0001fc7983 */ /* 0x000f220000300800 */
[----:B------:R-:W-:-:S02]  /*46750*/  IADD3 R23, P1, R23, UR5, RZ ;  /* 0x0000000517177c10 */ /* 0x000fc4000ff3e0ff */
[----:B------:R-:W-:Y:S02]  /*46760*/  IADD3.X R22, R22, UR7, RZ, P6, !PT ;  /* 0x0000000716167c10 */ /* 0x000fe4000b7fe4ff */
[----:B--2---:R-:W-:Y:S02]  /*46770*/  IADD3 R21, P6, R21, UR5, RZ ;  /* 0x0000000515157c10 */ /* 0x004fe4000ffde0ff */
[----:B---3--:R-:W-:Y:S02]  /*46780*/  IADD3.X R20, R20, UR7, RZ, P5, !PT ;  /* 0x0000000714147c10 */ /* 0x008fe4000affe4ff */
[----:B----4-:R-:W-:Y:S01]  /*46790*/  IADD3 R15, P5, R15, UR5, RZ ;  /* 0x000000050f0f7c10 */ /* 0x010fe2000ffbe0ff */
[----:B------:R0:W-:Y:S01]  /*467a0*/  STL [R1+0xbb0], R23 ;  /* 0x000bb01701007387 */ /* 0x0001e20000100800 */
[----:B------:R-:W-:-:S03]  /*467b0*/  IADD3.X R14, R14, UR7, RZ, P4, !PT ;  /* 0x000000070e0e7c10 */ /* 0x000fc6000a7fe4ff */
[----:B------:R1:W-:Y:S01]  /*467c0*/  STL [R1+0x9e4], R22 ;  /* 0x0009e41601007387 */ /* 0x0003e20000100800 */
[----:B------:R-:W-:-:S03]  /*467d0*/  IADD3 R13, P4, R13, UR5, RZ ;  /* 0x000000050d0d7c10 */ /* 0x000fc6000ff9e0ff */
[----:B------:R2:W-:Y:S01]  /*467e0*/  STL [R1+0xba8], R21 ;  /* 0x000ba81501007387 */ /* 0x0005e20000100800 */
[----:B------:R-:W-:-:S03]  /*467f0*/  IADD3.X R252, R252, UR7, RZ, P3, !PT ;  /* 0x00000007fcfc7c10 */ /* 0x000fc60009ffe4ff */
        /* <DEDUP_REMOVED lines=3277> */
[----:B------:R-:W-:-:S05]  /*534d0*/  IADD3 R0, P5, R0, UR6, RZ ;  /* 0x0000000600007c10 */ /* 0x000fca000ffbe0ff */
[----:B------:R0:W-:Y:S04]  /*534e0*/  STL [R1+0x69c], R0 ;  /* 0x00069c0001007387 */ /* 0x0001e80000100800 */
[----:B0-----:R-:W4:Y:S01]  /*534f0*/  LDL.LU R0, [R1+0x19e0] ;  /* 0x0019e00001007983 */ /* 0x001f220000300800 */
[----:B------:R-:W-:Y:S02]  /*53500*/  IADD3.X R237, R237, UR58, RZ, P6, !PT ;  /* 0x0000003aeded7c10 */ /* 0x000fe4000b7fe4ff */
[----:B------:R-:W-:Y:S02]  /*53510*/  IADD3 R238, P6, R238, UR6, RZ ;  /* 0x00000006eeee7c10 */ /* 0x000fe4000ffde0ff */
[----:B------:R-:W-:Y:S02]  /*53520*/  IADD3.X R239, R239, UR58, RZ, P5, !PT ;  /* 0x0000003aefef7c10 */ /* 0x000fe4000affe4ff */
[----:B------:R-:W-:-:S02]  /*53530*/  IADD3.X R23, R23, UR58, RZ, P4, !PT ;  /* 0x0000003a17177c10 */ /* 0x000fc4000a7fe4ff */
[----:B------:R-:W-:Y:S02]  /*53540*/  IADD3 R22, P4, R22, UR6, RZ ;  /* 0x0000000616167c10 */ /* 0x000fe4000ff9e0ff */
[----:B--2---:R-:W-:Y:S02]  /*53550*/  IADD3.X R21, R21, UR58, RZ, P3, !PT ;  /* 0x0000003a15157c10 */ /* 0x004fe40009ffe4ff */
[----:B---3--:R-:W-:Y:S02]  /*53560*/  IADD3 R20, P3, R20, UR6, RZ ;  /* 0x0000000614147c10 */ /* 0x008fe4000ff7e0ff */
[----:B----4-:R-:W-:Y:S01]  /*53570*/  IADD3.X R15, R15, UR58, RZ, P2, !PT ;  /* 0x0000003a0f0f7c10 */ /* 0x010fe200097fe4ff */
[----:B------:R-:W-:Y:S01]  /*53580*/  STL [R1+0x6c0], R23 ;  /* 0x0006c01701007387 */ /* 0x000fe20000100800 */
[----:B------:R-:W-:-:S03]  /*53590*/  IADD3 R14, P2, R14, UR6, RZ ;  /* 0x000000060e0e7c10 */ /* 0x000fc6000ff5e0ff */
[----:B------:R-:W-:Y:S01]  /*535a0*/  STL [R1+0x694], R22 ;  /* 0x0006941601007387 */ /* 0x000fe20000100800 */
[----:B------:R-:W-:-:S03]  /*535b0*/  IADD3.X R13, R13, UR58, RZ, P1, !PT ;  /* 0x0000003a0d0d7c10 */ /* 0x000fc60008ffe4ff */
[----:B------:R-:W-:Y:S01]  /*535c0*/  STL [R1+0x6b8], R21 ;  /* 0x0006b81501007387 */ /* 0x000fe20000100800 */
[----:B------:R-:W-:-:S03]  /*535d0*/  IADD3 R252, P1, R252, UR6, RZ ;  /* 0x00000006fcfc7c10 */ /* 0x000fc6000ff3e0ff */
[----:B------:R-:W-:Y:S04]  /*535e0*/  STL [R1+0x68c], R20 ;  /* 0x00068c1401007387 */ /* 0x000fe80000100800 */
[----:B------:R0:W-:Y:S04]  /*535f0*/  STL [R1+0x6b0], R15 ;  /* 0x0006b00f01007387 */ /* 0x0001e80000100800 */
[----:B------:R-:W-:Y:S04]  /*53600*/  STL [R1+0x684], R14 ;  /* 0x0006840e01007387 */ /* 0x000fe80000100800 */
[----:B------:R-:W-:Y:S04]  /*53610*/  STL [R1+0x6a8], R13 ;  /* 0x0006a80d01007387 */ /* 0x000fe80000100800 */
[----:B------:R1:W-:Y:S04]  /*53620*/  STL [R1+0x67c], R252 ;  /* 0x00067cfc01007387 */ /* 0x0003e80000100800 */
[----:B0-----:R-:W2:Y:S04]  /*53630*/  LDL.LU R15, [R1+0x61c] ;  /* 0x00061c00010f7983 */ /* 0x001ea80000300800 */
[----:B------:R-:W3:Y:S04]  /*53640*/  LDL.LU R20, [R1+0x640] ;  /* 0x0006400001147983 */ /* 0x000ee80000300800 */
[----:B------:R-:W4:Y:S04]  /*53650*/  LDL.LU R21, [R1+0x614] ;  /* 0x0006140001157983 */ /* 0x000f280000300800 */
[----:B------:R-:W4:Y:S04]  /*53660*/  LDL.LU R22, [R1+0x638] ;  /* 0x0006380001167983 */ /* 0x000f280000300800 */
[----:B------:R-:W4:Y:S01]  /*53670*/  LDL.LU R23, [R1+0x60c] ;  /* 0x00060c0001177983 */ /* 0x000f220000300800 */
[----:B-1----:R-:W-:-:S03]  /*53680*/  IMAD.MOV.U32 R252, RZ, RZ, R2 ;  /* 0x000000fffffc7224 */ /* 0x002fc600078e0002 */
[----:B------:R-:W4:Y:S01]  /*53690*/  LDL.LU R2, [R1+0x630] ;  /* 0x0006300001027983 */ /* 0x000f220000300800 */
[----:B------:R-:W-:Y:S02]  /*536a0*/  IMAD.MOV.U32 R13, RZ, RZ, R3 ;  /* 0x000000ffff0d7224 */ /* 0x000fe400078e0003 */
[----:B------:R-:W-:Y:S01]  /*536b0*/  IMAD.MOV.U32 R14, RZ, RZ, R0 ;  /* 0x000000ffff0e7224 */ /* 0x000fe200078e0000 */
[----:B------:R-:W4:Y:S04]  /*536c0*/  LDL.LU R3, [R1+0xbe4] ;  /* 0x000be40001037983 */ /* 0x000f280000300800 */
[----:B------:R-:W4:Y:S04]  /*536d0*/  LDL.LU R0, [R1+0x628] ;  /* 0x0006280001007983 */ /* 0x000f280000300800 */
[----:B------:R0:W-:Y:S01]  /*536e0*/  STL [R1+0x6a0], R237 ;  /* 0x0006a0ed01007387 */ /* 0x0001e20000100800 */
[----:B------:R-:W-:-:S02]  /*536f0*/  IADD3 R240, P5, R240, UR6, RZ ;  /* 0x00000006f0f07c10 */ /* 0x000fc4000ffbe0ff */
[----:B------:R-:W-:Y:S02]  /*53700*/  IADD3.X R241, R241, UR58, RZ, P4, !PT ;  /* 0x0000003af1f17c10 */ /* 0x000fe4000a7fe4ff */
[----:B------:R-:W-:Y:S02]  /*53710*/  IADD3 R242, P4, R242, UR6, RZ ;  /* 0x00000006f2f27c10 */ /* 0x000fe4000ff9e0ff */
[----:B------:R-:W-:Y:S01]  /*53720*/  IADD3.X R243, R243, UR58, RZ, P3, !PT ;  /* 0x0000003af3f37c10 */ /* 0x000fe20009ffe4ff */
[----:B0-----:R0:W5:Y:S04]  /*53730*/  LDL.LU R237, [R1+0x19dc] ;  /* 0x0019dc0001ed7983 */ /* 0x0011680000300800 */
[----:B------:R1:W-:Y:S01]  /*53740*/  STL [R1+0x674], R238 ;  /* 0x000674ee01007387 */ /* 0x0003e20000100800 */
[----:B------:R-:W-:-:S02]  /*53750*/  IADD3 R244, P3, R244, UR6, RZ ;  /* 0x00000006f4f47c10 */ /* 0x000fc4000ff7e0ff */
[----:B------:R-:W-:Y:S01]  /*53760*/  IADD3.X R245, R245, UR58, RZ, P2, !PT ;  /* 0x0000003af5f57c10 */ /* 0x000fe200097fe4ff */
[----:B-1----:R0:W5:Y:S04]  /*53770*/  LDL.LU R238, [R1+0x19d8] ;  /* 0x0019d80001ee7983 */ /* 0x0021680000300800 */
[----:B------:R1:W-:Y:S01]  /*53780*/  STL [R1+0x698], R239 ;  /* 0x000698ef01007387 */ /* 0x0003e20000100800 */
[----:B------:R-:W-:-:S03]  /*53790*/  IADD3 R246, P2, R246, UR6, RZ ;  /* 0x00000006f6f67c10 */ /* 0x000fc6000ff5e0ff */
[----:B-1----:R0:W5:Y:S04]  /*537a0*/  LDL.LU R239, [R1+0x19d4] ;  /* 0x0019d40001ef7983 */ /* 0x0021680000300800 */
[----:B------:R1:W-:Y:S01]  /*537b0*/  STL [R1+0x66c], R240 ;  /* 0x00066cf001007387 */ /* 0x0003e20000100800 */
[----:B------:R-:W-:-:S03]  /*537c0*/  IADD3.X R247, R247, UR58, RZ, P1, !PT ;  /* 0x0000003af7f77c10 */ /* 0x000fc60008ffe4ff */
        /* <DEDUP_REMOVED lines=37> */
[----:B------:R1:W-:Y:S04]  /*53a20*/  STL [R1+0x660], R250 ;  /* 0x000660fa01007387 */ /* 0x0003e80000100800 */
        /* <DEDUP_REMOVED lines=12> */
[----:B-1----:R0:W5:Y:S01]  /*53af0*/  LDL.LU R14, [R1+0x1984] ;  /* 0x00198400010e7983 */ /* 0x0021620000300800 */
[----:B--2---:R-:W-:-:S02]  /*53b00*/  IADD3 R15, P1, R15, UR6, RZ ;  /* 0x000000060f0f7c10 */ /* 0x004fc4000ff3e0ff */
[----:B---3--:R-:W-:Y:S02]  /*53b10*/  IADD3.X R20, R20, UR58, RZ, P6, !PT ;  /* 0x0000003a14147c10 */ /* 0x008fe4000b7fe4ff */
[----:B----4-:R-:W-:Y:S02]  /*53b20*/  IADD3 R21, P6, R21, UR6, RZ ;  /* 0x0000000615157c10 */ /* 0x010fe4000ffde0ff */
[----:B------:R-:W-:Y:S01]  /*53b30*/  IADD3.X R22, R22, UR58, RZ, P5, !PT ;  /* 0x0000003a16167c10 */ /* 0x000fe2000affe4ff */
[----:B------:R1:W-:Y:S01]  /*53b40*/  STL [R1+0x61c], R15 ;  /* 0x00061c0f01007387 */ /* 0x0003e20000100800 */
[----:B------:R-:W-:Y:S02]  /*53b50*/  IADD3 R23, P5, R23, UR6, RZ ;  /* 0x0000000617177c10 */ /* 0x000fe4000ffbe0ff */
[----:B------:R-:W-:Y:S02]  /*53b60*/  IADD3.X R2, R2, UR58, RZ, P4, !PT ;  /* 0x0000003a02027c10 */ /* 0x000fe4000a7fe4ff */
[----:B------:R-:W-:Y:S01]  /*53b70*/  IADD3 R3, P4, R3, UR5, RZ ;  /* 0x0000000503037c10 */ /* 0x000fe2000ff9e0ff */
        /* <DEDUP_REMOVED lines=11> */
[----:B-1----:R-:W2:Y:S04]  /*53c30*/  LDL.LU R2, [R1+0x196c] ;  /* 0x00196c0001027983 */ /* 0x002ea80000300800 */
[----:B------:R1:W-:Y:S04]  /*53c40*/  STL [R1+0xbe4], R3 ;  /* 0x000be40301007387 */ /* 0x0003e80000100800 */
[----:B-1----:R-:W3:Y:S04]  /*53c50*/  LDL.LU R3, [R1+0x1968] ;  /* 0x0019680001037983 */ /* 0x002ee80000300800 */
[----:B------:R1:W-:Y:S04]  /*53c60*/  STL [R1+0x628], R0 ;  /* 0x0006280001007387 */ /* 0x0003e80000100800 */
[----:B-1----:R-:W4:Y:S01]  /*53c70*/  LDL.LU R0, [R1+0x1964] ;  /* 0x0019640001007983 */ /* 0x002f220000300800 */
[----:B------:R-:W-:-:S02]  /*53c80*/  WARPGROUP.DEPBAR.LE gsb0, 0x0 ;  /* 0x00008000000079c5 */ /* 0x000fc40000010000 */
[----:B------:R-:W-:Y:S01]  /*53c90*/  WARPGROUP.ARRIVE ;  /* 0x00000000000079c5 */ /* 0x000fe20000000000 */
[----:B------:R-:W-:Y:S01]  /*53ca0*/  UMOV UR40, UR20 ;  /* 0x0000001400287c82 */ /* 0x000fe20008000000 */
[----:B------:R-:W-:-:S04]  /*53cb0*/  UMOV UR41, UR21 ;  /* 0x0000001500297c82 */ /* 0x000fc80008000000 */
[----:B------:R-:W-:Y:S01]  /*53cc0*/  HGMMA.64x256x16.F32.BF16 R24, gdesc[UR40].tnspA, R24, gsb0 ;  /* 0x23e00000281879f0 */ /* 0x000fe20008001818 */
[----:B--2---:R-:W-:Y:S02]  /*53cd0*/  IADD3.X R2, R2, UR58, RZ, P6, !PT ;  /* 0x0000003a02027c10 */ /* 0x004fe4000b7fe4ff */
[----:B---3--:R-:W-:Y:S02]  /*53ce0*/  IADD3.X R3, R3, UR58, RZ, P1, !PT ;  /* 0x0000003a03037c10 */ /* 0x008fe40008ffe4ff */
[----:B----4-:R-:W-:-:S05]  /*53cf0*/  IADD3.X R0, R0, UR58, RZ, P2, !PT ;  /* 0x0000003a00007c10 */ /* 0x010fca00097fe4ff */
[----:B------:R1:W-:Y:S04]  /*53d00*/  STL [R1+0x620], R0 ;  /* 0x0006200001007387 */ /* 0x0003e80000100800 */
[----:B-1----:R0:W5:Y:S04]  /*53d10*/  LDL.LU R0, [R1+0x1960] ;  /* 0x0019600001007983 */ /* 0x0021680000300800 */
[----:B------:R1:W-:Y:S04]  /*53d20*/  STL [R1+0x618], R3 ;  /* 0x0006180301007387 */ /* 0x0003e80000100800 */
[----:B-1----:R0:W5:Y:S04]  /*53d30*/  LDL.LU R3, [R1+0x195c] ;  /* 0x00195c0001037983 */ /* 0x0021680000300800 */
[----:B------:R1:W-:Y:S04]  /*53d40*/  STL [R1+0x610], R2 ;  /* 0x0006100201007387 */ /* 0x0003e80000100800 */
[----:B-1----:R-:W2:Y:S01]  /*53d50*/  LDL.LU R2, [R1+0x1958] ;  /* 0x0019580001027983 */ /* 0x002ea20000300800 */
[----:B------:R-:W-:-:S02]  /*53d60*/  WARPGROUP.DEPBAR.LE gsb0, 0x0 ;  /* 0x00008000000079c5 */ /* 0x000fc40000010000 */
[----:B------:R-:W-:Y:S01]  /*53d70*/  WARPGROUP.ARRIVE ;  /* 0x00000000000079c5 */ /* 0x000fe20000000000 */
[----:B------:R-:W-:Y:S01]  /*53d80*/  UMOV UR44, UR24 ;  /* 0x00000018002c7c82 */ /* 0x000fe20008000000 */
[----:B------:R-:W-:-:S04]  /*53d90*/  UMOV UR45, UR25 ;  /* 0x00000019002d7c82 */ /* 0x000fc80008000000 */
[----:B------:R-:W-:Y:S01]  /*53da0*/  HGMMA.64x256x16.F32.BF16 R24, gdesc[UR44].tnspA, R24, gsb0 ;  /* 0x23e000002c1879f0 */ /* 0x000fe20008001818 */
[----:B------:R-:W-:Y:S01]  /*53db0*/  UMOV UR48, UR28 ;  /* 0x0000001c00307c82 */ /* 0x000fe20008000000 */
[----:B------:R-:W-:Y:S01]  /*53dc0*/  UMOV UR49, UR29 ;  /* 0x0000001d00317c82 */ /* 0x000fe20008000000 */
[----:B--2---:R-:W-:-:S05]  /*53dd0*/  IADD3.X R2, R2, UR58, RZ, P5, !PT ;  /* 0x0000003a02027c10 */ /* 0x004fca000affe4ff */
[----:B------:R1:W-:Y:S04]  /*53de0*/  STL [R1+0x608], R2 ;  /* 0x0006080201007387 */ /* 0x0003e80000100800 */
[----:B-1----:R-:W2:Y:S01]  /*53df0*/  LDL.LU R2, [R1+0x1954] ;  /* 0x0019540001027983 */ /* 0x002ea20000300800 */
[----:B------:R-:W-:Y:S02]  /*53e00*/  WARPGROUP.DEPBAR.LE gsb0, 0x0 ;  /* 0x00008000000079c5 */ /* 0x000fe40000010000 */
[----:B------:R-:W-:-:S13]  /*53e10*/  WARPGROUP.ARRIVE ;  /* 0x00000000000079c5 */ /* 0x000fda0000000000 */
[----:B------:R-:W-:Y:S01]  /*53e20*/  HGMMA.64x256x16.F32.BF16 R24, gdesc[UR48].tnspA, R24, gsb0 ;  /* 0x23e00000301879f0 */ /* 0x000fe20008001818 */
[----:B------:R-:W-:Y:S01]  /*53e30*/  UMOV UR52, UR32 ;  /* 0x0000002000347c82 */ /* 0x000fe20008000000 */
[----:B------:R-:W-:Y:S01]  /*53e40*/  UMOV UR53, UR33 ;  /* 0x0000002100357c82 */ /* 0x000fe20008000000 */
[----:B--2---:R-:W-:-:S05]  /*53e50*/  IADD3.X R2, R2, UR7, RZ, P4, !PT ;  /* 0x0000000702027c10 */ /* 0x004fca000a7fe4ff */
[----:B------:R1:W-:Y:S04]  /*53e60*/  STL [R1+0xbe0], R2 ;  /* 0x000be00201007387 */ /* 0x0003e80000100800 */
[----:B-1----:R0:W5:Y:S01]  /*53e70*/  LDL.LU R2, [R1+0x1950] ;  /* 0x0019500001027983 */ /* 0x0021620000300800 */
[----:B------:R-:W-:Y:S02]  /*53e80*/  WARPGROUP.DEPBAR.LE gsb0, 0x0 ;  /* 0x00008000000079c5 */ /* 0x000fe40000010000 */
[----:B------:R-:W-:-:S13]  /*53e90*/  WARPGROUP.ARRIVE ;  /* 0x00000000000079c5 */ /* 0x000fda0000000000 */
[----:B------:R-:W-:Y:S03]  /*53ea0*/  HGMMA.64x256x16.F32.BF16 R24, gdesc[UR52].tnspA, R24, gsb0 ;  /* 0x23e00000341879f0 */ /* 0x000fe60008001818 */
[----:B------:R-:W-:Y:S02]  /*53eb0*/  WARPGROUP.DEPBAR.LE gsb0, 0x0 ;  /* 0x00008000000079c5 */ /* 0x000fe40000010000 */
[----:B0-----:R-:W-:Y:S05]  /*53ec0*/  @P0 BRA `(.L_x_1) ;  /* 0xfffffd9400ec0947 */ /* 0x001fea000383ffff */
[----:B-----5:R-:W2:Y:S01]  /*53ed0*/  LDL.LU R0, [R1+0x1d8] ;  /* 0x0001d80001007983 */ /* 0x020ea20000300800 */
[----:B------:R-:W-:Y:S02]  /*53ee0*/  F2FP.BF16.F32.PACK_AB R147, R151, R147 ;  /* 0x000000939793723e */ /* 0x000fe400000010ff */
[----:B------:R-:W-:Y:S01]  /*53ef0*/  F2FP.BF16.F32.PACK_AB R146, R150, R146 ;  /* 0x000000929692723e */ /* 0x000fe200000010ff */
[----:B------:R-:W3:Y:S01]  /*53f00*/  LDL.LU R3, [R1+0x1d4] ;  /* 0x0001d40001037983 */ /* 0x000ee20000300800 */
[----:B------:R-:W-:-:S03]  /*53f10*/  F2FP.BF16.F32.PACK_AB R145, R149, R145 ;  /* 0x000000919591723e */ /* 0x000fc600000010ff */
[----:B------:R-:W4:Y:S01]  /*53f20*/  LDL.LU R151, [R1+0x1dc] ;  /* 0x0001dc0001977983 */ /* 0x000f220000300800 */
[----:B------:R-:W-:-:S03]  /*53f30*/  F2FP.BF16.F32.PACK_AB R144, R148, R144 ;  /* 0x000000909490723e */ /* 0x000fc600000010ff */
[----:B------:R-:W4:Y:S01]  /*53f40*/  LDL.LU R150, [R1+0x1f0] ;  /* 0x0001f00001967983 */ /* 0x000f220000300800 */
[----:B------:R-:W-:-:S03]  /*53f50*/  F2FP.BF16.F32.PACK_AB R139, R143, R139 ;  /* 0x0000008b8f8b723e */ /* 0x000fc600000010ff */
[----:B------:R-:W4:Y:S04]  /*53f60*/  LDL.LU R149, [R1+0x1f4] ;  /* 0x0001f40001957983 */ /* 0x000f280000300800 */
[----:B------:R-:W4:Y:S04]  /*53f70*/  LDL.LU R148, [R1+0x1f8] ;  /* 0x0001f80001947983 */ /* 0x000f280000300800 */
[----:B------:R-:W4:Y:S01]  /*53f80*/  LDL.LU R143, [R1+0x1fc] ;  /* 0x0001fc00018f7983 */ /* 0x000f220000300800 */
[----:B------:R-:W-:Y:S02]  /*53f90*/  F2FP.BF16.F32.PACK_AB R107, R111, R107 ;  /* 0x0000006b6f6b723e */ /* 0x000fe400000010ff */
[----:B------:R-:W-:-:S02]  /*53fa0*/  F2FP.BF16.F32.PACK_AB R106, R110, R106 ;  /* 0x0000006a6e6a723e */ /* 0x000fc400000010ff */
[----:B------:R-:W-:Y:S02]  /*53fb0*/  F2FP.BF16.F32.PACK_AB R105, R109, R105 ;  /* 0x000000696d69723e */ /* 0x000fe400000010ff */
[----:B------:R-:W-:Y:S02]  /*53fc0*/  F2FP.BF16.F32.PACK_AB R104, R108, R104 ;  /* 0x000000686c68723e */ /* 0x000fe400000010ff */
[----:B------:R-:W-:Y:S02]  /*53fd0*/  F2FP.BF16.F32.PACK_AB R99, R103, R99 ;  /* 0x000000636763723e */ /* 0x000fe400000010ff */
[----:B------:R-:W-:Y:S02]  /*53fe0*/  F2FP.BF16.F32.PACK_AB R98, R102, R98 ;  /* 0x000000626662723e */ /* 0x000fe400000010ff */
        /* <DEDUP_REMOVED lines=110> */
[----:B--2---:R-:W-:Y:S02]  /*546d0*/  F2FP.BF16.F32.PACK_AB R14, R0, R14 ;  /* 0x0000000e000e723e */ /* 0x004fe400000010ff */
[----:B---3--:R-:W-:Y:S02]  /*546e0*/  F2FP.BF16.F32.PACK_AB R13, R3, R13 ;  /* 0x0000000d030d723e */ /* 0x008fe400000010ff */
[----:B----4-:R-:W-:Y:S02]  /*546f0*/  F2FP.BF16.F32.PACK_AB R15, R151, R15 ;  /* 0x0000000f970f723e */ /* 0x010fe400000010ff */
[----:B------:R-:W-:Y:S02]  /*54700*/  F2FP.BF16.F32.PACK_AB R20, R150, R20 ;  /* 0x000000149614723e */ /* 0x000fe400000010ff */
[----:B------:R-:W-:Y:S02]  /*54710*/  F2FP.BF16.F32.PACK_AB R21, R149, R21 ;  /* 0x000000159515723e */ /* 0x000fe400000010ff */
[----:B------:R-:W-:-:S02]  /*54720*/  F2FP.BF16.F32.PACK_AB R22, R148, R22 ;  /* 0x000000169416723e */ /* 0x000fc400000010ff */
[----:B------:R-:W-:-:S07]  /*54730*/  F2FP.BF16.F32.PACK_AB R23, R143, R23 ;  /* 0x000000178f17723e */ /* 0x000fce00000010ff */
.L_x_0:
[----:B------:R-:W1:Y:S01]  /*54740*/  S2R R4, SR_TID.X ;  /* 0x0000000000047919 */ /* 0x000e620000002100 */
[----:B------:R-:W-:Y:S01]  /*54750*/  ULDC.64 UR8, c[0x0][0x228] ;  /* 0x00008a0000087ab9 */ /* 0x000fe20000000a00 */
[----:B------:R-:W-:Y:S01]  /*54760*/  ULDC UR5, c[0x0][0x244] ;  /* 0x0000910000057ab9 */ /* 0x000fe20000000800 */
[----:B------:R-:W-:Y:S01]  /*54770*/  ULDC.64 UR6, c[0x0][0x220] ;  /* 0x0000880000067ab9 */ /* 0x000fe20000000a00 */
[----:B------:R-:W2:Y:S01]  /*54780*/  LDL.LU R6, [R1+0x194c] ;  /* 0x00194c0001067983 */ /* 0x000ea20000300800 */
[----:B------:R-:W-:Y:S01]  /*54790*/  ULDC UR10, c[0x0][0x22c] ;  /* 0x00008b00000a7ab9 */ /* 0x000fe20000000800 */
[----:B------:R-:W-:Y:S01]  /*547a0*/  ULDC UR11, c[0x0][0x22c] ;  /* 0x00008b00000b7ab9 */ /* 0x000fe20000000800 */
[----:B------:R-:W3:Y:S08]  /*547b0*/  LDC R237, c[0x0][0x248] ;  /* 0x00009200ffed7b82 */ /* 0x000ef00000000800 */
[----:B------:R-:W4:Y:S08]  /*547c0*/  LDC R239, c[0x0][0x248] ;  /* 0x00009200ffef7b82 */ /* 0x000f300000000800 */
[----:B------:R-:W5:Y:S01]  /*547d0*/  LDC R241, c[0x0][0x248] ;  /* 0x00009200fff17b82 */ /* 0x000f620000000800 */
[C---:B-1----:R-:W-:Y:S01]  /*547e0*/  IMAD.SHL.U32 R3, R4.reuse, 0x80, RZ ;  /* 0x0000008004037824 */ /* 0x042fe200078e00ff */
[----:B------:R-:W-:Y:S01]  /*547f0*/  SHF.R.U32.HI R165, RZ, 0x6, R4 ;  /* 0x00000006ffa57819 */ /* 0x000fe20000011604 */
[----:B------:R-:W-:-:S03]  /*54800*/  IMAD.SHL.U32 R0, R4, 0x10, RZ ;  /* 0x0000001004007824 */ /* 0x000fc600078e00ff */
[----:B------:R-:W-:Y:S01]  /*54810*/  LOP3.LUT R5, R3, 0x400, RZ, 0xc0, !PT ;  /* 0x0000040003057812 */ /* 0x000fe200078ec0ff */
[----:B------:R-:W-:Y:S01]  /*54820*/  IMAD.SHL.U32 R3, R4, 0x8, RZ ;  /* 0x0000000804037824 */ /* 0x000fe200078e00ff */
[----:B------:R-:W-:Y:S02]  /*54830*/  LOP3.LUT R0, R0, 0x70, RZ, 0xc0, !PT ;  /* 0x0000007000007812 */ /* 0x000fe400078ec0ff */
[----:B------:R-:W-:Y:S02]  /*54840*/  LOP3.LUT R4, R4, 0x7f, RZ, 0xc0, !PT ;  /* 0x0000007f04047812 */ /* 0x000fe400078ec0ff */
[----:B------:R-:W-:Y:S02]  /*54850*/  IADD3 R164, R5, UR4, R0 ;  /* 0x0000000405a47c10 */ /* 0x000fe4000fffe000 */
[----:B------:R-:W-:Y:S02]  /*54860*/  LOP3.LUT R3, R3, 0x380, RZ, 0xc0, !PT ;  /* 0x0000038003037812 */ /* 0x000fe400078ec0ff */
[----:B------:R-:W-:Y:S01]  /*54870*/  LEA R213, R4, UR4, 0x4 ;  /* 0x0000000404d57c11 */ /* 0x000fe2000f8e20ff */
[----:B------:R-:W-:Y:S01]  /*54880*/  BAR.SYNC.DEFER_BLOCKING 0x0 ;  /* 0x0000000000007b1d */ /* 0x000fe20000010000 */
[----:B------:R-:W-:Y:S01]  /*54890*/  SGXT.U32 R165, R165, 0x1 ;  /* 0x00000001a5a5781a */ /* 0x000fe20000000000 */
[----:B------:R-:W-:-:S03]  /*548a0*/  IMAD.IADD R164, R3, 0x1, R164 ;  /* 0x0000000103a47824 */ /* 0x000fc600078e02a4 */
[C---:B0-----:R-:W-:Y:S01]  /*548b0*/  LOP3.LUT R116, R2.reuse, R165, RZ, 0xfc, !PT ;  /* 0x000000a502747212 */ /* 0x041fe200078efcff */
[----:B------:R-:W-:Y:S01]  /*548c0*/  ULDC UR4, c[0x0][0x248] ;  /* 0x0000920000047ab9 */ /* 0x000fe20000000800 */
[C-C-:B------:R-:W-:Y:S02]  /*548d0*/  LOP3.LUT R232, R2.reuse, 0xca, R165.reuse, 0xfe, !PT ;  /* 0x000000ca02e87812 */ /* 0x140fe400078efea5 */
[C-C-:B------:R-:W-:Y:S02]  /*548e0*/  LOP3.LUT R230, R2.reuse, 0xcc, R165.reuse, 0xfe, !PT ;  /* 0x000000cc02e67812 */ /* 0x140fe400078efea5 */
[C-C-:B------:R-:W-:Y:S02]  /*548f0*/  LOP3.LUT R228, R2.reuse, 0xce, R165.reuse, 0xfe, !PT ;  /* 0x000000ce02e47812 */ /* 0x140fe400078efea5 */
[C-C-:B------:R-:W-:Y:S02]  /*54900*/  LOP3.LUT R227, R2.reuse, 0xd0, R165.reuse, 0xfe, !PT ;  /* 0x000000d002e37812 */ /* 0x140fe400078efea5 */
[----:B------:R-:W-:-:S02]  /*54910*/  LOP3.LUT R226, R2, 0xd2, R165, 0xfe, !PT ;  /* 0x000000d202e27812 */ /* 0x000fc400078efea5 */
[C-C-:B------:R-:W-:Y:S02]  /*54920*/  LOP3.LUT R219, R2.reuse, 0xd4, R165.reuse, 0xfe, !PT ;  /* 0x000000d402db7812 */ /* 0x140fe400078efea5 */
[C-C-:B------:R-:W-:Y:S02]  /*54930*/  LOP3.LUT R221, R2.reuse, 0xd6, R165.reuse, 0xfe, !PT ;  /* 0x000000d602dd7812 */ /* 0x140fe400078efea5 */
[C-C-:B------:R-:W-:Y:S02]  /*54940*/  LOP3.LUT R217, R2.reuse, 0xd8, R165.reuse, 0xfe, !PT ;  /* 0x000000d802d97812 */ /* 0x140fe400078efea5 */
[C-C-:B------:R-:W-:Y:S01]  /*54950*/  LOP3.LUT R216, R2.reuse, 0xda, R165.reuse, 0xfe, !PT ;  /* 0x000000da02d87812 */ /* 0x140fe200078efea5 */
[----:B------:R-:W-:Y:S01]  /*54960*/  STSM.16.M88.4 [R164], R108 ;  /* 0x0000006ca4007844 */ /* 0x000fe20000000200 */
[C-C-:B------:R-:W-:Y:S02]  /*54970*/  LOP3.LUT R215, R2.reuse, 0xdc, R165.reuse, 0xfe, !PT ;  /* 0x000000dc02d77812 */ /* 0x140fe400078efea5 */
[C-C-:B------:R-:W-:Y:S01]  /*54980*/  LOP3.LUT R235, R2.reuse, 0xde, R165.reuse, 0xfe, !PT ;  /* 0x000000de02eb7812 */ /* 0x140fe200078efea5 */
[----:B------:R-:W-:Y:S01]  /*54990*/  BAR.SYNC.DEFER_BLOCKING 0x0 ;  /* 0x0000000000007b1d */ /* 0x000fe20000010000 */
[----:B------:R-:W-:-:S02]  /*549a0*/  LOP3.LUT R233, R2, 0xe0, R165, 0xfe, !PT ;  /* 0x000000e002e97812 */ /* 0x000fc400078efea5 */
[C-C-:B------:R-:W-:Y:S02]  /*549b0*/  LOP3.LUT R231, R2.reuse, 0xe2, R165.reuse, 0xfe, !PT ;  /* 0x000000e202e77812 */ /* 0x140fe400078efea5 */
        /* <DEDUP_REMOVED lines=8> */
[C-C-:B------:R-:W-:Y:S02]  /*54a40*/  LOP3.LUT R210, R2.reuse, 0xf4, R165.reuse, 0xfe, !PT ;  /* 0x000000f402d27812 */ /* 0x140fe400078efea5 */
[C-C-:B------:R-:W-:Y:S01]  /*54a50*/  LOP3.LUT R209, R2.reuse, 0xf6, R165.reuse, 0xfe, !PT ;  /* 0x000000f602d17812 */ /* 0x140fe200078efea5 */
[----:B------:R-:W0:Y:S01]  /*54a60*/  LDS.128 R124, [R213] ;  /* 0x00000000d57c7984 */ /* 0x000e220000000c00 */
[----:B------:R-:W-:-:S02]  /*54a70*/  LOP3.LUT R204, R2, 0xf8, R165, 0xfe, !PT ;  /* 0x000000f802cc7812 */ /* 0x000fc400078efea5 */
[C-C-:B------:R-:W-:Y:S01]  /*54a80*/  LOP3.LUT R205, R2.reuse, 0xfa, R165.reuse, 0xfe, !PT ;  /* 0x000000fa02cd7812 */ /* 0x140fe200078efea5 */
[----:B------:R-:W-:Y:S01]  /*54a90*/  BAR.SYNC.DEFER_BLOCKING 0x0 ;  /* 0x0000000000007b1d */ /* 0x000fe20000010000 */
        /* <DEDUP_REMOVED lines=9> */
[C-C-:B------:R-:W-:Y:S02]  /*54b30*/  LOP3.LUT R190, R2.reuse, 0x10e, R165.reuse, 0xfe, !PT ;  /* 0x0000010e02be7812 */ /* 0x140fe400078efea5 */
[----:B------:R-:W-:-:S02]  /*54b40*/  LOP3.LUT R187, R2, 0x110, R165, 0xfe, !PT ;  /* 0x0000011002bb7812 */ /* 0x000fc400078efea5 */
[C-C-:B------:R-:W-:Y:S01]  /*54b50*/  LOP3.LUT R185, R2.reuse, 0x112, R165.reuse, 0xfe, !PT ;  /* 0x0000011202b97812 */ /* 0x140fe200078efea5 */
[----:B------:R-:W-:Y:S01]  /*54b60*/  STSM.16.M88.4 [R164], R152 ;  /* 0x00000098a4007844 */ /* 0x000fe20000000200 */
[C-C-:B------:R-:W-:Y:S02]  /*54b70*/  LOP3.LUT R166, R2.reuse, 0x126, R165.reuse, 0xfe, !PT ;  /* 0x0000012602a67812 */ /* 0x140fe400078efea5 */
[C-C-:B------:R-:W-:Y:S01]  /*54b80*/  LOP3.LUT R167, R2.reuse, 0x130, R165.reuse, 0xfe, !PT ;  /* 0x0000013002a77812 */ /* 0x140fe200078efea5 */
[----:B------:R-:W-:Y:S01]  /*54b90*/  BAR.SYNC.DEFER_BLOCKING 0x0 ;  /* 0x0000000000007b1d */ /* 0x000fe20000010000 */
        /* <DEDUP_REMOVED lines=11> */
[C-C-:B------:R-:W-:Y:S01]  /*54c50*/  LOP3.LUT R211, R2.reuse, 0x1f8, R165.reuse, 0xfe, !PT ;  /* 0x000001f802d37812 */ /* 0x140fe200078efea5 */
[----:B------:R-:W1:Y:S01]  /*54c60*/  LDS.128 R132, [R213] ;  /* 0x00000000d5847984 */ /* 0x000e620000000c00 */
[----:B------:R-:W-:Y:S01]  /*54c70*/  LOP3.LUT R212, R2, 0x1fa, R165, 0xfe, !PT ;  /* 0x000001fa02d47812 */ /* 0x000fe200078efea5 */
[----:B------:R-:W-:Y:S06]  /*54c80*/  BAR.SYNC.DEFER_BLOCKING 0x0 ;  /* 0x0000000000007b1d */ /* 0x000fec0000010000 */
[----:B------:R-:W-:Y:S02]  /*54c90*/  STSM.16.M88.4 [R164], R100 ;  /* 0x00000064a4007844 */ /* 0x000fe40000000200 */
[----:B------:R-:W-:Y:S06]  /*54ca0*/  BAR.SYNC.DEFER_BLOCKING 0x0 ;  /* 0x0000000000007b1d */ /* 0x000fec0000010000 */
[----:B------:R-:W3:Y:S02]  /*54cb0*/  LDS.128 R140, [R213] ;  /* 0x00000000d58c7984 */ /* 0x000ee40000000c00 */
[----:B------:R-:W-:Y:S06]  /*54cc0*/  BAR.SYNC.DEFER_BLOCKING 0x0 ;  /* 0x0000000000007b1d */ /* 0x000fec0000010000 */
[----:B------:R-:W-:Y:S02]  /*54cd0*/  STSM.16.M88.4 [R164], R92 ;  /* 0x0000005ca4007844 */ /* 0x000fe40000000200 */
[----:B------:R-:W-:Y:S06]  /*54ce0*/  BAR.SYNC.DEFER_BLOCKING 0x0 ;  /* 0x0000000000007b1d */ /* 0x000fec0000010000 */
[----:B------:R-:W4:Y:S02]  /*54cf0*/  LDS.128 R148, [R213] ;  /* 0x00000000d5947984 */ /* 0x000f240000000c00 */
[----:B------:R-:W-:Y:S06]  /*54d00*/  BAR.SYNC.DEFER_BLOCKING 0x0 ;  /* 0x0000000000007b1d */ /* 0x000fec0000010000 */
[----:B------:R-:W-:Y:S02]  /*54d10*/  STSM.16.M88.4 [R164], R84 ;  /* 0x00000054a4007844 */ /* 0x000fe40000000200 */
[----:B------:R-:W-:Y:S01]  /*54d20*/  BAR.SYNC.DEFER_BLOCKING 0x0 ;  /* 0x0000000000007b1d */ /* 0x000fe20000010000 */
[C---:B--2---:R-:W-:Y:S01]  /*54d30*/  ISETP.GE.AND P0, PT, R6.reuse, UR8, PT ;  /* 0x0000000806007c0c */ /* 0x044fe2000bf06270 */
[----:B------:R-:W-:-:S04]  /*54d40*/  IMAD R0, R6, UR5, RZ ;  /* 0x0000000506007c24 */ /* 0x000fc8000f8e02ff */
[----:B------:R-:W-:Y:S01]  /*54d50*/  ULDC UR5, c[0x0][0x248] ;  /* 0x0000920000057ab9 */ /* 0x000fe20000000800 */
[----:B------:R-:W-:Y:S01]  /*54d60*/  ULDC UR8, c[0x0][0x22c] ;  /* 0x00008b0000087ab9 */ /* 0x000fe20000000800 */
[----:B------:R-:W-:Y:S01]  /*54d70*/  LEA R3, P1, R0, UR6, 0x1 ;  /* 0x0000000600037c11 */ /* 0x000fe2000f8208ff */
[----:B------:R-:W-:-:S03]  /*54d80*/  ULDC UR6, c[0x0][0x248] ;  /* 0x0000920000067ab9 */ /* 0x000fc60000000800 */
[----:B------:R-:W-:Y:S01]  /*54d90*/  LEA.HI.X.SX32 R0, R0, UR7, 0x1, P1 ;  /* 0x0000000700007c11 */ /* 0x000fe200088f0eff */
[----:B------:R-:W-:Y:S01]  /*54da0*/  ULDC UR7, c[0x0][0x248] ;  /* 0x0000920000077ab9 */ /* 0x000fe20000000800 */
[C---:B------:R-:W-:Y:S01]  /*54db0*/  ISETP.LT.AND P1, PT, R116.reuse, UR9, !P0 ;  /* 0x0000000974007c0c */ /* 0x040fe2000c721270 */
[----:B------:R-:W-:Y:S01]  /*54dc0*/  IMAD R116, R116, UR4, RZ ;  /* 0x0000000474747c24 */ /* 0x000fe2000f8e02ff */
[----:B------:R-:W-:Y:S01]  /*54dd0*/  ULDC UR9, c[0x0][0x22c] ;  /* 0x00008b0000097ab9 */ /* 0x000fe20000000800 */
[----:B------:R-:W-:Y:S01]  /*54de0*/  ULDC UR4, c[0x0][0x248] ;  /* 0x0000920000047ab9 */ /* 0x000fe20000000800 */
[----:B------:R-:W2:Y:S01]  /*54df0*/  LDS.128 R152, [R213] ;  /* 0x00000000d5987984 */ /* 0x000ea20000000c00 */
[----:B------:R-:W-:Y:S06]  /*54e00*/  BAR.SYNC.DEFER_BLOCKING 0x0 ;  /* 0x0000000000007b1d */ /* 0x000fec0000010000 */
[----:B------:R-:W-:Y:S02]  /*54e10*/  STSM.16.M88.4 [R164], R76 ;  /* 0x0000004ca4007844 */ /* 0x000fe40000000200 */
[----:B------:R-:W-:Y:S06]  /*54e20*/  BAR.SYNC.DEFER_BLOCKING 0x0 ;  /* 0x0000000000007b1d */ /* 0x000fec0000010000 */
[----:B------:R-:W5:Y:S02]  /*54e30*/  LDS.128 R156, [R213] ;  /* 0x00000000d59c7984 */ /* 0x000f640000000c00 */
        /* <DEDUP_REMOVED lines=13> */
[----:B------:R0:W-:Y:S02]  /*54f10*/  STSM.16.M88.4 [R164], R44 ;  /* 0x0000002ca4007844 */ /* 0x0001e40000000200 */
[----:B------:R-:W-:Y:S01]  /*54f20*/  BAR.SYNC.DEFER_BLOCKING 0x0 ;  /* 0x0000000000007b1d */ /* 0x000fe20000010000 */
[----:B0-----:R-:W-:-:S02]  /*54f30*/  LOP3.LUT R45, R2, 0x19a, R165, 0xfe, !PT ;  /* 0x0000019a022d7812 */ /* 0x001fc400078efea5 */
[C-C-:B------:R-:W-:Y:S02]  /*54f40*/  LOP3.LUT R46, R2.reuse, 0x1a4, R165.reuse, 0xfe, !PT ;  /* 0x000001a4022e7812 */ /* 0x140fe400078efea5 */
[C-C-:B------:R-:W-:Y:S02]  /*54f50*/  LOP3.LUT R47, R2.reuse, 0x1a8, R165.reuse, 0xfe, !PT ;  /* 0x000001a8022f7812 */ /* 0x140fe400078efea5 */
[C-C-:B------:R-:W-:Y:S01]  /*54f60*/  LOP3.LUT R44, R2.reuse, 0x1ac, R165.reuse, 0xfe, !PT ;  /* 0x000001ac022c7812 */ /* 0x140fe200078efea5 */
[----:B------:R-:W0:Y:S01]  /*54f70*/  LDS.128 R176, [R213] ;  /* 0x00000000d5b07984 */ /* 0x000e220000000c00 */
[----:B------:R-:W-:Y:S06]  /*54f80*/  BAR.SYNC.DEFER_BLOCKING 0x0 ;  /* 0x0000000000007b1d */ /* 0x000fec0000010000 */
[----:B------:R-:W-:Y:S02]  /*54f90*/  STSM.16.M88.4 [R164], R8 ;  /* 0x00000008a4007844 */ /* 0x000fe40000000200 */
[----:B------:R-:W-:Y:S06]  /*54fa0*/  BAR.SYNC.DEFER_BLOCKING 0x0 ;  /* 0x0000000000007b1d */ /* 0x000fec0000010000 */
[----:B------:R-:W0:Y:S02]  /*54fb0*/  LDS.128 R180, [R213] ;  /* 0x00000000d5b47984 */ /* 0x000e240000000c00 */
[----:B------:R-:W-:Y:S06]  /*54fc0*/  BAR.SYNC.DEFER_BLOCKING 0x0 ;  /* 0x0000000000007b1d */ /* 0x000fec0000010000 */
[----:B------:R1:W-:Y:S02]  /*54fd0*/  STSM.16.M88.4 [R164], R36 ;  /* 0x00000024a4007844 */ /* 0x0003e40000000200 */
[----:B------:R-:W-:Y:S01]  /*54fe0*/  BAR.SYNC.DEFER_BLOCKING 0x0 ;  /* 0x0000000000007b1d */ /* 0x000fe20000010000 */
[----:B-1----:R-:W-:-:S02]  /*54ff0*/  LOP3.LUT R39, R2, 0x1a2, R165, 0xfe, !PT ;  /* 0x000001a202277812 */ /* 0x002fc400078efea5 */
[C-C-:B------:R-:W-:Y:S02]  /*55000*/  LOP3.LUT R38, R2.reuse, 0x1b0, R165.reuse, 0xfe, !PT ;  /* 0x000001b002267812 */ /* 0x140fe400078efea5 */
[C-C-:B------:R-:W-:Y:S02]  /*55010*/  LOP3.LUT R36, R2.reuse, 0x1ba, R165.reuse, 0xfe, !PT ;  /* 0x000001ba02247812 */ /* 0x140fe400078efea5 */
[----:B------:R-:W-:Y:S01]  /*55020*/  LOP3.LUT R37, R2, 0x1bc, R165, 0xfe, !PT ;  /* 0x000001bc02257812 */ /* 0x000fe200078efea5 */
[----:B------:R-:W1:Y:S01]  /*55030*/  LDS.128 R52, [R213] ;  /* 0x00000000d5347984 */ /* 0x000e620000000c00 */
[----:B------:R-:W-:Y:S06]  /*55040*/  BAR.SYNC.DEFER_BLOCKING 0x0 ;  /* 0x0000000000007b1d */ /* 0x000fec0000010000 */
[----:B------:R3:W-:Y:S02]  /*55050*/  STSM.16.M88.4 [R164], R28 ;  /* 0x0000001ca4007844 */ /* 0x0007e40000000200 */
[----:B------:R-:W-:Y:S01]  /*55060*/  BAR.SYNC.DEFER_BLOCKING 0x0 ;  /* 0x0000000000007b1d */ /* 0x000fe20000010000 */
[----:B---3--:R-:W-:-:S02]  /*55070*/  PRMT R29, R124, 0x7632, R29 ;  /* 0x000076327c1d7816 */ /* 0x008fc4000000001d */
[----:B------:R-:W-:Y:S02]  /*55080*/  PRMT R30, R125, 0x7632, R30 ;  /* 0x000076327d1e7816 */ /* 0x000fe4000000001e */
[----:B------:R-:W-:Y:S01]  /*55090*/  PRMT R31, R126, 0x7632, R31 ;  /* 0x000076327e1f7816 */ /* 0x000fe2000000001f */
[----:B------:R-:W3:Y:S02]  /*550a0*/  LDS.128 R84, [R213] ;  /* 0x00000000d5547984 */ /* 0x000ee40000000c00 */
[----:B------:R-:W-:Y:S06]  /*550b0*/  BAR.SYNC.DEFER_BLOCKING 0x0 ;  /* 0x0000000000007b1d */ /* 0x000fec0000010000 */
[----:B------:R-:W-:Y:S02]  /*550c0*/  STSM.16.M88.4 [R164], R16 ;  /* 0x00000010a4007844 */ /* 0x000fe40000000200 */
[----:B------:R-:W-:Y:S06]  /*550d0*/  BAR.SYNC.DEFER_BLOCKING 0x0 ;  /* 0x0000000000007b1d */ /* 0x000fec0000010000 */
[----:B------:R-:W3:Y:S02]  /*550e0*/  LDS.128 R8, [R213] ;  /* 0x00000000d5087984 */ /* 0x000ee40000000c00 */
[----:B------:R-:W-:Y:S06]  /*550f0*/  BAR.SYNC.DEFER_BLOCKING 0x0 ;  /* 0x0000000000007b1d */ /* 0x000fec0000010000 */
[----:B------:R-:W-:Y:S02]  /*55100*/  STSM.16.M88.4 [R164], R12 ;  /* 0x0000000ca4007844 */ /* 0x000fe40000000200 */
[----:B------:R-:W-:Y:S06]  /*55110*/  BAR.SYNC.DEFER_BLOCKING 0x0 ;  /* 0x0000000000007b1d */ /* 0x000fec0000010000 */
[----:B------:R-:W3:Y:S02]  /*55120*/  LDS.128 R4, [R213] ;  /* 0x00000000d5047984 */ /* 0x000ee40000000c00 */
[----:B------:R-:W-:Y:S06]  /*55130*/  BAR.SYNC.DEFER_BLOCKING 0x0 ;  /* 0x0000000000007b1d */ /* 0x000fec0000010000 */
[----:B------:R4:W-:Y:S02]  /*55140*/  STSM.16.M88.4 [R164], R20 ;  /* 0x00000014a4007844 */ /* 0x0009e40000000200 */
[----:B------:R-:W-:Y:S01]  /*55150*/  BAR.SYNC.DEFER_BLOCKING 0x0 ;  /* 0x0000000000007b1d */ /* 0x000fe20000010000 */
[----:B----4-:R-:W-:-:S02]  /*55160*/  LOP3.LUT R20, R2, 0x4, R165, 0xfe, !PT ;  /* 0x0000000402147812 */ /* 0x010fc400078efea5 */
[--C-:B------:R-:W-:Y:S02]  /*55170*/  LOP3.LUT R21, R2, 0x6, R165.reuse, 0xfe, !PT ;  /* 0x0000000602157812 */ /* 0x100fe400078efea5 */
[----:B------:R-:W-:Y:S01]  /*55180*/  ISETP.LT.AND P2, PT, R20, UR9, !P0 ;  /* 0x0000000914007c0c */ /* 0x000fe2000c741270 */
[----:B------:R-:W-:Y:S01]  /*55190*/  ULDC UR9, c[0x0][0x22c] ;  /* 0x00008b0000097ab9 */ /* 0x000fe20000000800 */
[----:B------:R-:W-:Y:S01]  /*551a0*/  ISETP.LT.AND P4, PT, R21, UR10, !P0 ;  /* 0x0000000a15007c0c */ /* 0x000fe2000c781270 */
[----:B------:R-:W-:Y:S01]  /*551b0*/  ULDC UR10, c[0x0][0x22c] ;  /* 0x00008b00000a7ab9 */ /* 0x000fe20000000800 */
[----:B------:R-:W-:Y:S01]  /*551c0*/  LOP3.LUT R22, R2, 0x2, R165, 0xfe, !PT ;  /* 0x0000000202167812 */ /* 0x000fe200078efea5 */
[----:B------:R-:W4:Y:S04]  /*551d0*/  LDS.128 R68, [R213] ;  /* 0x00000000d5447984 */ /* 0x000f280000000c00 */
[C---:B------:R-:W-:Y:S01]  /*551e0*/  IMAD R23, R22.reuse, UR5, RZ ;  /* 0x0000000516177c24 */ /* 0x040fe2000f8e02ff */
[----:B------:R-:W-:Y:S01]  /*551f0*/  BAR.SYNC.DEFER_BLOCKING 0x0 ;  /* 0x0000000000007b1d */ /* 0x000fe20000010000 */
[----:B------:R-:W-:-:S03]  /*55200*/  ISETP.LT.AND P3, PT, R22, UR8, !P0 ;  /* 0x0000000816007c0c */ /* 0x000fc6000c761270 */
[CC--:B------:R-:W-:Y:S02]  /*55210*/  LEA R22, P5, R23.reuse, R3.reuse, 0x1 ;  /* 0x0000000317167211 */ /* 0x0c0fe400078a08ff */
[----:B------:R-:W-:Y:S02]  /*55220*/  ULDC UR8, c[0x0][0x22c] ;  /* 0x00008b0000087ab9 */ /* 0x000fe40000000800 */
[----:B------:R-:W-:Y:S01]  /*55230*/  LEA.HI.X.SX32 R23, R23, R0, 0x1, P5 ;  /* 0x0000000017177211 */ /* 0x000fe200028f0eff */
[----:B------:R-:W-:Y:S01]  /*55240*/  ULDC UR5, c[0x0][0x248] ;  /* 0x0000920000057ab9 */ /* 0x000fe20000000800 */
[----:B------:R2:W-:Y:S01]  /*55250*/  STSM.16.M88.4 [R164], R24 ;  /* 0x00000018a4007844 */ /* 0x0005e20000000200 */
[----:B------:R-:W-:Y:S01]  /*55260*/  BAR.SYNC.DEFER_BLOCKING 0x0 ;  /* 0x0000000000007b1d */ /* 0x000fe20000010000 */
[----:B--2---:R-:W-:Y:S01]  /*55270*/  IMAD R25, R20, UR6, RZ ;  /* 0x0000000614197c24 */ /* 0x004fe2000f8e02ff */
[----:B------:R-:W-:Y:S01]  /*55280*/  LEA R20, P6, R116, R3, 0x1 ;  /* 0x0000000374147211 */ /* 0x000fe200078c08ff */
[----:B------:R-:W-:-:S03]  /*55290*/  IMAD R27, R21, UR7, RZ ;  /* 0x00000007151b7c24 */ /* 0x000fc6000f8e02ff */
[----:B------:R-:W-:Y:S01]  /*552a0*/  ULDC UR6, c[0x0][0x248] ;  /* 0x0000920000067ab9 */ /* 0x000fe20000000800 */
[----:B------:R-:W-:Y:S01]  /*552b0*/  ULDC UR7, c[0x0][0x248] ;  /* 0x0000920000077ab9 */ /* 0x000fe20000000800 */
[-C--:B------:R-:W-:Y:S02]  /*552c0*/  LEA.HI.X.SX32 R21, R116, R0.reuse, 0x1, P6 ;  /* 0x0000000074157211 */ /* 0x080fe400030f0eff */
[-C--:B------:R-:W-:Y:S02]  /*552d0*/  LEA R24, P6, R25, R3.reuse, 0x1 ;  /* 0x0000000319187211 */ /* 0x080fe400078c08ff */
[----:B------:R-:W-:Y:S02]  /*552e0*/  LEA R26, P5, R27, R3, 0x1 ;  /* 0x000000031b1a7211 */ /* 0x000fe400078a08ff */
[-C--:B------:R-:W-:Y:S01]  /*552f0*/  LEA.HI.X.SX32 R25, R25, R0.reuse, 0x1, P6 ;  /* 0x0000000019197211 */ /* 0x080fe200030f0eff */
[----:B------:R-:W2:Y:S01]  /*55300*/  LDS.128 R16, [R213] ;  /* 0x00000000d5107984 */ /* 0x000ea20000000c00 */
[----:B------:R-:W-:Y:S01]  /*55310*/  LEA.HI.X.SX32 R27, R27, R0, 0x1, P5 ;  /* 0x000000001b1b7211 */ /* 0x000fe200028f0eff */
[----:B------:R-:W-:Y:S06]  /*55320*/  BAR.SYNC.DEFER_BLOCKING 0x0 ;  /* 0x0000000000007b1d */ /* 0x000fec0000010000 */
[----:B------:R5:W-:Y:S02]  /*55330*/  STSM.16.M88.4 [R164], R32 ;  /* 0x00000020a4007844 */ /* 0x000be40000000200 */
[----:B------:R-:W-:Y:S08]  /*55340*/  BAR.SYNC.DEFER_BLOCKING 0x0 ;  /* 0x0000000000007b1d */ /* 0x000ff00000010000 */
[----:B-----5:R-:W5:Y:S01]  /*55350*/  LDC R32, c[0x0][0x248] ;  /* 0x00009200ff207b82 */ /* 0x020f620000000800 */
[----:B------:R-:W-:-:S02]  /*55360*/  LOP3.LUT R35, R2, 0x1b4, R165, 0xfe, !PT ;  /* 0x000001b402237812 */ /* 0x000fc400078efea5 */
[----:B------:R-:W-:-:S05]  /*55370*/  LOP3.LUT R34, R2, 0x1c0, R165, 0xfe, !PT ;  /* 0x000001c002227812 */ /* 0x000fca00078efea5 */
[----:B------:R-:W4:Y:S01]  /*55380*/  LDC R33, c[0x0][0x248] ;  /* 0x00009200ff217b82 */ /* 0x000f220000000800 */
[----:B------:R-:W2:Y:S07]  /*55390*/  LDS.128 R12, [R213] ;  /* 0x00000000d50c7984 */ /* 0x000eae0000000c00 */
        /* <DEDUP_REMOVED lines=9> */
[----:B------:R1:W-:Y:S02]  /*55430*/  STSM.16.M88.4 [R164], R48 ;  /* 0x00000030a4007844 */ /* 0x0003e40000000200 */
[----:B------:R-:W-:Y:S01]  /*55440*/  BAR.SYNC.DEFER_BLOCKING 0x0 ;  /* 0x0000000000007b1d */ /* 0x000fe20000010000 */
[----:B-1----:R-:W-:-:S02]  /*55450*/  LOP3.LUT R48, R2, 0x18e, R165, 0xfe, !PT ;  /* 0x0000018e02307812 */ /* 0x002fc400078efea5 */
[C-C-:B------:R-:W-:Y:S02]  /*55460*/  LOP3.LUT R50, R2.reuse, 0x194, R165.reuse, 0xfe, !PT ;  /* 0x0000019402327812 */ /* 0x140fe400078efea5 */
[C-C-:B------:R-:W-:Y:S02]  /*55470*/  LOP3.LUT R51, R2.reuse, 0x198, R165.reuse, 0xfe, !PT ;  /* 0x0000019802337812 */ /* 0x140fe400078efea5 */
[C-C-:B------:R-:W-:Y:S01]  /*55480*/  LOP3.LUT R49, R2.reuse, 0x1a0, R165.reuse, 0xfe, !PT ;  /* 0x000001a002317812 */ /* 0x140fe200078efea5 */
[----:B------:R-:W1:Y:S01]  /*55490*/  LDS.128 R76, [R213] ;  /* 0x00000000d54c7984 */ /* 0x000e620000000c00 */
[----:B------:R-:W-:Y:S06]  /*554a0*/  BAR.SYNC.DEFER_BLOCKING 0x0 ;  /* 0x0000000000007b1d */ /* 0x000fec0000010000 */
[----:B------:R3:W-:Y:S02]  /*554b0*/  STSM.16.M88.4 [R164], R56 ;  /* 0x00000038a4007844 */ /* 0x0007e40000000200 */
[----:B------:R-:W-:Y:S01]  /*554c0*/  BAR.SYNC.DEFER_BLOCKING 0x0 ;  /* 0x0000000000007b1d */ /* 0x000fe20000010000 */
[----:B---3--:R-:W-:-:S02]  /*554d0*/  LOP3.LUT R59, R2, 0x184, R165, 0xfe, !PT ;  /* 0x00000184023b7812 */ /* 0x008fc400078efea5 */
[C-C-:B------:R-:W-:Y:S02]  /*554e0*/  LOP3.LUT R57, R2.reuse, 0x186, R165.reuse, 0xfe, !PT ;  /* 0x0000018602397812 */ /* 0x140fe400078efea5 */
[C-C-:B------:R-:W-:Y:S02]  /*554f0*/  LOP3.LUT R56, R2.reuse, 0x188, R165.reuse, 0xfe, !PT ;  /* 0x0000018802387812 */ /* 0x140fe400078efea5 */
[C-C-:B------:R-:W-:Y:S01]  /*55500*/  LOP3.LUT R58, R2.reuse, 0x190, R165.reuse, 0xfe, !PT ;  /* 0x00000190023a7812 */ /* 0x140fe200078efea5 */
[----:B------:R-:W3:Y:S01]  /*55510*/  LDS.128 R92, [R213] ;  /* 0x00000000d55c7984 */ /* 0x000ee20000000c00 */
        /* <DEDUP_REMOVED lines=31> */
[----:B-----5:R-:W-:-:S02]  /*55710*/  LOP3.LUT R122, R2, 0x172, R165, 0xfe, !PT ;  /* 0x00000172027a7812 */ /* 0x020fc400078efea5 */
[C-C-:B------:R-:W-:Y:S02]  /*55720*/  LOP3.LUT R123, R2.reuse, 0x17e, R165.reuse, 0xfe, !PT ;  /* 0x0000017e027b7812 */ /* 0x140fe400078efea5 */
[C-C-:B------:R-:W-:Y:S02]  /*55730*/  LOP3.LUT R121, R2.reuse, 0x180, R165.reuse, 0xfe, !PT ;  /* 0x0000018002797812 */ /* 0x140fe400078efea5 */
[C-C-:B------:R-:W-:Y:S01]  /*55740*/  LOP3.LUT R120, R2.reuse, 0x18c, R165.reuse, 0xfe, !PT ;  /* 0x0000018c02787812 */ /* 0x140fe200078efea5 */
[----:B------:R-:W5:Y:S01]  /*55750*/  LDS.128 R108, [R213] ;  /* 0x00000000d56c7984 */ /* 0x000f620000000c00 */
[----:B------:R-:W-:Y:S06]  /*55760*/  BAR.SYNC.DEFER_BLOCKING 0x0 ;  /* 0x0000000000007b1d */ /* 0x000fec0000010000 */
[----:B------:R2:W-:Y:S02]  /*55770*/  STSM.16.M88.4 [R164], R128 ;  /* 0x00000080a4007844 */ /* 0x0005e40000000200 */
[----:B------:R-:W-:Y:S01]  /*55780*/  BAR.SYNC.DEFER_BLOCKING 0x0 ;  /* 0x0000000000007b1d */ /* 0x000fe20000010000 */
[----:B--2---:R-:W-:-:S02]  /*55790*/  LOP3.LUT R131, R2, 0x15e, R165, 0xfe, !PT ;  /* 0x0000015e02837812 */ /* 0x004fc400078efea5 */
[C-C-:B------:R-:W-:Y:S02]  /*557a0*/  LOP3.LUT R128, R2.reuse, 0x16a, R165.reuse, 0xfe, !PT ;  /* 0x0000016a02807812 */ /* 0x140fe400078efea5 */
[C-C-:B------:R-:W-:Y:S02]  /*557b0*/  LOP3.LUT R129, R2.reuse, 0x174, R165.reuse, 0xfe, !PT ;  /* 0x0000017402817812 */ /* 0x140fe400078efea5 */
[C-C-:B------:R-:W-:Y:S01]  /*557c0*/  LOP3.LUT R130, R2.reuse, 0x178, R165.reuse, 0xfe, !PT ;  /* 0x0000017802827812 */ /* 0x140fe200078efea5 */
[----:B------:R-:W2:Y:S01]  /*557d0*/  LDS.128 R112, [R213] ;  /* 0x00000000d5707984 */ /* 0x000ea20000000c00 */
[----:B------:R-:W-:Y:S06]  /*557e0*/  BAR.SYNC.DEFER_BLOCKING 0x0 ;  /* 0x0000000000007b1d */ /* 0x000fec0000010000 */
[----:B------:R4:W-:Y:S02]  /*557f0*/  STSM.16.M88.4 [R164], R136 ;  /* 0x00000088a4007844 */ /* 0x0009e40000000200 */
[----:B------:R-:W-:Y:S01]  /*55800*/  BAR.SYNC.DEFER_BLOCKING 0x0 ;  /* 0x0000000000007b1d */ /* 0x000fe20000010000 */
[----:B----4-:R-:W-:-:S02]  /*55810*/  LOP3.LUT R139, R2, 0x158, R165, 0xfe, !PT ;  /* 0x00000158028b7812 */ /* 0x010fc400078efea5 */
[C-C-:B------:R-:W-:Y:S02]  /*55820*/  LOP3.LUT R137, R2.reuse, 0x162, R165.reuse, 0xfe, !PT ;  /* 0x0000016202897812 */ /* 0x140fe400078efea5 */
[C-C-:B------:R-:W-:Y:S02]  /*55830*/  LOP3.LUT R138, R2.reuse, 0x166, R165.reuse, 0xfe, !PT ;  /* 0x00000166028a7812 */ /* 0x140fe400078efea5 */
[C-C-:B------:R-:W-:Y:S01]  /*55840*/  LOP3.LUT R136, R2.reuse, 0x16c, R165.reuse, 0xfe, !PT ;  /* 0x0000016c02887812 */ /* 0x140fe200078efea5 */
[----:B------:R-:W4:Y:S01]  /*55850*/  LDS.128 R116, [R213] ;  /* 0x00000000d5747984 */ /* 0x000f220000000c00 */
[----:B------:R-:W-:Y:S06]  /*55860*/  BAR.SYNC.DEFER_BLOCKING 0x0 ;  /* 0x0000000000007b1d */ /* 0x000fec0000010000 */
[----:B------:R0:W-:Y:S02]  /*55870*/  STSM.16.M88.4 [R164], R144 ;  /* 0x00000090a4007844 */ /* 0x0001e40000000200 */
[----:B------:R-:W-:Y:S01]  /*55880*/  BAR.SYNC.DEFER_BLOCKING 0x0 ;  /* 0x0000000000007b1d */ /* 0x000fe20000010000 */
[----:B0-----:R-:W-:-:S02]  /*55890*/  LOP3.LUT R164, R2, 0x1fe, R165, 0xfe, !PT ;  /* 0x000001fe02a47812 */ /* 0x001fc400078efea5 */
[C-C-:B------:R-:W-:Y:S02]  /*558a0*/  LOP3.LUT R146, R2.reuse, 0x142, R165.reuse, 0xfe, !PT ;  /* 0x0000014202927812 */ /* 0x140fe400078efea5 */
[C-C-:B------:R-:W-:Y:S02]  /*558b0*/  LOP3.LUT R147, R2.reuse, 0x14e, R165.reuse, 0xfe, !PT ;  /* 0x0000014e02937812 */ /* 0x140fe400078efea5 */
[C-C-:B------:R-:W-:Y:S02]  /*558c0*/  LOP3.LUT R145, R2.reuse, 0x150, R165.reuse, 0xfe, !PT ;  /* 0x0000015002917812 */ /* 0x140fe400078efea5 */
[C-C-:B------:R-:W-:Y:S01]  /*558d0*/  LOP3.LUT R144, R2.reuse, 0x15c, R165.reuse, 0xfe, !PT ;  /* 0x0000015c02907812 */ /* 0x140fe200078efea5 */
[----:B------:R0:W-:Y:S04]  /*558e0*/  @P1 STG.E.U16 desc[UR56][R20.64], R124 ;  /* 0x0000007c14001986 */ /* 0x0001e8000c101538 */
[----:B------:R1:W-:Y:S04]  /*558f0*/  @P3 STG.E.U16 desc[UR56][R22.64], R125 ;  /* 0x0000007d16003986 */ /* 0x0003e8000c101538 */
[----:B------:R3:W-:Y:S01]  /*55900*/  @P2 STG.E.U16 desc[UR56][R24.64], R126 ;  /* 0x0000007e18002986 */ /* 0x0007e2000c101538 */
[----:B0-----:R-:W-:-:S03]  /*55910*/  LOP3.LUT R20, R2, 0xc, R165, 0xfe, !PT ;  /* 0x0000000c02147812 */ /* 0x001fc600078efea5 */
[----:B------:R0:W-:Y:S01]  /*55920*/  @P4 STG.E.U16 desc[UR56][R26.64], R127 ;  /* 0x0000007f1a004986 */ /* 0x0001e2000c101538 */
[C-C-:B------:R-:W-:Y:S02]  /*55930*/  LOP3.LUT R21, R2.reuse, 0xe, R165.reuse, 0xfe, !PT ;  /* 0x0000000e02157812 */ /* 0x140fe400078efea5 */
[C-C-:B-1----:R-:W-:Y:S02]  /*55940*/  LOP3.LUT R23, R2.reuse, 0x8, R165.reuse, 0xfe, !PT ;  /* 0x0000000802177812 */ /* 0x142fe400078efea5 */
[----:B------:R-:W-:Y:S01]  /*55950*/  LOP3.LUT R22, R2, 0xa, R165, 0xfe, !PT ;  /* 0x0000000a02167812 */ /* 0x000fe200078efea5 */
[----:B------:R-:W-:Y:S01]  /*55960*/  IMAD R28, R21, UR7, RZ ;  /* 0x00000007151c7c24 */ /* 0x000fe2000f8e02ff */
[C---:B------:R-:W-:Y:S01]  /*55970*/  ISETP.LT.AND P1, PT, R23.reuse, UR8, !P0 ;  /* 0x0000000817007c0c */ /* 0x040fe2000c721270 */
[----:B------:R-:W-:Y:S01]  /*55980*/  IMAD R23, R23, UR4, RZ ;  /* 0x0000000417177c24 */ /* 0x000fe2000f8e02ff */
[C---:B------:R-:W-:Y:S01]  /*55990*/  ISETP.LT.AND P3, PT, R22.reuse, UR9, !P0 ;  /* 0x0000000916007c0c */ /* 0x040fe2000c761270 */
[----:B---3--:R-:W-:Y:S01]  /*559a0*/  IMAD R25, R22, UR5, RZ ;  /* 0x0000000516197c24 */ /* 0x008fe2000f8e02ff */
[C---:B------:R-:W-:Y:S01]  /*559b0*/  ISETP.LT.AND P2, PT, R20.reuse, UR10, !P0 ;  /* 0x0000000a14007c0c */ /* 0x040fe2000c741270 */
[----:B0-----:R-:W-:Y:S01]  /*559c0*/  IMAD R27, R20, UR6, RZ ;  /* 0x00000006141b7c24 */ /* 0x001fe2000f8e02ff */
[-C--:B------:R-:W-:Y:S01]  /*559d0*/  LEA R20, P6, R23, R3.reuse, 0x1 ;  /* 0x0000000317147211 */ /* 0x080fe200078c08ff */
[----:B------:R-:W-:Y:S01]  /*559e0*/  ULDC UR4, c[0x0][0x248] ;  /* 0x0000920000047ab9 */ /* 0x000fe20000000800 */
[-C--:B------:R-:W-:Y:S01]  /*559f0*/  LEA R22, P5, R25, R3.reuse, 0x1 ;  /* 0x0000000319167211 */ /* 0x080fe200078a08ff */
[----:B------:R-:W-:Y:S01]  /*55a00*/  ULDC UR8, c[0x0][0x22c] ;  /* 0x00008b0000087ab9 */ /* 0x000fe20000000800 */
[----:B------:R-:W-:Y:S01]  /*55a10*/  ISETP.LT.AND P4, PT, R21, UR11, !P0 ;  /* 0x0000000b15007c0c */ /* 0x000fe2000c781270 */
[----:B------:R-:W-:Y:S01]  /*55a20*/  ULDC UR5, c[0x0][0x248] ;  /* 0x0000920000057ab9 */ /* 0x000fe20000000800 */
[-C--:B------:R-:W-:Y:S01]  /*55a30*/  LEA.HI.X.SX32 R21, R23, R0.reuse, 0x1, P6 ;  /* 0x0000000017157211 */ /* 0x080fe200030f0eff */
[----:B------:R-:W-:Y:S01]  /*55a40*/  ULDC UR9, c[0x0][0x22c] ;  /* 0x00008b0000097ab9 */ /* 0x000fe20000000800 */
[-C--:B------:R-:W-:Y:S01]  /*55a50*/  LEA.HI.X.SX32 R23, R25, R0.reuse, 0x1, P5 ;  /* 0x0000000019177211 */ /* 0x080fe200028f0eff */
[----:B------:R-:W-:Y:S01]  /*55a60*/  ULDC UR6, c[0x0][0x248] ;  /* 0x0000920000067ab9 */ /* 0x000fe20000000800 */
[CC--:B------:R-:W-:Y:S01]  /*55a70*/  LEA R24, P6, R27.reuse, R3.reuse, 0x1 ;  /* 0x000000031b187211 */ /* 0x0c0fe200078c08ff */
[----:B------:R0:W-:Y:S01]  /*55a80*/  @P1 STG.E.U16 desc[UR56][R20.64], R29 ;  /* 0x0000001d14001986 */ /* 0x0001e2000c101538 */
[C---:B------:R-:W-:Y:S01]  /*55a90*/  LEA R26, P5, R28.reuse, R3, 0x1 ;  /* 0x000000031c1a7211 */ /* 0x040fe200078a08ff */
[----:B------:R-:W-:Y:S01]  /*55aa0*/  ULDC UR10, c[0x0][0x22c] ;  /* 0x00008b00000a7ab9 */ /* 0x000fe20000000800 */
[-C--:B------:R-:W-:Y:S01]  /*55ab0*/  LEA.HI.X.SX32 R25, R27, R0.reuse, 0x1, P6 ;  /* 0x000000001b197211 */ /* 0x080fe200030f0eff */
[----:B------:R1:W-:Y:S01]  /*55ac0*/  @P3 STG.E.U16 desc[UR56][R22.64], R30 ;  /* 0x0000001e16003986 */ /* 0x0003e2000c101538 */
[----:B------:R-:W-:Y:S01]  /*55ad0*/  PRMT R127, R127, 0x7632, R127 ;  /* 0x000076327f7f7816 */ /* 0x000fe2000000007f */
[----:B------:R-:W-:Y:S01]  /*55ae0*/  ULDC UR7, c[0x0][0x248] ;  /* 0x0000920000077ab9 */ /* 0x000fe20000000800 */
[----:B------:R-:W-:Y:S01]  /*55af0*/  LEA.HI.X.SX32 R27, R28, R0, 0x1, P5 ;  /* 0x000000001c1b7211 */ /* 0x000fe200028f0eff */
[----:B------:R3:W-:Y:S01]  /*55b00*/  @P2 STG.E.U16 desc[UR56][R24.64], R31 ;  /* 0x0000001f18002986 */ /* 0x0007e2000c101538 */
[----:B------:R-:W-:Y:S01]  /*55b10*/  ULDC UR11, c[0x0][0x22c] ;  /* 0x00008b00000b7ab9 */ /* 0x000fe20000000800 */
[----:B------:R-:W-:-:S02]  /*55b20*/  LOP3.LUT R126, R2, 0x176, R165, 0xfe, !PT ;  /* 0x00000176027e7812 */ /* 0x000fc400078efea5 */
[C-C-:B0-----:R-:W-:Y:S01]  /*55b30*/  LOP3.LUT R21, R2.reuse, 0x12, R165.reuse, 0xfe, !PT ;  /* 0x0000001202157812 */ /* 0x141fe200078efea5 */
[----:B------:R0:W-:Y:S01]  /*55b40*/  @P4 STG.E.U16 desc[UR56][R26.64], R127 ;  /* 0x0000007f1a004986 */ /* 0x0001e2000c101538 */
[C-C-:B------:R-:W-:Y:S02]  /*55b50*/  LOP3.LUT R20, R2.reuse, 0x14, R165.reuse, 0xfe, !PT ;  /* 0x0000001402147812 */ /* 0x140fe400078efea5 */
[--C-:B-1----:R-:W-:Y:S02]  /*55b60*/  LOP3.LUT R22, R2, 0x10, R165.reuse, 0xfe, !PT ;  /* 0x0000001002167812 */ /* 0x102fe400078efea5 */
[C---:B------:R-:W-:Y:S01]  /*55b70*/  ISETP.LT.AND P3, PT, R21.reuse, UR9, !P0 ;  /* 0x0000000915007c0c */ /* 0x040fe2000c761270 */
[----:B------:R-:W-:Y:S01]  /*55b80*/  ULDC UR9, c[0x0][0x22c] ;  /* 0x00008b0000097ab9 */ /* 0x000fe20000000800 */
[C---:B------:R-:W-:Y:S01]  /*55b90*/  ISETP.LT.AND P1, PT, R22.reuse, UR8, !P0 ;  /* 0x0000000816007c0c */ /* 0x040fe2000c721270 */
[----:B---3--:R-:W-:Y:S01]  /*55ba0*/  IMAD R25, R22, UR4, RZ ;  /* 0x0000000416197c24 */ /* 0x008fe2000f8e02ff */
[----:B------:R-:W-:Y:S01]  /*55bb0*/  ISETP.LT.AND P2, PT, R20, UR10, !P0 ;  /* 0x0000000a14007c0c */ /* 0x000fe2000c741270 */
[----:B------:R-:W-:Y:S01]  /*55bc0*/  ULDC UR4, c[0x0][0x22c] ;  /* 0x00008b0000047ab9 */ /* 0x000fe20000000800 */
[----:B------:R-:W-:Y:S01]  /*55bd0*/  LOP3.LUT R23, R2, 0x16, R165, 0xfe, !PT ;  /* 0x0000001602177812 */ /* 0x000fe200078efea5 */
[----:B0-----:R-:W-:Y:S01]  /*55be0*/  IMAD R26, R21, UR5, RZ ;  /* 0x00000005151a7c24 */ /* 0x001fe2000f8e02ff */
[----:B------:R-:W-:Y:S01]  /*55bf0*/  ULDC UR8, c[0x0][0x22c] ;  /* 0x00008b0000087ab9 */ /* 0x000fe20000000800 */
[----:B------:R-:W-:Y:S01]  /*55c00*/  IMAD R27, R20, UR6, RZ ;  /* 0x00000006141b7c24 */ /* 0x000fe2000f8e02ff */
[-C--:B------:R-:W-:Y:S01]  /*55c10*/  LEA R20, P6, R25, R3.reuse, 0x1 ;  /* 0x0000000319147211 */ /* 0x080fe200078c08ff */
[----:B------:R-:W-:Y:S01]  /*55c20*/  IMAD R28, R23, UR7, RZ ;  /* 0x00000007171c7c24 */ /* 0x000fe2000f8e02ff */
[CC--:B------:R-:W-:Y:S01]  /*55c30*/  LEA R22, P4, R26.reuse, R3.reuse, 0x1 ;  /* 0x000000031a167211 */ /* 0x0c0fe200078808ff */
[----:B------:R-:W-:Y:S01]  /*55c40*/  ULDC UR5, c[0x0][0x248] ;  /* 0x0000920000057ab9 */ /* 0x000fe20000000800 */
[-C--:B------:R-:W-:Y:S01]  /*55c50*/  LEA.HI.X.SX32 R21, R25, R0.reuse, 0x1, P6 ;  /* 0x0000000019157211 */ /* 0x080fe200030f0eff */
[----:B------:R-:W-:Y:S01]  /*55c60*/  ULDC UR6, c[0x0][0x248] ;  /* 0x0000920000067ab9 */ /* 0x000fe20000000800 */
[----:B------:R-:W-:Y:S01]  /*55c70*/  ISETP.LT.AND P6, PT, R23, UR4, !P0 ;  /* 0x0000000417007c0c */ /* 0x000fe2000c7c1270 */
[----:B------:R-:W-:Y:S01]  /*55c80*/  ULDC UR4, c[0x0][0x248] ;  /* 0x0000920000047ab9 */ /* 0x000fe20000000800 */
[-C--:B------:R-:W-:Y:S01]  /*55c90*/  LEA.HI.X.SX32 R23, R26, R0.reuse, 0x1, P4 ;  /* 0x000000001a177211 */ /* 0x080fe200020f0eff */
[----:B------:R0:W-:Y:S01]  /*55ca0*/  @P1 STG.E.U16 desc[UR56][R20.64], R132 ;  /* 0x0000008414001986 */ /* 0x0001e2000c101538 */
[CC--:B------:R-:W-:Y:S01]  /*55cb0*/  LEA R24, P5, R27.reuse, R3.reuse, 0x1 ;  /* 0x000000031b187211 */ /* 0x0c0fe200078a08ff */
[----:B------:R-:W-:Y:S01]  /*55cc0*/  ULDC UR10, c[0x0][0x22c] ;  /* 0x00008b00000a7ab9 */ /* 0x000fe20000000800 */
[C---:B------:R-:W-:Y:S01]  /*55cd0*/  LEA R26, P4, R28.reuse, R3, 0x1 ;  /* 0x000000031c1a7211 */ /* 0x040fe200078808ff */
[----:B------:R1:W-:Y:S01]  /*55ce0*/  @P3 STG.E.U16 desc[UR56][R22.64], R133 ;  /* 0x0000008516003986 */ /* 0x0003e2000c101538 */
[-C--:B------:R-:W-:Y:S01]  /*55cf0*/  LEA.HI.X.SX32 R25, R27, R0.reuse, 0x1, P5 ;  /* 0x000000001b197211 */ /* 0x080fe200028f0eff */
[----:B------:R-:W-:Y:S01]  /*55d00*/  ULDC UR7, c[0x0][0x248] ;  /* 0x0000920000077ab9 */ /* 0x000fe20000000800 */
[----:B------:R-:W-:-:S02]  /*55d10*/  LEA.HI.X.SX32 R27, R28, R0, 0x1, P4 ;  /* 0x000000001c1b7211 */ /* 0x000fc400020f0eff */
[----:B------:R-:W-:Y:S01]  /*55d20*/  PRMT R29, R132, 0x7632, R29 ;  /* 0x00007632841d7816 */ /* 0x000fe2000000001d */
[----:B------:R3:W-:Y:S01]  /*55d30*/  @P2 STG.E.U16 desc[UR56][R24.64], R134 ;  /* 0x0000008618002986 */ /* 0x0007e2000c101538 */
[----:B------:R-:W-:Y:S02]  /*55d40*/  PRMT R30, R133, 0x7632, R30 ;  /* 0x00007632851e7816 */ /* 0x000fe4000000001e */
[C-C-:B0-----:R-:W-:Y:S01]  /*55d50*/  LOP3.LUT R20, R2.reuse, 0x1c, R165.reuse, 0xfe, !PT ;  /* 0x0000001c02147812 */ /* 0x141fe200078efea5 */
        /* <DEDUP_REMOVED lines=23> */
[----:B------:R-:W-:Y:S01]  /*55ed0*/  LEA R26, P5, R28, R3, 0x1 ;  /* 0x000000031c1a7211 */ /* 0x000fe200078a08ff */
[----:B------:R-:W-:Y:S01]  /*55ee0*/  ULDC UR10, c[0x0][0x22c] ;  /* 0x00008b00000a7ab9 */ /* 0x000fe20000000800 */
[----:B------:R-:W-:Y:S01]  /*55ef0*/  PRMT R31, R134, 0x7632, R31 ;  /* 0x00007632861f7816 */ /* 0x000fe2000000001f */
[----:B------:R1:W-:Y:S01]  /*55f00*/  @P3 STG.E.U16 desc[UR56][R22.64], R30 ;  /* 0x0000001e16003986 */ /* 0x0003e2000c101538 */
[-C--:B------:R-:W-:Y:S01]  /*55f10*/  LEA.HI.X.SX32 R25, R27, R0.reuse, 0x1, P6 ;  /* 0x000000001b197211 */ /* 0x080fe200030f0eff */
[----:B------:R-:W-:Y:S01]  /*55f20*/  ULDC UR7, c[0x0][0x248] ;  /* 0x0000920000077ab9 */ /* 0x000fe20000000800 */
[----:B------:R-:W-:Y:S01]  /*55f30*/  PRMT R135, R135, 0x7632, R135 ;  /* 0x0000763287877816 */ /* 0x000fe20000000087 */
[----:B------:R-:W-:Y:S01]  /*55f40*/  ULDC UR11, c[0x0][0x22c] ;  /* 0x00008b00000b7ab9 */ /* 0x000fe20000000800 */
[----:B------:R-:W-:Y:S01]  /*55f50*/  LEA.HI.X.SX32 R27, R28, R0, 0x1, P5 ;  /* 0x000000001c1b7211 */ /* 0x000fe200028f0eff */
[----:B------:R3:W-:Y:S01]  /*55f60*/  @P2 STG.E.U16 desc[UR56][R24.64], R31 ;  /* 0x0000001f18002986 */ /* 0x0007e2000c101538 */
        /* <DEDUP_REMOVED lines=246> */
[--C-:B------:R-:W-:Y:S01]  /*56ed0*/  LOP3.LUT R22, R2, 0x5a, R165.reuse, 0xfe, !PT ;  /* 0x0000005a02167812 */ /* 0x100fe200078efea5 */
[----:B------:R-:W-:Y:S01]  /*56ee0*/  IMAD R28, R21, UR7, RZ ;  /* 0x00000007151c7c24 */ /* 0x000fe2000f8e02ff */
[C---:B------:R-:W-:Y:S01]  /*56ef0*/  ISETP.LT.AND P1, PT, R23.reuse, UR8, !P0 ;  /* 0x0000000817007c0c */ /* 0x040fe2000c721270 */
[----:B------:R-:W-:Y:S01]  /*56f00*/  IMAD R23, R23, UR4, RZ ;  /* 0x0000000417177c24 */ /* 0x000fe2000f8e02ff */
[----:B------:R-:W-:Y:S01]  /*56f10*/  ISETP.LT.AND P2, PT, R20, UR10, !P0 ;  /* 0x0000000a14007c0c */ /* 0x000fe2000c741270 */
[C---:B---3--:R-:W-:Y:S01]  /*56f20*/  IMAD R25, R22.reuse, UR5, RZ ;  /* 0x0000000516197c24 */ /* 0x048fe2000f8e02ff */
[----:B------:R-:W-:Y:S01]  /*56f30*/  ISETP.LT.AND P3, PT, R22, UR9, !P0 ;  /* 0x0000000916007c0c */ /* 0x000fe2000c761270 */
        /* <DEDUP_REMOVED lines=9> */
[-C--:B------:R-:W-:Y:S01]  /*56fd0*/  LEA R24, P6, R27, R3.reuse, 0x1 ;  /* 0x000000031b187211 */ /* 0x080fe200078c08ff */
[----:B------:R-:W-:Y:S01]  /*56fe0*/  ULDC UR6, c[0x0][0x248] ;  /* 0x0000920000067ab9 */ /* 0x000fe20000000800 */
[-C--:B------:R-:W-:Y:S01]  /*56ff0*/  LEA.HI.X.SX32 R23, R25, R0.reuse, 0x1, P5 ;  /* 0x0000000019177211 */ /* 0x080fe200028f0eff */
[----:B------:R0:W-:Y:S01]  /*57000*/  @P1 STG.E.U16 desc[UR56][R20.64], R29 ;  /* 0x0000001d14001986 */ /* 0x0001e2000c101538 */
[C---:B------:R-:W-:Y:S01]  /*57010*/  LEA R26, P5, R28.reuse, R3, 0x1 ;  /* 0x000000031c1a7211 */ /* 0x040fe200078a08ff */
[----:B------:R-:W-:Y:S01]  /*57020*/  ULDC UR9, c[0x0][0x22c] ;  /* 0x00008b0000097ab9 */ /* 0x000fe20000000800 */
[-C--:B------:R-:W-:Y:S01]  /*57030*/  LEA.HI.X.SX32 R25, R27, R0.reuse, 0x1, P6 ;  /* 0x000000001b197211 */ /* 0x080fe200030f0eff */
[----:B------:R1:W-:Y:S01]  /*57040*/  @P3 STG.E.U16 desc[UR56][R22.64], R30 ;  /* 0x0000001e16003986 */ /* 0x0003e2000c101538 */
[----:B------:R-:W-:Y:S01]  /*57050*/  LEA.HI.X.SX32 R27, R28, R0, 0x1, P5 ;  /* 0x000000001c1b7211 */ /* 0x000fe200028f0eff */
[----:B------:R-:W-:Y:S01]  /*57060*/  ULDC UR10, c[0x0][0x22c] ;  /* 0x00008b00000a7ab9 */ /* 0x000fe20000000800 */
[----:B------:R-:W-:-:S02]  /*57070*/  LOP3.LUT R28, R2, 0x60, R165, 0xfe, !PT ;  /* 0x00000060021c7812 */ /* 0x000fc400078efea5 */
[----:B------:R-:W-:Y:S02]  /*57080*/  PRMT R31, R158, 0x7632, R31 ;  /* 0x000076329e1f7816 */ /* 0x000fe4000000001f */
[C---:B------:R-:W-:Y:S01]  /*57090*/  ISETP.LT.AND P5, PT, R28.reuse, UR7, !P0 ;  /* 0x000000071c007c0c */ /* 0x040fe2000c7a1270 */
[----:B------:R-:W-:Y:S01]  /*570a0*/  IMAD R28, R28, UR4, RZ ;  /* 0x000000041c1c7c24 */ /* 0x000fe2000f8e02ff */
[C---:B0-----:R-:W-:Y:S01]  /*570b0*/  LOP3.LUT R21, R2.reuse, 0x62, R165, 0xfe, !PT ;  /* 0x0000006202157812 */ /* 0x041fe200078efea5 */
[----:B------:R0:W-:Y:S01]  /*570c0*/  @P2 STG.E.U16 desc[UR56][R24.64], R31 ;  /* 0x0000001f18002986 */ /* 0x0001e2000c101538 */
[----:B------:R-:W-:Y:S01]  /*570d0*/  PRMT R159, R159, 0x7632, R159 ;  /* 0x000076329f9f7816 */ /* 0x000fe2000000009f */
[----:B------:R-:W-:Y:S01]  /*570e0*/  ULDC UR4, c[0x0][0x248] ;  /* 0x0000920000047ab9 */ /* 0x000fe20000000800 */
[--C-:B-1----:R-:W-:Y:S01]  /*570f0*/  LOP3.LUT R23, R2, 0x64, R165.reuse, 0xfe, !PT ;  /* 0x0000006402177812 */ /* 0x102fe200078efea5 */
[----:B------:R-:W-:Y:S01]  /*57100*/  ULDC UR7, c[0x0][0x22c] ;  /* 0x00008b0000077ab9 */ /* 0x000fe20000000800 */
[-C--:B------:R-:W-:Y:S01]  /*57110*/  LEA R20, P1, R28, R3.reuse, 0x1 ;  /* 0x000000031c147211 */ /* 0x080fe200078208ff */
[----:B------:R1:W-:Y:S01]  /*57120*/  @P4 STG.E.U16 desc[UR56][R26.64], R159 ;  /* 0x0000009f1a004986 */ /* 0x0003e2000c101538 */
[--C-:B------:R-:W-:Y:S01]  /*57130*/  LOP3.LUT R22, R2, 0x66, R165.reuse, 0xfe, !PT ;  /* 0x0000006602167812 */ /* 0x100fe200078efea5 */
[----:B------:R-:W3:Y:S01]  /*57140*/  LDC R30, c[0x0][0x248] ;  /* 0x00009200ff1e7b82 */ /* 0x000ee20000000800 */
[----:B------:R-:W-:Y:S01]  /*57150*/  ISETP.LT.AND P2, PT, R21, UR8, !P0 ;  /* 0x0000000815007c0c */ /* 0x000fe2000c741270 */
[----:B------:R-:W-:Y:S01]  /*57160*/  ULDC UR8, c[0x0][0x22c] ;  /* 0x00008b0000087ab9 */ /* 0x000fe20000000800 */
[----:B------:R-:W-:Y:S01]  /*57170*/  ISETP.LT.AND P4, PT, R23, UR9, !P0 ;  /* 0x0000000917007c0c */ /* 0x000fe2000c781270 */
[----:B0-----:R-:W-:Y:S01]  /*57180*/  IMAD R25, R21, UR5, RZ ;  /* 0x0000000515197c24 */ /* 0x001fe2000f8e02ff */
[-C--:B------:R-:W-:Y:S01]  /*57190*/  LEA.HI.X.SX32 R21, R28, R0.reuse, 0x1, P1 ;  /* 0x000000001c157211 */ /* 0x080fe200008f0eff */
[----:B------:R-:W-:Y:S01]  /*571a0*/  IMAD R28, R23, UR6, RZ ;  /* 0x00000006171c7c24 */ /* 0x000fe2000f8e02ff */
[C---:B------:R-:W-:Y:S01]  /*571b0*/  ISETP.LT.AND P3, PT, R22.reuse, UR7, !P0 ;  /* 0x0000000716007c0c */ /* 0x040fe2000c761270 */
[----:B------:R-:W-:Y:S01]  /*571c0*/  IMAD R29, R22, UR4, RZ ;  /* 0x00000004161d7c24 */ /* 0x000fe2000f8e02ff */
[CC--:B------:R-:W-:Y:S01]  /*571d0*/  LEA R22, P1, R25.reuse, R3.reuse, 0x1 ;  /* 0x0000000319167211 */ /* 0x0c0fe200078208ff */
[----:B------:R0:W-:Y:S01]  /*571e0*/  @P5 STG.E.U16 desc[UR56][R20.64], R160 ;  /* 0x000000a014005986 */ /* 0x0001e2000c101538 */
[-C--:B------:R-:W-:Y:S01]  /*571f0*/  LEA R24, P6, R28, R3.reuse, 0x1 ;  /* 0x000000031c187211 */ /* 0x080fe200078c08ff */
[----:B------:R-:W-:Y:S01]  /*57200*/  ULDC UR4, c[0x0][0x22c] ;  /* 0x00008b0000047ab9 */ /* 0x000fe20000000800 */
[-C--:B------:R-:W-:Y:S01]  /*57210*/  LEA.HI.X.SX32 R23, R25, R0.reuse, 0x1, P1 ;  /* 0x0000000019177211 */ /* 0x080fe200008f0eff */
[----:B------:R-:W-:Y:S01]  /*57220*/  ULDC UR7, c[0x0][0x22c] ;  /* 0x00008b0000077ab9 */ /* 0x000fe20000000800 */
[--C-:B-1----:R-:W-:Y:S01]  /*57230*/  LOP3.LUT R27, R2, 0x82, R165.reuse, 0xfe, !PT ;  /* 0x00000082021b7812 */ /* 0x102fe200078efea5 */
[----:B------:R-:W-:Y:S01]  /*57240*/  ULDC UR5, c[0x0][0x248] ;  /* 0x0000920000057ab9 */ /* 0x000fe20000000800 */
[-C--:B------:R-:W-:Y:S01]  /*57250*/  LEA.HI.X.SX32 R25, R28, R0.reuse, 0x1, P6 ;  /* 0x000000001c197211 */ /* 0x080fe200030f0eff */
[----:B------:R1:W-:Y:S01]  /*57260*/  @P2 STG.E.U16 desc[UR56][R22.64], R161 ;  /* 0x000000a116002986 */ /* 0x0003e2000c101538 */
[-C--:B------:R-:W-:Y:S01]  /*57270*/  LEA R26, P5, R29, R3.reuse, 0x1 ;  /* 0x000000031d1a7211 */ /* 0x080fe200078a08ff */
[----:B------:R-:W-:Y:S01]  /*57280*/  ULDC UR6, c[0x0][0x248] ;  /* 0x0000920000067ab9 */ /* 0x000fe20000000800 */
[C-C-:B------:R-:W-:Y:S01]  /*57290*/  LOP3.LUT R28, R2.reuse, 0x68, R165.reuse, 0xfe, !PT ;  /* 0x00000068021c7812 */ /* 0x140fe200078efea5 */
[----:B------:R5:W-:Y:S01]  /*572a0*/  @P4 STG.E.U16 desc[UR56][R24.64], R162 ;  /* 0x000000a218004986 */ /* 0x000be2000c101538 */
[----:B------:R-:W-:Y:S01]  /*572b0*/  ISETP.LT.AND P1, PT, R27, UR4, !P0 ;  /* 0x000000041b007c0c */ /* 0x000fe2000c721270 */
[----:B------:R-:W-:Y:S01]  /*572c0*/  ULDC UR4, c[0x0][0x248] ;  /* 0x0000920000047ab9 */ /* 0x000fe20000000800 */
[-C--:B------:R-:W-:Y:S01]  /*572d0*/  LEA.HI.X.SX32 R27, R29, R0.reuse, 0x1, P5 ;  /* 0x000000001d1b7211 */ /* 0x080fe200028f0eff */
[----:B------:R-:W-:Y:S01]  /*572e0*/  ULDC UR9, c[0x0][0x22c] ;  /* 0x00008b0000097ab9 */ /* 0x000fe20000000800 */
[C-C-:B0-----:R-:W-:Y:S01]  /*572f0*/  LOP3.LUT R21, R2.reuse, 0x6a, R165.reuse, 0xfe, !PT ;  /* 0x0000006a02157812 */ /* 0x141fe200078efea5 */
[----:B------:R-:W0:Y:S01]  /*57300*/  LDC R31, c[0x0][0x248] ;  /* 0x00009200ff1f7b82 */ /* 0x000e220000000800 */
[----:B------:R-:W-:Y:S01]  /*57310*/  LOP3.LUT R20, R2, 0x6c, R165, 0xfe, !PT ;  /* 0x0000006c02147812 */ /* 0x000fe200078efea5 */
[----:B------:R2:W-:Y:S01]  /*57320*/  @P3 STG.E.U16 desc[UR56][R26.64], R163 ;  /* 0x000000a31a003986 */ /* 0x0005e2000c101538 */
[C---:B------:R-:W-:Y:S01]  /*57330*/  ISETP.LT.AND P4, PT, R28.reuse, UR7, !P0 ;  /* 0x000000071c007c0c */ /* 0x040fe2000c781270 */
[----:B------:R-:W-:Y:S01]  /*57340*/  IMAD R28, R28, UR4, RZ ;  /* 0x000000041c1c7c24 */ /* 0x000fe2000f8e02ff */
[C---:B------:R-:W-:Y:S01]  /*57350*/  ISETP.LT.AND P2, PT, R20.reuse, UR9, !P0 ;  /* 0x0000000914007c0c */ /* 0x040fe2000c741270 */
[C---:B-1----:R-:W-:Y:S01]  /*57360*/  IMAD R23, R21.reuse, UR5, RZ ;  /* 0x0000000515177c24 */ /* 0x042fe2000f8e02ff */
[----:B------:R-:W-:Y:S01]  /*57370*/  ISETP.LT.AND P3, PT, R21, UR8, !P0 ;  /* 0x0000000815007c0c */ /* 0x000fe2000c761270 */
[----:B-----5:R-:W-:Y:S01]  /*57380*/  IMAD R25, R20, UR6, RZ ;  /* 0x0000000614197c24 */ /* 0x020fe2000f8e02ff */
[CC--:B------:R-:W-:Y:S01]  /*57390*/  LEA R20, P6, R28.reuse, R3.reuse, 0x1 ;  /* 0x000000031c147211 */ /* 0x0c0fe200078c08ff */
[----:B------:R-:W-:Y:S01]  /*573a0*/  ULDC UR8, c[0x0][0x22c] ;  /* 0x00008b0000087ab9 */ /* 0x000fe20000000800 */
[-C--:B------:R-:W-:Y:S01]  /*573b0*/  LEA R22, P5, R23, R3.reuse, 0x1 ;  /* 0x0000000317167211 */ /* 0x080fe200078a08ff */
[----:B------:R-:W-:Y:S01]  /*573c0*/  ULDC UR4, c[0x0][0x248] ;  /* 0x0000920000047ab9 */ /* 0x000fe20000000800 */
[-C--:B------:R-:W-:Y:S01]  /*573d0*/  LEA.HI.X.SX32 R21, R28, R0.reuse, 0x1, P6 ;  /* 0x000000001c157211 */ /* 0x080fe200030f0eff */
[----:B------:R-:W-:Y:S01]  /*573e0*/  ULDC UR5, c[0x0][0x248] ;  /* 0x0000920000057ab9 */ /* 0x000fe20000000800 */
[----:B------:R-:W-:Y:S01]  /*573f0*/  LEA R24, P6, R25, R3, 0x1 ;  /* 0x0000000319187211 */ /* 0x000fe200078c08ff */
[----:B------:R-:W-:Y:S01]  /*57400*/  ULDC UR9, c[0x0][0x22c] ;  /* 0x00008b0000097ab9 */ /* 0x000fe20000000800 */
[----:B------:R-:W-:Y:S01]  /*57410*/  PRMT R160, R160, 0x7632, R160 ;  /* 0x00007632a0a07816 */ /* 0x000fe200000000a0 */
[----:B------:R-:W-:Y:S01]  /*57420*/  ULDC UR6, c[0x0][0x248] ;  /* 0x0000920000067ab9 */ /* 0x000fe20000000800 */
[----:B------:R-:W-:Y:S01]  /*57430*/  PRMT R161, R161, 0x7632, R161 ;  /* 0x00007632a1a17816 */ /* 0x000fe200000000a1 */
[----:B------:R-:W-:Y:S01]  /*57440*/  ULDC UR7, c[0x0][0x248] ;  /* 0x0000920000077ab9 */ /* 0x000fe20000000800 */
[----:B------:R-:W-:Y:S01]  /*57450*/  LEA.HI.X.SX32 R23, R23, R0, 0x1, P5 ;  /* 0x0000000017177211 */ /* 0x000fe200028f0eff */
[----:B------:R1:W-:Y:S01]  /*57460*/  @P4 STG.E.U16 desc[UR56][R20.64], R160 ;  /* 0x000000a014004986 */ /* 0x0003e2000c101538 */
[----:B------:R-:W-:-:S02]  /*57470*/  PRMT R162, R162, 0x7632, R162 ;  /* 0x00007632a2a27816 */ /* 0x000fc400000000a2 */
[----:B------:R-:W-:Y:S01]  /*57480*/  LEA.HI.X.SX32 R25, R25, R0, 0x1, P6 ;  /* 0x0000000019197211 */ /* 0x000fe200030f0eff */
[----:B------:R5:W-:Y:S01]  /*57490*/  @P3 STG.E.U16 desc[UR56][R22.64], R161 ;  /* 0x000000a116003986 */ /* 0x000be2000c101538 */
[----:B--2---:R-:W-:Y:S02]  /*574a0*/  LOP3.LUT R26, R2, 0x6e, R165, 0xfe, !PT ;  /* 0x0000006e021a7812 */ /* 0x004fe400078efea5 */
[----:B------:R-:W-:Y:S01]  /*574b0*/  PRMT R163, R163, 0x7632, R163 ;  /* 0x00007632a3a37816 */ /* 0x000fe200000000a3 */
[----:B------:R2:W-:Y:S01]  /*574c0*/  @P2 STG.E.U16 desc[UR56][R24.64], R162 ;  /* 0x000000a218002986 */ /* 0x0005e2000c101538 */
[C---:B------:R-:W-:Y:S01]  /*574d0*/  ISETP.LT.AND P2, PT, R26.reuse, UR8, !P0 ;  /* 0x000000081a007c0c */ /* 0x040fe2000c741270 */
[----:B------:R-:W-:Y:S01]  /*574e0*/  IMAD R26, R26, UR4, RZ ;  /* 0x000000041a1a7c24 */ /* 0x000fe2000f8e02ff */
[----:B------:R-:W-:Y:S01]  /*574f0*/  ULDC UR4, c[0x0][0x22c] ;  /* 0x00008b0000047ab9 */ /* 0x000fe20000000800 */
[C-C-:B-1----:R-:W-:Y:S02]  /*57500*/  LOP3.LUT R21, R2.reuse, 0x70, R165.reuse, 0xfe, !PT ;  /* 0x0000007002157812 */ /* 0x142fe400078efea5 */
[----:B------:R-:W-:-:S02]  /*57510*/  LOP3.LUT R27, R2, 0x84, R165, 0xfe, !PT ;  /* 0x00000084021b7812 */ /* 0x000fc400078efea5 */
[--C-:B-----5:R-:W-:Y:S02]  /*57520*/  LOP3.LUT R23, R2, 0x72, R165.reuse, 0xfe, !PT ;  /* 0x0000007202177812 */ /* 0x120fe400078efea5 */
[-C--:B------:R-:W-:Y:S02]  /*57530*/  LEA R20, P3, R26, R3.reuse, 0x1 ;  /* 0x000000031a147211 */ /* 0x080fe400078608ff */
[----:B------:R-:W-:Y:S01]  /*57540*/  LOP3.LUT R22, R2, 0x74, R165, 0xfe, !PT ;  /* 0x0000007402167812 */ /* 0x000fe200078efea5 */
[C---:B--2---:R-:W-:Y:S01]  /*57550*/  IMAD R25, R21.reuse, UR5, RZ ;  /* 0x0000000515197c24 */ /* 0x044fe2000f8e02ff */
[----:B------:R-:W-:Y:S01]  /*57560*/  ISETP.LT.AND P5, PT, R21, UR9, !P0 ;  /* 0x0000000915007c0c */ /* 0x000fe2000c7a1270 */
[C---:B------:R-:W-:Y:S01]  /*57570*/  IMAD R28, R23.reuse, UR6, RZ ;  /* 0x00000006171c7c24 */ /* 0x040fe2000f8e02ff */
[-C--:B------:R-:W-:Y:S01]  /*57580*/  LEA.HI.X.SX32 R21, R26, R0.reuse, 0x1, P3 ;  /* 0x000000001a157211 */ /* 0x080fe200018f0eff */
[C---:B------:R-:W-:Y:S01]  /*57590*/  IMAD R29, R22.reuse, UR7, RZ ;  /* 0x00000007161d7c24 */ /* 0x040fe2000f8e02ff */
[----:B------:R-:W-:Y:S01]  /*575a0*/  ISETP.LT.AND P3, PT, R22, UR4, !P0 ;  /* 0x0000000416007c0c */ /* 0x000fe2000c761270 */
[----:B------:R-:W-:Y:S01]  /*575b0*/  ULDC UR4, c[0x0][0x22c] ;  /* 0x00008b0000047ab9 */ /* 0x000fe20000000800 */
[----:B------:R-:W-:Y:S01]  /*575c0*/  ISETP.LT.AND P4, PT, R23, UR10, !P0 ;  /* 0x0000000a17007c0c */ /* 0x000fe2000c781270 */
[----:B------:R1:W-:Y:S01]  /*575d0*/  @P2 STG.E.U16 desc[UR56][R20.64], R163 ;  /* 0x000000a314002986 */ /* 0x0003e2000c101538 */
[CC--:B------:R-:W-:Y:S01]  /*575e0*/  LEA R22, P6, R25.reuse, R3.reuse, 0x1 ;  /* 0x0000000319167211 */ /* 0x0c0fe200078c08ff */
[----:B------:R-:W-:Y:S01]  /*575f0*/  ULDC UR6, c[0x0][0x22c] ;  /* 0x00008b0000067ab9 */ /* 0x000fe20000000800 */
[-C--:B------:R-:W-:Y:S01]  /*57600*/  LEA R24, P2, R28, R3.reuse, 0x1 ;  /* 0x000000031c187211 */ /* 0x080fe200078408ff */
[----:B------:R-:W-:Y:S01]  /*57610*/  ULDC UR5, c[0x0][0x248] ;  /* 0x0000920000057ab9 */ /* 0x000fe20000000800 */
[----:B------:R-:W-:Y:S01]  /*57620*/  LEA.HI.X.SX32 R23, R25, R0, 0x1, P6 ;  /* 0x0000000019177211 */ /* 0x000fe200030f0eff */
[----:B------:R-:W-:Y:S01]  /*57630*/  ULDC UR7, c[0x0][0x22c] ;  /* 0x00008b0000077ab9 */ /* 0x000fe20000000800 */
[----:B------:R-:W-:-:S02]  /*57640*/  LEA R26, P6, R29, R3, 0x1 ;  /* 0x000000031d1a7211 */ /* 0x000fc400078c08ff */
[-C--:B------:R-:W-:Y:S01]  /*57650*/  LEA.HI.X.SX32 R25, R28, R0.reuse, 0x1, P2 ;  /* 0x000000001c197211 */ /* 0x080fe200010f0eff */
[----:B------:R2:W-:Y:S01]  /*57660*/  @P5 STG.E.U16 desc[UR56][R22.64], R168 ;  /* 0x000000a816005986 */ /* 0x0005e2000c101538 */
[----:B------:R-:W-:Y:S01]  /*57670*/  ISETP.LT.AND P2, PT, R27, UR4, !P0 ;  /* 0x000000041b007c0c */ /* 0x000fe2000c741270 */
[----:B------:R-:W-:Y:S01]  /*57680*/  ULDC UR4, c[0x0][0x248] ;  /* 0x0000920000047ab9 */ /* 0x000fe20000000800 */
[C-C-:B-1----:R-:W-:Y:S01]  /*57690*/  LOP3.LUT R21, R2.reuse, 0x76, R165.reuse, 0xfe, !PT ;  /* 0x0000007602157812 */ /* 0x142fe200078efea5 */
[----:B------:R1:W-:Y:S01]  /*576a0*/  @P4 STG.E.U16 desc[UR56][R24.64], R169 ;  /* 0x000000a918004986 */ /* 0x0003e2000c101538 */
[-C--:B------:R-:W-:Y:S01]  /*576b0*/  LEA.HI.X.SX32 R27, R29, R0.reuse, 0x1, P6 ;  /* 0x000000001d1b7211 */ /* 0x080fe200030f0eff */
[----:B------:R-:W5:Y:S01]  /*576c0*/  LDC R28, c[0x0][0x248] ;  /* 0x00009200ff1c7b82 */ /* 0x000f620000000800 */
[--C-:B------:R-:W-:Y:S02]  /*576d0*/  LOP3.LUT R20, R2, 0x78, R165.reuse, 0xfe, !PT ;  /* 0x0000007802147812 */ /* 0x100fe400078efea5 */
[C---:B------:R-:W-:Y:S01]  /*576e0*/  ISETP.LT.AND P5, PT, R21.reuse, UR6, !P0 ;  /* 0x0000000615007c0c */ /* 0x040fe2000c7a1270 */
[----:B------:R-:W-:Y:S01]  /*576f0*/  IMAD R21, R21, UR4, RZ ;  /* 0x0000000415157c24 */ /* 0x000fe2000f8e02ff */
[----:B------:R4:W-:Y:S01]  /*57700*/  @P3 STG.E.U16 desc[UR56][R26.64], R170 ;  /* 0x000000aa1a003986 */ /* 0x0009e2000c101538 */
[----:B------:R-:W-:Y:S01]  /*57710*/  ISETP.LT.AND P3, PT, R20, UR7, !P0 ;  /* 0x0000000714007c0c */ /* 0x000fe2000c761270 */
[----:B------:R-:W-:Y:S01]  /*57720*/  ULDC UR4, c[0x0][0x248] ;  /* 0x0000920000047ab9 */ /* 0x000fe20000000800 */
[----:B--2---:R-:W-:Y:S01]  /*57730*/  LOP3.LUT R23, R2, 0x7a, R165, 0xfe, !PT ;  /* 0x0000007a02177812 */ /* 0x004fe200078efea5 */
[----:B------:R-:W-:Y:S01]  /*57740*/  ULDC UR6, c[0x0][0x22c] ;  /* 0x00008b0000067ab9 */ /* 0x000fe20000000800 */
[----:B-1----:R-:W-:Y:S01]  /*57750*/  IMAD R24, R20, UR5, RZ ;  /* 0x0000000514187c24 */ /* 0x002fe2000f8e02ff */
[-C--:B------:R-:W-:Y:S01]  /*57760*/  LEA R20, P4, R21, R3.reuse, 0x1 ;  /* 0x0000000315147211 */ /* 0x080fe200078808ff */
[----:B------:R-:W-:Y:S01]  /*57770*/  ULDC UR5, c[0x0][0x22c] ;  /* 0x00008b0000057ab9 */ /* 0x000fe20000000800 */
[----:B------:R-:W-:Y:S01]  /*57780*/  IMAD R25, R23, UR4, RZ ;  /* 0x0000000417197c24 */ /* 0x000fe2000f8e02ff */
[----:B------:R-:W-:Y:S01]  /*57790*/  ULDC UR4, c[0x0][0x248] ;  /* 0x0000920000047ab9 */ /* 0x000fe20000000800 */
[----:B------:R-:W-:Y:S01]  /*577a0*/  LEA.HI.X.SX32 R21, R21, R0, 0x1, P4 ;  /* 0x0000000015157211 */ /* 0x000fe200020f0eff */
[----:B------:R-:W1:Y:S01]  /*577b0*/  LDC R29, c[0x0][0x248] ;  /* 0x00009200ff1d7b82 */ /* 0x000e620000000800 */
[----:B------:R-:W-:-:S02]  /*577c0*/  LEA R22, P6, R24, R3, 0x1 ;  /* 0x0000000318167211 */ /* 0x000fc400078c08ff */
[----:B----4-:R-:W-:Y:S01]  /*577d0*/  LOP3.LUT R26, R2, 0x86, R165, 0xfe, !PT ;  /* 0x00000086021a7812 */ /* 0x010fe200078efea5 */
[----:B------:R2:W-:Y:S01]  /*577e0*/  @P5 STG.E.U16 desc[UR56][R20.64], R171 ;  /* 0x000000ab14005986 */ /* 0x0005e2000c101538 */
[----:B------:R-:W-:Y:S01]  /*577f0*/  ISETP.LT.AND P4, PT, R23, UR5, !P0 ;  /* 0x0000000517007c0c */ /* 0x000fe2000c781270 */
[----:B------:R-:W-:Y:S01]  /*57800*/  ULDC UR5, c[0x0][0x22c] ;  /* 0x00008b0000057ab9 */ /* 0x000fe20000000800 */
[----:B------:R-:W-:Y:S02]  /*57810*/  PRMT R27, R168, 0x7632, R27 ;  /* 0x00007632a81b7816 */ /* 0x000fe4000000001b */
[----:B------:R-:W-:Y:S02]  /*57820*/  LEA.HI.X.SX32 R23, R24, R0, 0x1, P6 ;  /* 0x0000000018177211 */ /* 0x000fe400030f0eff */
[----:B------:R-:W-:Y:S02]  /*57830*/  ISETP.LT.AND P5, PT, R26, UR6, !P0 ;  /* 0x000000061a007c0c */ /* 0x000fe4000c7a1270 */
[----:B------:R-:W-:Y:S01]  /*57840*/  LEA R24, P6, R25, R3, 0x1 ;  /* 0x0000000319187211 */ /* 0x000fe200078c08ff */
[----:B------:R4:W-:Y:S01]  /*57850*/  @P3 STG.E.U16 desc[UR56][R22.64], R27 ;  /* 0x0000001b16003986 */ /* 0x0009e2000c101538 */
[----:B------:R-:W-:-:S02]  /*57860*/  LOP3.LUT R26, R2, 0x7c, R165, 0xfe, !PT ;  /* 0x0000007c021a7812 */ /* 0x000fc400078efea5 */
[----:B------:R-:W-:Y:S02]  /*57870*/  PRMT R169, R169, 0x7632, R169 ;  /* 0x00007632a9a97816 */ /* 0x000fe400000000a9 */
[----:B------:R-:W-:Y:S02]  /*57880*/  LEA.HI.X.SX32 R25, R25, R0, 0x1, P6 ;  /* 0x0000000019197211 */ /* 0x000fe400030f0eff */
[C---:B------:R-:W-:Y:S01]  /*57890*/  ISETP.LT.AND P3, PT, R26.reuse, UR5, !P0 ;  /* 0x000000051a007c0c */ /* 0x040fe2000c761270 */
[----:B------:R-:W-:Y:S01]  /*578a0*/  IMAD R26, R26, UR4, RZ ;  /* 0x000000041a1a7c24 */ /* 0x000fe2000f8e02ff */
[----:B------:R-:W-:Y:S01]  /*578b0*/  ULDC UR4, c[0x0][0x248] ;  /* 0x0000920000047ab9 */ /* 0x000fe20000000800 */
[----:B------:R3:W-:Y:S01]  /*578c0*/  @P4 STG.E.U16 desc[UR56][R24.64], R169 ;  /* 0x000000a918004986 */ /* 0x0007e2000c101538 */
[----:B------:R-:W-:Y:S01]  /*578d0*/  PRMT R170, R170, 0x7632, R170 ;  /* 0x00007632aaaa7816 */ /* 0x000fe200000000aa */
[----:B------:R-:W-:Y:S01]  /*578e0*/  ULDC UR5, c[0x0][0x22c] ;  /* 0x00008b0000057ab9 */ /* 0x000fe20000000800 */
[----:B--2---:R-:W-:-:S02]  /*578f0*/  LEA R20, P4, R26, R3, 0x1 ;  /* 0x000000031a147211 */ /* 0x004fc400078808ff */
[--C-:B----4-:R-:W-:Y:S02]  /*57900*/  LOP3.LUT R22, R2, 0x7e, R165.reuse, 0xfe, !PT ;  /* 0x0000007e02167812 */ /* 0x110fe400078efea5 */
[----:B------:R-:W-:Y:S02]  /*57910*/  LEA.HI.X.SX32 R21, R26, R0, 0x1, P4 ;  /* 0x000000001a157211 */ /* 0x000fe400020f0eff */
[C---:B------:R-:W-:Y:S01]  /*57920*/  ISETP.LT.AND P4, PT, R22.reuse, UR5, !P0 ;  /* 0x0000000516007c0c */ /* 0x040fe2000c781270 */
[----:B------:R-:W-:Y:S01]  /*57930*/  IMAD R23, R22, UR4, RZ ;  /* 0x0000000416177c24 */ /* 0x000fe2000f8e02ff */
[----:B------:R-:W-:Y:S01]  /*57940*/  ULDC UR4, c[0x0][0x248] ;  /* 0x0000920000047ab9 */ /* 0x000fe20000000800 */
[----:B---3--:R-:W-:Y:S01]  /*57950*/  LOP3.LUT R24, R2, 0x80, R165, 0xfe, !PT ;  /* 0x0000008002187812 */ /* 0x008fe200078efea5 */
[----:B------:R2:W-:Y:S01]  /*57960*/  @P3 STG.E.U16 desc[UR56][R20.64], R170 ;  /* 0x000000aa14003986 */ /* 0x0005e2000c101538 */
[----:B------:R-:W-:Y:S01]  /*57970*/  ULDC UR5, c[0x0][0x22c] ;  /* 0x00008b0000057ab9 */ /* 0x000fe20000000800 */
[----:B------:R-:W-:-:S02]  /*57980*/  LEA R22, P3, R23, R3, 0x1 ;  /* 0x0000000317167211 */ /* 0x000fc400078608ff */
[----:B------:R-:W-:Y:S01]  /*57990*/  IMAD R25, R24, UR4, RZ ;  /* 0x0000000418197c24 */ /* 0x000fe2000f8e02ff */
[----:B------:R-:W-:Y:S01]  /*579a0*/  PRMT R171, R171, 0x7632, R171 ;  /* 0x00007632abab7816 */ /* 0x000fe200000000ab */
[----:B------:R-:W-:Y:S01]  /*579b0*/  ULDC UR4, c[0x0][0x22c] ;  /* 0x00008b0000047ab9 */ /* 0x000fe20000000800 */
[-C--:B------:R-:W-:Y:S01]  /*579c0*/  LEA.HI.X.SX32 R23, R23, R0.reuse, 0x1, P3 ;  /* 0x0000000017177211 */ /* 0x080fe200018f0eff */
[----:B-----5:R-:W-:Y:S01]  /*579d0*/  IMAD R27, R28, 0x2, R25 ;  /* 0x000000021c1b7824 */ /* 0x020fe200078e0219 */
[----:B------:R-:W-:Y:S01]  /*579e0*/  ISETP.LT.AND P3, PT, R24, UR5, !P0 ;  /* 0x0000000518007c0c */ /* 0x000fe2000c761270 */
[----:B------:R-:W-:Y:S01]  /*579f0*/  ULDC UR5, c[0x0][0x22c] ;  /* 0x00008b0000057ab9 */ /* 0x000fe20000000800 */
[----:B------:R-:W-:Y:S01]  /*57a00*/  LOP3.LUT R24, R2, 0x88, R165, 0xfe, !PT ;  /* 0x0000008802187812 */ /* 0x000fe200078efea5 */
[----:B------:R3:W-:Y:S01]  /*57a10*/  @P4 STG.E.U16 desc[UR56][R22.64], R171 ;  /* 0x000000ab16004986 */ /* 0x0007e2000c101538 */
[CC--:B--2---:R-:W-:Y:S01]  /*57a20*/  LEA R20, P6, R25.reuse, R3.reuse, 0x1 ;  /* 0x0000000319147211 */ /* 0x0c4fe200078c08ff */
[----:B------:R-:W-:Y:S01]  /*57a30*/  IMAD R28, R30, 0x2, R27 ;  /* 0x000000021e1c7824 */ /* 0x000fe200078e021b */
[----:B------:R-:W-:Y:S01]  /*57a40*/  ISETP.LT.AND P4, PT, R24, UR4, !P0 ;  /* 0x0000000418007c0c */ /* 0x000fe2000c781270 */
[----:B------:R-:W2:Y:S01]  /*57a50*/  LDC R30, c[0x0][0x248] ;  /* 0x00009200ff1e7b82 */ /* 0x000ea20000000800 */
[-C--:B------:R-:W-:Y:S01]  /*57a60*/  LEA.HI.X.SX32 R21, R25, R0.reuse, 0x1, P6 ;  /* 0x0000000019157211 */ /* 0x080fe200030f0eff */
[----:B-1----:R-:W-:Y:S01]  /*57a70*/  IMAD R29, R29, 0x2, R28 ;  /* 0x000000021d1d7824 */ /* 0x002fe200078e021c */
[C---:B------:R-:W-:Y:S01]  /*57a80*/  LEA R24, P6, R27.reuse, R3, 0x1 ;  /* 0x000000031b187211 */ /* 0x040fe200078c08ff */
[----:B------:R-:W-:Y:S01]  /*57a90*/  ULDC UR4, c[0x0][0x22c] ;  /* 0x00008b0000047ab9 */ /* 0x000fe20000000800 */
[----:B------:R-:W-:Y:S01]  /*57aa0*/  LOP3.LUT R26, R2, 0x8a, R165, 0xfe, !PT ;  /* 0x0000008a021a7812 */ /* 0x000fe200078efea5 */
[----:B------:R1:W-:Y:S01]  /*57ab0*/  @P3 STG.E.U16 desc[UR56][R20.64], R172 ;  /* 0x000000ac14003986 */ /* 0x0003e2000c101538 */
[----:B------:R-:W-:-:S02]  /*57ac0*/  LEA.HI.X.SX32 R25, R27, R0, 0x1, P6 ;  /* 0x000000001b197211 */ /* 0x000fc400030f0eff */
[-C--:B---3--:R-:W-:Y:S02]  /*57ad0*/  LEA R22, P6, R28, R3.reuse, 0x1 ;  /* 0x000000031c167211 */ /* 0x088fe400078c08ff */
[----:B------:R-:W-:Y:S01]  /*57ae0*/  ISETP.LT.AND P3, PT, R26, UR4, !P0 ;  /* 0x000000041a007c0c */ /* 0x000fe2000c761270 */
[----:B------:R3:W-:Y:S01]  /*57af0*/  @P1 STG.E.U16 desc[UR56][R24.64], R173 ;  /* 0x000000ad18001986 */ /* 0x0007e2000c101538 */
[----:B------:R-:W-:Y:S01]  /*57b00*/  LOP3.LUT R27, R2, 0x8c, R165, 0xfe, !PT ;  /* 0x0000008c021b7812 */ /* 0x000fe200078efea5 */
[----:B------:R-:W-:Y:S01]  /*57b10*/  ULDC UR4, c[0x0][0x22c] ;  /* 0x00008b0000047ab9 */ /* 0x000fe20000000800 */
[-C--:B------:R-:W-:Y:S02]  /*57b20*/  LEA.HI.X.SX32 R23, R28, R0.reuse, 0x1, P6 ;  /* 0x000000001c177211 */ /* 0x080fe400030f0eff */
[-C--:B------:R-:W-:Y:S01]  /*57b30*/  LEA R26, P6, R29, R3.reuse, 0x1 ;  /* 0x000000031d1a7211 */ /* 0x080fe200078c08ff */
[----:B------:R-:W4:Y:S01]  /*57b40*/  LDC R28, c[0x0][0x248] ;  /* 0x00009200ff1c7b82 */ /* 0x000f220000000800 */
[----:B------:R-:W-:Y:S01]  /*57b50*/  ISETP.LT.AND P1, PT, R27, UR4, !P0 ;  /* 0x000000041b007c0c */ /* 0x000fe2000c721270 */
[----:B------:R-:W-:Y:S01]  /*57b60*/  ULDC UR4, c[0x0][0x22c] ;  /* 0x00008b0000047ab9 */ /* 0x000fe20000000800 */
[-C--:B------:R-:W-:Y:S01]  /*57b70*/  LEA.HI.X.SX32 R27, R29, R0.reuse, 0x1, P6 ;  /* 0x000000001d1b7211 */ /* 0x080fe200030f0eff */
[----:B------:R-:W-:Y:S01]  /*57b80*/  IMAD R29, R32, 0x2, R29 ;  /* 0x00000002201d7824 */ /* 0x000fe200078e021d */
[C-C-:B-1----:R-:W-:Y:S01]  /*57b90*/  LOP3.LUT R20, R2.reuse, 0x8e, R165.reuse, 0xfe, !PT ;  /* 0x0000008e02147812 */ /* 0x142fe200078efea5 */
[----:B------:R1:W-:Y:S01]  /*57ba0*/  @P2 STG.E.U16 desc[UR56][R22.64], R174 ;  /* 0x000000ae16002986 */ /* 0x0003e2000c101538 */
[----:B------:R-:W-:Y:S01]  /*57bb0*/  LOP3.LUT R21, R2, 0x90, R165, 0xfe, !PT ;  /* 0x0000009002157812 */ /* 0x000fe200078efea5 */
[----:B---3--:R-:W3:Y:S01]  /*57bc0*/  LDC R25, c[0x0][0x248] ;  /* 0x00009200ff197b82 */ /* 0x008ee20000000800 */
[----:B------:R-:W-:Y:S01]  /*57bd0*/  ISETP.LT.AND P2, PT, R20, UR4, !P0 ;  /* 0x0000000414007c0c */ /* 0x000fe2000c741270 */
[----:B------:R-:W-:Y:S01]  /*57be0*/  ULDC UR4, c[0x0][0x22c] ;  /* 0x00008b0000047ab9 */ /* 0x000fe20000000800 */
[-C--:B------:R-:W-:Y:S01]  /*57bf0*/  LEA R20, P6, R29, R3.reuse, 0x1 ;  /* 0x000000031d147211 */ /* 0x080fe200078c08ff */
[----:B------:R5:W-:Y:S01]  /*57c00*/  @P5 STG.E.U16 desc[UR56][R26.64], R175 ;  /* 0x000000af1a005986 */ /* 0x000be2000c101538 */
[----:B------:R-:W-:Y:S01]  /*57c10*/  ISETP.LT.AND P5, PT, R21, UR4, !P0 ;  /* 0x0000000415007c0c */ /* 0x000fe2000c7a1270 */
[----:B--2---:R-:W-:Y:S01]  /*57c20*/  IMAD R24, R30, 0x2, R29 ;  /* 0x000000021e187824 */ /* 0x004fe200078e021d */
[----:B------:R-:W-:Y:S01]  /*57c30*/  PRMT R172, R172, 0x7632, R172 ;  /* 0x00007632acac7816 */ /* 0x000fe200000000ac */
[----:B------:R-:W-:Y:S01]  /*57c40*/  ULDC UR4, c[0x0][0x22c] ;  /* 0x00008b0000047ab9 */ /* 0x000fe20000000800 */
[----:B------:R-:W-:Y:S01]  /*57c50*/  LEA.HI.X.SX32 R21, R29, R0, 0x1, P6 ;  /* 0x000000001d157211 */ /* 0x000fe200030f0eff */
[----:B------:R-:W2:Y:S01]  /*57c60*/  LDC R30, c[0x0][0x248] ;  /* 0x00009200ff1e7b82 */ /* 0x000ea20000000800 */
[----:B-1----:R-:W-:-:S02]  /*57c70*/  LEA R22, P6, R24, R3, 0x1 ;  /* 0x0000000318167211 */ /* 0x002fc400078c08ff */
[----:B------:R-:W-:Y:S01]  /*57c80*/  PRMT R173, R173, 0x7632, R173 ;  /* 0x00007632adad7816 */ /* 0x000fe200000000ad */
[----:B------:R1:W-:Y:S01]  /*57c90*/  @P4 STG.E.U16 desc[UR56][R20.64], R172 ;  /* 0x000000ac14004986 */ /* 0x0003e2000c101538 */
[----:B------:R-:W-:Y:S02]  /*57ca0*/  LEA.HI.X.SX32 R23, R24, R0, 0x1, P6 ;  /* 0x0000000018177211 */ /* 0x000fe400030f0eff */
[----:B-----5:R-:W-:Y:S01]  /*57cb0*/  LOP3.LUT R26, R2, 0x92, R165, 0xfe, !PT ;  /* 0x00000092021a7812 */ /* 0x020fe200078efea5 */
[----:B------:R-:W5:Y:S01]  /*57cc0*/  LDC R29, c[0x0][0x248] ;  /* 0x00009200ff1d7b82 */ /* 0x000f620000000800 */
[----:B------:R-:W-:Y:S01]  /*57cd0*/  PRMT R174, R174, 0x7632, R174 ;  /* 0x00007632aeae7816 */ /* 0x000fe200000000ae */
[----:B------:R4:W-:Y:S01]  /*57ce0*/  @P3 STG.E.U16 desc[UR56][R22.64], R173 ;  /* 0x000000ad16003986 */ /* 0x0009e2000c101538 */
[----:B------:R-:W-:Y:S01]  /*57cf0*/  ISETP.LT.AND P4, PT, R26, UR4, !P0 ;  /* 0x000000041a007c0c */ /* 0x000fe2000c781270 */
[----:B------:R-:W-:Y:S01]  /*57d00*/  ULDC UR4, c[0x0][0x22c] ;  /* 0x00008b0000047ab9 */ /* 0x000fe20000000800 */
[----:B------:R-:W-:Y:S01]  /*57d10*/  PRMT R175, R175, 0x7632, R175 ;  /* 0x00007632afaf7816 */ /* 0x000fe200000000af */
[----:B---3--:R-:W-:Y:S01]  /*57d20*/  IMAD R26, R25, 0x2, R24 ;  /* 0x00000002191a7824 */ /* 0x008fe200078e0218 */
[C-C-:B------:R-:W-:Y:S01]  /*57d30*/  LOP3.LUT R25, R2.reuse, 0x94, R165.reuse, 0xfe, !PT ;  /* 0x0000009402197812 */ /* 0x140fe200078efea5 */
[----:B------:R-:W3:Y:S01]  /*57d40*/  LDC R32, c[0x0][0x248] ;  /* 0x00009200ff207b82 */ /* 0x000ee20000000800 */
[----:B-1----:R-:W-:Y:S01]  /*57d50*/  LOP3.LUT R21, R2, 0x96, R165, 0xfe, !PT ;  /* 0x0000009602157812 */ /* 0x002fe200078efea5 */
[----:B0-----:R-:W-:Y:S01]  /*57d60*/  IMAD R27, R31, 0x2, R26 ;  /* 0x000000021f1b7824 */ /* 0x001fe200078e021a */
[----:B------:R-:W-:-:S02]  /*57d70*/  LEA R24, P6, R26, R3, 0x1 ;  /* 0x000000031a187211 */ /* 0x000fc400078c08ff */
[----:B------:R-:W-:Y:S01]  /*57d80*/  ISETP.LT.AND P3, PT, R25, UR4, !P0 ;  /* 0x0000000419007c0c */ /* 0x000fe2000c761270 */
[----:B------:R-:W-:Y:S01]  /*57d90*/  ULDC UR4, c[0x0][0x22c] ;  /* 0x00008b0000047ab9 */ /* 0x000fe20000000800 */
[-C--:B------:R-:W-:Y:S01]  /*57da0*/  LEA.HI.X.SX32 R25, R26, R0.reuse, 0x1, P6 ;  /* 0x000000001a197211 */ /* 0x080fe200030f0eff */
[----:B------:R-:W0:Y:S01]  /*57db0*/  LDC R31, c[0x0][0x248] ;  /* 0x00009200ff1f7b82 */ /* 0x000e220000000800 */
[-C--:B------:R-:W-:Y:S02]  /*57dc0*/  LEA R20, P6, R27, R3.reuse, 0x1 ;  /* 0x000000031b147211 */ /* 0x080fe400078c08ff */
[----:B----4-:R-:W-:Y:S01]  /*57dd0*/  LOP3.LUT R23, R2, 0x98, R165, 0xfe, !PT ;  /* 0x0000009802177812 */ /* 0x010fe200078efea5 */
[----:B------:R1:W-:Y:S01]  /*57de0*/  @P1 STG.E.U16 desc[UR56][R24.64], R174 ;  /* 0x000000ae18001986 */ /* 0x0003e2000c101538 */
[----:B------:R-:W-:Y:S01]  /*57df0*/  ISETP.LT.AND P1, PT, R21, UR4, !P0 ;  /* 0x0000000415007c0c */ /* 0x000fe2000c721270 */
[----:B------:R-:W-:Y:S01]  /*57e00*/  ULDC UR4, c[0x0][0x22c] ;  /* 0x00008b0000047ab9 */ /* 0x000fe20000000800 */
[-C--:B------:R-:W-:Y:S01]  /*57e10*/  LEA.HI.X.SX32 R21, R27, R0.reuse, 0x1, P6 ;  /* 0x000000001b157211 */ /* 0x080fe200030f0eff */
[----:B------:R-:W-:Y:S01]  /*57e20*/  IMAD R27, R28, 0x2, R27 ;  /* 0x000000021c1b7824 */ /* 0x000fe200078e021b */
[C-C-:B------:R-:W-:Y:S01]  /*57e30*/  LOP3.LUT R173, R2.reuse, 0x11e, R165.reuse, 0xfe, !PT ;  /* 0x0000011e02ad7812 */ /* 0x140fe200078efea5 */
[----:B------:R-:W4:Y:S01]  /*57e40*/  LDC R28, c[0x0][0x248] ;  /* 0x00009200ff1c7b82 */ /* 0x000f220000000800 */
[----:B------:R-:W-:Y:S01]  /*57e50*/  LOP3.LUT R171, R2, 0x120, R165, 0xfe, !PT ;  /* 0x0000012002ab7812 */ /* 0x000fe200078efea5 */
[----:B------:R1:W-:Y:S01]  /*57e60*/  @P2 STG.E.U16 desc[UR56][R20.64], R175 ;  /* 0x000000af14002986 */ /* 0x0003e2000c101538 */
[-C--:B------:R-:W-:Y:S01]  /*57e70*/  LEA R22, P6, R27, R3.reuse, 0x1 ;  /* 0x000000031b167211 */ /* 0x080fe200078c08ff */
[----:B--2---:R-:W-:Y:S01]  /*57e80*/  IMAD R26, R30, 0x2, R27 ;  /* 0x000000021e1a7824 */ /* 0x004fe200078e021b */
[----:B------:R-:W-:Y:S01]  /*57e90*/  ISETP.LT.AND P2, PT, R23, UR4, !P0 ;  /* 0x0000000417007c0c */ /* 0x000fe2000c741270 */
[----:B------:R-:W-:Y:S01]  /*57ea0*/  ULDC UR4, c[0x0][0x22c] ;  /* 0x00008b0000047ab9 */ /* 0x000fe20000000800 */
[-C--:B------:R-:W-:Y:S01]  /*57eb0*/  LEA.HI.X.SX32 R23, R27, R0.reuse, 0x1, P6 ;  /* 0x000000001b177211 */ /* 0x080fe200030f0eff */
[----:B-----5:R-:W-:Y:S01]  /*57ec0*/  IMAD R27, R29, 0x2, R26 ;  /* 0x000000021d1b7824 */ /* 0x020fe200078e021a */
[----:B-1----:R-:W-:Y:S01]  /*57ed0*/  LOP3.LUT R25, R2, 0x9a, R165, 0xfe, !PT ;  /* 0x0000009a02197812 */ /* 0x002fe200078efea5 */
[----:B------:R-:W1:Y:S01]  /*57ee0*/  LDC R29, c[0x0][0x248] ;  /* 0x00009200ff1d7b82 */ /* 0x000e620000000800 */
[C---:B------:R-:W-:Y:S01]  /*57ef0*/  LEA R24, P6, R26.reuse, R3, 0x1 ;  /* 0x000000031a187211 */ /* 0x040fe200078c08ff */
[----:B------:R2:W-:Y:S01]  /*57f00*/  @P5 STG.E.U16 desc[UR56][R22.64], R176 ;  /* 0x000000b016005986 */ /* 0x0005e2000c101538 */
[----:B------:R-:W-:Y:S01]  /*57f10*/  ISETP.LT.AND P5, PT, R25, UR4, !P0 ;  /* 0x0000000419007c0c */ /* 0x000fe2000c7a1270 */
[----:B------:R-:W-:Y:S01]  /*57f20*/  ULDC UR4, c[0x0][0x22c] ;  /* 0x00008b0000047ab9 */ /* 0x000fe20000000800 */
[----:B------:R-:W-:-:S02]  /*57f30*/  LEA.HI.X.SX32 R25, R26, R0, 0x1, P6 ;  /* 0x000000001a197211 */ /* 0x000fc400030f0eff */
[CC--:B------:R-:W-:Y:S01]  /*57f40*/  LEA R20, P6, R27.reuse, R3.reuse, 0x1 ;  /* 0x000000031b147211 */ /* 0x0c0fe200078c08ff */
[----:B------:R-:W5:Y:S01]  /*57f50*/  LDC R30, c[0x0][0x248] ;  /* 0x00009200ff1e7b82 */ /* 0x000f620000000800 */
[----:B------:R-:W-:Y:S01]  /*57f60*/  LOP3.LUT R26, R2, 0x9c, R165, 0xfe, !PT ;  /* 0x0000009c021a7812 */ /* 0x000fe200078efea5 */
[----:B------:R0:W-:Y:S01]  /*57f70*/  @P4 STG.E.U16 desc[UR56][R24.64], R177 ;  /* 0x000000b118004986 */ /* 0x0001e2000c101538 */
[----:B------:R-:W-:Y:S02]  /*57f80*/  LEA.HI.X.SX32 R21, R27, R0, 0x1, P6 ;  /* 0x000000001b157211 */ /* 0x000fe400030f0eff */
[----:B------:R-:W-:Y:S01]  /*57f90*/  ISETP.LT.AND P6, PT, R26, UR4, !P0 ;  /* 0x000000041a007c0c */ /* 0x000fe2000c7c1270 */
[----:B----4-:R-:W-:Y:S01]  /*57fa0*/  IMAD R27, R28, 0x2, R27 ;  /* 0x000000021c1b7824 */ /* 0x010fe200078e021b */
[----:B--2---:R-:W-:Y:S01]  /*57fb0*/  LOP3.LUT R23, R2, 0x9e, R165, 0xfe, !PT ;  /* 0x0000009e02177812 */ /* 0x004fe200078efea5 */
[----:B------:R-:W2:Y:S01]  /*57fc0*/  LDC R28, c[0x0][0x248] ;  /* 0x00009200ff1c7b82 */ /* 0x000ea20000000800 */
[----:B------:R4:W-:Y:S01]  /*57fd0*/  @P3 STG.E.U16 desc[UR56][R20.64], R178 ;  /* 0x000000b214003986 */ /* 0x0009e2000c101538 */
[----:B---3--:R-:W-:Y:S01]  /*57fe0*/  IMAD R26, R32, 0x2, R27 ;  /* 0x00000002201a7824 */ /* 0x008fe200078e021b */
[----:B------:R-:W-:Y:S01]  /*57ff0*/  LEA R22, P3, R27, R3, 0x1 ;  /* 0x000000031b167211 */ /* 0x000fe200078608ff */
[----:B------:R-:W-:Y:S01]  /*58000*/  ULDC UR4, c[0x0][0x22c] ;  /* 0x00008b0000047ab9 */ /* 0x000fe20000000800 */
[----:B------:R-:W-:-:S02]  /*58010*/  PRMT R176, R176, 0x7632, R176 ;  /* 0x00007632b0b07816 */ /* 0x000fc400000000b0 */
[----:B------:R-:W-:Y:S01]  /*58020*/  ISETP.LT.AND P4, PT, R23, UR4, !P0 ;  /* 0x0000000417007c0c */ /* 0x000fe2000c781270 */
[----:B------:R-:W-:Y:S01]  /*58030*/  ULDC UR4, c[0x0][0x22c] ;  /* 0x00008b0000047ab9 */ /* 0x000fe20000000800 */
[-C--:B------:R-:W-:Y:S01]  /*58040*/  LEA.HI.X.SX32 R23, R27, R0.reuse, 0x1, P3 ;  /* 0x000000001b177211 */ /* 0x080fe200018f0eff */
[----:B-1----:R-:W-:Y:S01]  /*58050*/  IMAD R27, R29, 0x2, R26 ;  /* 0x000000021d1b7824 */ /* 0x002fe200078e021a */
[-C--:B0-----:R-:W-:Y:S01]  /*58060*/  LEA R24, P3, R26, R3.reuse, 0x1 ;  /* 0x000000031a187211 */ /* 0x081fe200078608ff */
[----:B------:R-:W0:Y:S01]  /*58070*/  LDC R29, c[0x0][0x248] ;  /* 0x00009200ff1d7b82 */ /* 0x000e220000000800 */
[--C-:B----4-:R-:W-:Y:S01]  /*58080*/  LOP3.LUT R20, R2, 0xa0, R165.reuse, 0xfe, !PT ;  /* 0x000000a002147812 */ /* 0x110fe200078efea5 */
[----:B------:R1:W-:Y:S01]  /*58090*/  @P1 STG.E.U16 desc[UR56][R22.64], R179 ;  /* 0x000000b316001986 */ /* 0x0003e2000c101538 */
[----:B------:R-:W-:Y:S02]  /*580a0*/  LEA.HI.X.SX32 R25, R26, R0, 0x1, P3 ;  /* 0x000000001a197211 */ /* 0x000fe400018f0eff */
[----:B------:R-:W-:Y:S01]  /*580b0*/  ISETP.LT.AND P1, PT, R20, UR4, !P0 ;  /* 0x0000000414007c0c */ /* 0x000fe2000c721270 */
[----:B------:R-:W-:Y:S01]  /*580c0*/  ULDC UR4, c[0x0][0x22c] ;  /* 0x00008b0000047ab9 */ /* 0x000fe20000000800 */
[----:B------:R-:W-:Y:S01]  /*580d0*/  LOP3.LUT R21, R2, 0xa2, R165, 0xfe, !PT ;  /* 0x000000a202157812 */ /* 0x000fe200078efea5 */
[----:B------:R3:W-:Y:S01]  /*580e0*/  @P2 STG.E.U16 desc[UR56][R24.64], R176 ;  /* 0x000000b018002986 */ /* 0x0007e2000c101538 */
[----:B------:R-:W-:Y:S01]  /*580f0*/  LEA R20, P3, R27, R3, 0x1 ;  /* 0x000000031b147211 */ /* 0x000fe200078608ff */
[----:B------:R-:W4:Y:S01]  /*58100*/  LDC R32, c[0x0][0x248] ;  /* 0x00009200ff207b82 */ /* 0x000f220000000800 */
[----:B------:R-:W-:Y:S01]  /*58110*/  ISETP.LT.AND P2, PT, R21, UR4, !P0 ;  /* 0x0000000415007c0c */ /* 0x000fe2000c741270 */
[----:B------:R-:W-:Y:S01]  /*58120*/  ULDC UR4, c[0x0][0x22c] ;  /* 0x00008b0000047ab9 */ /* 0x000fe20000000800 */
[----:B------:R-:W-:-:S02]  /*58130*/  PRMT R177, R177, 0x7632, R177 ;  /* 0x00007632b1b17816 */ /* 0x000fc400000000b1 */
[-C--:B------:R-:W-:Y:S01]  /*58140*/  LEA.HI.X.SX32 R21, R27, R0.reuse, 0x1, P3 ;  /* 0x000000001b157211 */ /* 0x080fe200018f0eff */
[----:B--2---:R-:W-:Y:S01]  /*58150*/  IMAD R27, R28, 0x2, R27 ;  /* 0x000000021c1b7824 */ /* 0x004fe200078e021b */
[----:B------:R-:W-:Y:S02]  /*58160*/  LOP3.LUT R26, R2, 0xa4, R165, 0xfe, !PT ;  /* 0x000000a4021a7812 */ /* 0x000fe400078efea5 */
[----:B------:R-:W-:Y:S01]  /*58170*/  PRMT R178, R178, 0x7632, R178 ;  /* 0x00007632b2b27816 */ /* 0x000fe200000000b2 */
[----:B------:R2:W-:Y:S01]  /*58180*/  @P5 STG.E.U16 desc[UR56][R20.64], R177 ;  /* 0x000000b114005986 */ /* 0x0005e2000c101538 */
[----:B-----5:R-:W-:Y:S01]  /*58190*/  IMAD R28, R30, 0x2, R27 ;  /* 0x000000021e1c7824 */ /* 0x020fe200078e021b */
[----:B-1----:R-:W-:Y:S01]  /*581a0*/  LEA R22, P5, R27, R3, 0x1 ;  /* 0x000000031b167211 */ /* 0x002fe200078a08ff */
[----:B------:R-:W1:Y:S01]  /*581b0*/  LDC R30, c[0x0][0x248] ;  /* 0x00009200ff1e7b82 */ /* 0x000e620000000800 */
[----:B------:R-:W-:Y:S02]  /*581c0*/  PRMT R179, R179, 0x7632, R179 ;  /* 0x00007632b3b37816 */ /* 0x000fe400000000b3 */
[----:B------:R-:W-:-:S02]  /*581d0*/  LEA.HI.X.SX32 R23, R27, R0, 0x1, P5 ;  /* 0x000000001b177211 */ /* 0x000fc400028f0eff */
[-C--:B---3--:R-:W-:Y:S02]  /*581e0*/  LEA R24, P5, R28, R3.reuse, 0x1 ;  /* 0x000000031c187211 */ /* 0x088fe400078a08ff */
[----:B------:R-:W-:Y:S01]  /*581f0*/  ISETP.LT.AND P3, PT, R26, UR4, !P0 ;  /* 0x000000041a007c0c */ /* 0x000fe2000c761270 */
[----:B------:R3:W-:Y:S01]  /*58200*/  @P6 STG.E.U16 desc[UR56][R22.64], R178 ;  /* 0x000000b216006986 */ /* 0x0007e2000c101538 */
[----:B------:R-:W-:Y:S01]  /*58210*/  LEA.HI.X.SX32 R25, R28, R0, 0x1, P5 ;  /* 0x000000001c197211 */ /* 0x000fe200028f0eff */
[----:B0-----:R-:W-:Y:S01]  /*58220*/  IMAD R28, R29, 0x2, R28 ;  /* 0x000000021d1c7824 */ /* 0x001fe200078e021c */
[C-C-:B------:R-:W-:Y:S01]  /*58230*/  LOP3.LUT R26, R2.reuse, 0xa6, R165.reuse, 0xfe, !PT ;  /* 0x000000a6021a7812 */ /* 0x140fe200078efea5 */
[----:B------:R-:W-:Y:S01]  /*58240*/  ULDC UR4, c[0x0][0x22c] ;  /* 0x00008b0000047ab9 */ /* 0x000fe20000000800 */
[----:B------:R-:W-:Y:S01]  /*58250*/  LOP3.LUT R27, R2, 0xa8, R165, 0xfe, !PT ;  /* 0x000000a8021b7812 */ /* 0x000fe200078efea5 */
[----:B------:R-:W-:Y:S01]  /*58260*/  IMAD R29, R31, 0x2, R28 ;  /* 0x000000021f1d7824 */ /* 0x000fe200078e021c */
[----:B------:R4:W-:Y:S01]  /*58270*/  @P4 STG.E.U16 desc[UR56][R24.64], R179 ;  /* 0x000000b318004986 */ /* 0x0009e2000c101538 */
[----:B------:R-:W0:Y:S01]  /*58280*/  LDC R31, c[0x0][0x248] ;  /* 0x00009200ff1f7b82 */ /* 0x000e220000000800 */
[----:B--2---:R-:W-:-:S02]  /*58290*/  LEA R20, P4, R28, R3, 0x1 ;  /* 0x000000031c147211 */ /* 0x004fc400078808ff */
[----:B------:R-:W-:Y:S01]  /*582a0*/  ISETP.LT.AND P5, PT, R26, UR4, !P0 ;  /* 0x000000041a007c0c */ /* 0x000fe2000c7a1270 */
[----:B------:R-:W-:Y:S01]  /*582b0*/  ULDC UR4, c[0x0][0x22c] ;  /* 0x00008b0000047ab9 */ /* 0x000fe20000000800 */
[-C--:B------:R-:W-:Y:S02]  /*582c0*/  LEA R26, P6, R29, R3.reuse, 0x1 ;  /* 0x000000031d1a7211 */ /* 0x080fe400078c08ff */
[-C--:B------:R-:W-:Y:S02]  /*582d0*/  LEA.HI.X.SX32 R21, R28, R0.reuse, 0x1, P4 ;  /* 0x000000001c157211 */ /* 0x080fe400020f0eff */
[----:B------:R-:W-:Y:S01]  /*582e0*/  ISETP.LT.AND P4, PT, R27, UR4, !P0 ;  /* 0x000000041b007c0c */ /* 0x000fe2000c781270 */
[----:B------:R-:W2:Y:S01]  /*582f0*/  LDC R28, c[0x0][0x248] ;  /* 0x00009200ff1c7b82 */ /* 0x000ea20000000800 */
[-C--:B------:R-:W-:Y:S01]  /*58300*/  LEA.HI.X.SX32 R27, R29, R0.reuse, 0x1, P6 ;  /* 0x000000001d1b7211 */ /* 0x080fe200030f0eff */
[----:B-1----:R-:W-:Y:S01]  /*58310*/  IMAD R29, R30, 0x2, R29 ;  /* 0x000000021e1d7824 */ /* 0x002fe200078e021d */
[C-C-:B---3--:R-:W-:Y:S01]  /*58320*/  LOP3.LUT R22, R2.reuse, 0xaa, R165.reuse, 0xfe, !PT ;  /* 0x000000aa02167812 */ /* 0x148fe200078efea5 */
[----:B------:R-:W-:Y:S01]  /*58330*/  ULDC UR4, c[0x0][0x22c] ;  /* 0x00008b0000047ab9 */ /* 0x000fe20000000800 */
[----:B------:R1:W-:Y:S01]  /*58340*/  @P1 STG.E.U16 desc[UR56][R20.64], R180 ;  /* 0x000000b414001986 */ /* 0x0003e2000c101538 */
[----:B------:R-:W-:Y:S01]  /*58350*/  LOP3.LUT R23, R2, 0xac, R165, 0xfe, !PT ;  /* 0x000000ac02177812 */ /* 0x000fe200078efea5 */
[----:B----4-:R-:W-:Y:S01]  /*58360*/  IMAD R24, R32, 0x2, R29 ;  /* 0x0000000220187824 */ /* 0x010fe200078e021d */
[----:B------:R-:W-:Y:S01]  /*58370*/  ISETP.LT.AND P1, PT, R22, UR4, !P0 ;  /* 0x0000000416007c0c */ /* 0x000fe2000c721270 */
[----:B------:R-:W-:Y:S01]  /*58380*/  ULDC UR4, c[0x0][0x22c] ;  /* 0x00008b0000047ab9 */ /* 0x000fe20000000800 */
[----:B------:R-:W-:Y:S01]  /*58390*/  LEA R22, P6, R29, R3, 0x1 ;  /* 0x000000031d167211 */ /* 0x000fe200078c08ff */
[----:B------:R0:W-:Y:S01]  /*583a0*/  @P2 STG.E.U16 desc[UR56][R26.64], R181 ;  /* 0x000000b51a002986 */ /* 0x0001e2000c101538 */
[----:B------:R-:W-:Y:S01]  /*583b0*/  ISETP.LT.AND P2, PT, R23, UR4, !P0 ;  /* 0x0000000417007c0c */ /* 0x000fe2000c741270 */
[----:B------:R-:W3:Y:S01]  /*583c0*/  LDC R30, c[0x0][0x248] ;  /* 0x00009200ff1e7b82 */ /* 0x000ee20000000800 */
[----:B------:R-:W-:Y:S01]  /*583d0*/  LEA.HI.X.SX32 R23, R29, R0, 0x1, P6 ;  /* 0x000000001d177211 */ /* 0x000fe200030f0eff */
[----:B------:R-:W-:Y:S01]  /*583e0*/  ULDC UR4, c[0x0][0x22c] ;  /* 0x00008b0000047ab9 */ /* 0x000fe20000000800 */
[----:B------:R-:W-:-:S02]  /*583f0*/  LOP3.LUT R25, R2, 0xae, R165, 0xfe, !PT ;  /* 0x000000ae02197812 */ /* 0x000fc400078efea5 */
[CC--:B-1----:R-:W-:Y:S01]  /*58400*/  LEA R20, P6, R24.reuse, R3.reuse, 0x1 ;  /* 0x0000000318147211 */ /* 0x0c2fe200078c08ff */
[----:B------:R1:W-:Y:S01]  /*58410*/  @P3 STG.E.U16 desc[UR56][R22.64], R182 ;  /* 0x000000b616003986 */ /* 0x0003e2000c101538 */
[----:B------:R-:W-:Y:S01]  /*58420*/  ISETP.LT.AND P3, PT, R25, UR4, !P0 ;  /* 0x0000000419007c0c */ /* 0x000fe2000c761270 */
[----:B------:R-:W-:Y:S01]  /*58430*/  ULDC UR4, c[0x0][0x22c] ;  /* 0x00008b0000047ab9 */ /* 0x000fe20000000800 */
[----:B------:R-:W-:Y:S01]  /*58440*/  LEA.HI.X.SX32 R21, R24, R0, 0x1, P6 ;  /* 0x0000000018157211 */ /* 0x000fe200030f0eff */
[----:B0-----:R-:W-:Y:S01]  /*58450*/  IMAD R27, R31, 0x2, R24 ;  /* 0x000000021f1b7824 */ /* 0x001fe200078e0218 */
[----:B------:R-:W-:Y:S01]  /*58460*/  LOP3.LUT R26, R2, 0xb0, R165, 0xfe, !PT ;  /* 0x000000b0021a7812 */ /* 0x000fe200078efea5 */
[----:B------:R-:W0:Y:S01]  /*58470*/  LDC R29, c[0x0][0x248] ;  /* 0x00009200ff1d7b82 */ /* 0x000e220000000800 */
[----:B------:R-:W-:Y:S01]  /*58480*/  PRMT R180, R180, 0x7632, R180 ;  /* 0x00007632b4b47816 */ /* 0x000fe200000000b4 */
[----:B------:R4:W-:Y:S01]  /*58490*/  @P5 STG.E.U16 desc[UR56][R20.64], R183 ;  /* 0x000000b714005986 */ /* 0x0009e2000c101538 */
[----:B------:R-:W-:-:S02]  /*584a0*/  LEA R24, P6, R27, R3, 0x1 ;  /* 0x000000031b187211 */ /* 0x000fc400078c08ff */
[----:B------:R-:W-:Y:S01]  /*584b0*/  ISETP.LT.AND P5, PT, R26, UR4, !P0 ;  /* 0x000000041a007c0c */ /* 0x000fe2000c7a1270 */
[----:B------:R-:W-:Y:S01]  /*584c0*/  ULDC UR4, c[0x0][0x22c] ;  /* 0x00008b0000047ab9 */ /* 0x000fe20000000800 */
[-C--:B------:R-:W-:Y:S01]  /*584d0*/  LEA.HI.X.SX32 R25, R27, R0.reuse, 0x1, P6 ;  /* 0x000000001b197211 */ /* 0x080fe200030f0eff */
[----:B------:R-:W5:Y:S01]  /*584e0*/  LDC R26, c[0x0][0x248] ;  /* 0x00009200ff1a7b82 */ /* 0x000f620000000800 */
[----:B--2---:R-:W-:Y:S01]  /*584f0*/  IMAD R27, R28, 0x2, R27 ;  /* 0x000000021c1b7824 */ /* 0x004fe200078e021b */
[----:B-1----:R-:W-:Y:S02]  /*58500*/  LOP3.LUT R23, R2, 0xb2, R165, 0xfe, !PT ;  /* 0x000000b202177812 */ /* 0x002fe400078efea5 */
[----:B------:R1:W-:Y:S01]  /*58510*/  @P4 STG.E.U16 desc[UR56][R24.64], R180 ;  /* 0x000000b418004986 */ /* 0x0003e2000c101538 */
[----:B------:R-:W-:Y:S02]  /*58520*/  PRMT R181, R181, 0x7632, R181 ;  /* 0x00007632b5b57816 */ /* 0x000fe400000000b5 */
[----:B------:R-:W-:Y:S01]  /*58530*/  LEA R22, P6, R27, R3, 0x1 ;  /* 0x000000031b167211 */ /* 0x000fe200078c08ff */
[----:B------:R-:W2:Y:S01]  /*58540*/  LDC R28, c[0x0][0x248] ;  /* 0x00009200ff1c7b82 */ /* 0x000ea20000000800 */
[----:B------:R-:W-:Y:S01]  /*58550*/  ISETP.LT.AND P4, PT, R23, UR4, !P0 ;  /* 0x0000000417007c0c */ /* 0x000fe2000c781270 */
[----:B------:R-:W-:Y:S01]  /*58560*/  ULDC UR4, c[0x0][0x22c] ;  /* 0x00008b0000047ab9 */ /* 0x000fe20000000800 */
[----:B------:R-:W-:Y:S01]  /*58570*/  LEA.HI.X.SX32 R23, R27, R0, 0x1, P6 ;  /* 0x000000001b177211 */ /* 0x000fe200030f0eff */
[----:B---3--:R-:W-:Y:S01]  /*58580*/  IMAD R27, R30, 0x2, R27 ;  /* 0x000000021e1b7824 */ /* 0x008fe200078e021b */
[----:B----4-:R-:W-:-:S02]  /*58590*/  LOP3.LUT R21, R2, 0xb4, R165, 0xfe, !PT ;  /* 0x000000b402157812 */ /* 0x010fc400078efea5 */
[----:B------:R-:W-:Y:S01]  /*585a0*/  PRMT R182, R182, 0x7632, R182 ;  /* 0x00007632b6b67816 */ /* 0x000fe200000000b6 */
[----:B------:R3:W-:Y:S01]  /*585b0*/  @P1 STG.E.U16 desc[UR56][R22.64], R181 ;  /* 0x000000b516001986 */ /* 0x0007e2000c101538 */
[-C--:B------:R-:W-:Y:S01]  /*585c0*/  LEA R20, P6, R27, R3.reuse, 0x1 ;  /* 0x000000031b147211 */ /* 0x080fe200078c08ff */
[----:B------:R-:W4:Y:S01]  /*585d0*/  LDC R30, c[0x0][0x248] ;  /* 0x00009200ff1e7b82 */ /* 0x000f220000000800 */
[----:B------:R-:W-:Y:S01]  /*585e0*/  ISETP.LT.AND P1, PT, R21, UR4, !P0 ;  /* 0x0000000415007c0c */ /* 0x000fe2000c721270 */
[----:B------:R-:W-:Y:S01]  /*585f0*/  ULDC UR4, c[0x0][0x22c] ;  /* 0x00008b0000047ab9 */ /* 0x000fe20000000800 */
[----:B------:R-:W-:Y:S02]  /*58600*/  LEA.HI.X.SX32 R21, R27, R0, 0x1, P6 ;  /* 0x000000001b157211 */ /* 0x000fe400030f0eff */
[----:B-1----:R-:W-:Y:S01]  /*58610*/  LOP3.LUT R24, R2, 0xb6, R165, 0xfe, !PT ;  /* 0x000000b602187812 */ /* 0x002fe200078efea5 */
[----:B-----5:R-:W-:Y:S01]  /*58620*/  IMAD R27, R26, 0x2, R27 ;  /* 0x000000021a1b7824 */ /* 0x020fe200078e021b */
[----:B------:R-:W-:Y:S01]  /*58630*/  PRMT R183, R183, 0x7632, R183 ;  /* 0x00007632b7b77816 */ /* 0x000fe200000000b7 */
[----:B------:R1:W-:Y:S01]  /*58640*/  @P2 STG.E.U16 desc[UR56][R20.64], R182 ;  /* 0x000000b614002986 */ /* 0x0003e2000c101538 */
[----:B------:R-:W5:Y:S01]  /*58650*/  LDC R32, c[0x0][0x248] ;  /* 0x00009200ff207b82 */ /* 0x000f620000000800 */
[----:B------:R-:W-:Y:S01]  /*58660*/  ISETP.LT.AND P6, PT, R24, UR4, !P0 ;  /* 0x0000000418007c0c */ /* 0x000fe2000c7c1270 */
[----:B------:R-:W-:Y:S01]  /*58670*/  ULDC UR4, c[0x0][0x22c] ;  /* 0x00008b0000047ab9 */ /* 0x000fe20000000800 */
[----:B---3--:R-:W-:Y:S01]  /*58680*/  LEA R22, P2, R27, R3, 0x1 ;  /* 0x000000031b167211 */ /* 0x008fe200078408ff */
[----:B--2---:R-:W-:Y:S01]  /*58690*/  IMAD R26, R28, 0x2, R27 ;  /* 0x000000021c1a7824 */ /* 0x004fe200078e021b */
[----:B------:R-:W-:-:S02]  /*586a0*/  LOP3.LUT R25, R2, 0xb8, R165, 0xfe, !PT ;  /* 0x000000b802197812 */ /* 0x000fc400078efea5 */
[-C--:B------:R-:W-:Y:S01]  /*586b0*/  LEA.HI.X.SX32 R23, R27, R0.reuse, 0x1, P2 ;  /* 0x000000001b177211 */ /* 0x080fe200010f0eff */
[----:B0-----:R-:W-:Y:S01]  /*586c0*/  IMAD R27, R29, 0x2, R26 ;  /* 0x000000021d1b7824 */ /* 0x001fe200078e021a */
[-C--:B------:R-:W-:Y:S01]  /*586d0*/  LEA R24, P2, R26, R3.reuse, 0x1 ;  /* 0x000000031a187211 */ /* 0x080fe200078408ff */
[----:B------:R-:W0:Y:S01]  /*586e0*/  LDC R29, c[0x0][0x248] ;  /* 0x00009200ff1d7b82 */ /* 0x000e220000000800 */
[--C-:B------:R-:W-:Y:S01]  /*586f0*/  LOP3.LUT R178, R2, 0x116, R165.reuse, 0xfe, !PT ;  /* 0x0000011602b27812 */ /* 0x100fe200078efea5 */
[----:B------:R2:W-:Y:S01]  /*58700*/  @P3 STG.E.U16 desc[UR56][R22.64], R183 ;  /* 0x000000b716003986 */ /* 0x0005e2000c101538 */
[----:B------:R-:W-:Y:S01]  /*58710*/  ISETP.LT.AND P3, PT, R25, UR4, !P0 ;  /* 0x0000000419007c0c */ /* 0x000fe2000c761270 */
[----:B------:R-:W-:Y:S01]  /*58720*/  ULDC UR4, c[0x0][0x22c] ;  /* 0x00008b0000047ab9 */ /* 0x000fe20000000800 */
[-C--:B------:R-:W-:Y:S02]  /*58730*/  LEA.HI.X.SX32 R25, R26, R0.reuse, 0x1, P2 ;  /* 0x000000001a197211 */ /* 0x080fe400010f0eff */
[CC--:B-1----:R-:W-:Y:S01]  /*58740*/  LEA R20, P2, R27.reuse, R3.reuse, 0x1 ;  /* 0x000000031b147211 */ /* 0x0c2fe200078408ff */
[----:B------:R-:W1:Y:S01]  /*58750*/  LDC R31, c[0x0][0x248] ;  /* 0x00009200ff1f7b82 */ /* 0x000e620000000800 */
[----:B------:R-:W-:Y:S01]  /*58760*/  LOP3.LUT R26, R2, 0xba, R165, 0xfe, !PT ;  /* 0x000000ba021a7812 */ /* 0x000fe200078efea5 */
[----:B------:R3:W-:Y:S01]  /*58770*/  @P5 STG.E.U16 desc[UR56][R24.64], R52 ;  /* 0x0000003418005986 */ /* 0x0007e2000c101538 */
[----:B------:R-:W-:Y:S01]  /*58780*/  LEA.HI.X.SX32 R21, R27, R0, 0x1, P2 ;  /* 0x000000001b157211 */ /* 0x000fe200010f0eff */
[----:B----4-:R-:W-:Y:S01]  /*58790*/  IMAD R27, R30, 0x2, R27 ;  /* 0x000000021e1b7824 */ /* 0x010fe200078e021b */
[----:B------:R-:W-:Y:S01]  /*587a0*/  ISETP.LT.AND P2, PT, R26, UR4, !P0 ;  /* 0x000000041a007c0c */ /* 0x000fe2000c741270 */
[----:B------:R-:W-:Y:S01]  /*587b0*/  ULDC UR4, c[0x0][0x22c] ;  /* 0x00008b0000047ab9 */ /* 0x000fe20000000800 */
[----:B------:R-:W-:Y:S01]  /*587c0*/  LOP3.LUT R26, R2, 0xbc, R165, 0xfe, !PT ;  /* 0x000000bc021a7812 */ /* 0x000fe200078efea5 */
[----:B------:R4:W-:Y:S01]  /*587d0*/  @P4 STG.E.U16 desc[UR56][R20.64], R53 ;  /* 0x0000003514004986 */ /* 0x0009e2000c101538 */
[----:B--2---:R-:W-:Y:S01]  /*587e0*/  LEA R22, P4, R27, R3, 0x1 ;  /* 0x000000031b167211 */ /* 0x004fe200078808ff */
[----:B-----5:R-:W-:Y:S01]  /*587f0*/  IMAD R28, R32, 0x2, R27 ;  /* 0x00000002201c7824 */ /* 0x020fe200078e021b */
[----:B------:R-:W2:Y:S01]  /*58800*/  LDC R30, c[0x0][0x248] ;  /* 0x00009200ff1e7b82 */ /* 0x000ea20000000800 */
[----:B------:R-:W-:-:S02]  /*58810*/  LOP3.LUT R183, R2, 0x114, R165, 0xfe, !PT ;  /* 0x0000011402b77812 */ /* 0x000fc400078efea5 */
[-C--:B------:R-:W-:Y:S02]  /*58820*/  LEA.HI.X.SX32 R23, R27, R0.reuse, 0x1, P4 ;  /* 0x000000001b177211 */ /* 0x080fe400020f0eff */
[--C-:B---3--:R-:W-:Y:S02]  /*58830*/  LOP3.LUT R25, R2, 0xbe, R165.reuse, 0xfe, !PT ;  /* 0x000000be02197812 */ /* 0x108fe400078efea5 */
[----:B------:R-:W-:Y:S01]  /*58840*/  ISETP.LT.AND P4, PT, R26, UR4, !P0 ;  /* 0x000000041a007c0c */ /* 0x000fe2000c781270 */
[----:B------:R-:W-:Y:S01]  /*58850*/  ULDC UR4, c[0x0][0x22c] ;  /* 0x00008b0000047ab9 */ /* 0x000fe20000000800 */
[C---:B------:R-:W-:Y:S01]  /*58860*/  LEA R24, P5, R28.reuse, R3, 0x1 ;  /* 0x000000031c187211 */ /* 0x040fe200078a08ff */
[----:B------:R-:W3:Y:S01]  /*58870*/  LDC R27, c[0x0][0x248] ;  /* 0x00009200ff1b7b82 */ /* 0x000ee20000000800 */
[----:B------:R5:W-:Y:S01]  /*58880*/  @P1 STG.E.U16 desc[UR56][R22.64], R54 ;  /* 0x0000003616001986 */ /* 0x000be2000c101538 */
[----:B------:R-:W-:Y:S01]  /*58890*/  ISETP.LT.AND P1, PT, R25, UR4, !P0 ;  /* 0x0000000419007c0c */ /* 0x000fe2000c721270 */
[----:B------:R-:W-:Y:S01]  /*588a0*/  ULDC UR4, c[0x0][0x22c] ;  /* 0x00008b0000047ab9 */ /* 0x000fe20000000800 */
[----:B------:R-:W-:Y:S01]  /*588b0*/  LEA.HI.X.SX32 R25, R28, R0, 0x1, P5 ;  /* 0x000000001c197211 */ /* 0x000fe200028f0eff */
[----:B0-----:R-:W-:Y:S01]  /*588c0*/  IMAD R28, R29, 0x2, R28 ;  /* 0x000000021d1c7824 */ /* 0x001fe200078e021c */
[----:B----4-:R-:W-:-:S02]  /*588d0*/  LOP3.LUT R20, R2, 0xc0, R165, 0xfe, !PT ;  /* 0x000000c002147812 */ /* 0x010fc400078efea5 */
[----:B------:R-:W0:Y:S01]  /*588e0*/  LDC R29, c[0x0][0x248] ;  /* 0x00009200ff1d7b82 */ /* 0x000e220000000800 */
[----:B------:R4:W-:Y:S01]  /*588f0*/  @P6 STG.E.U16 desc[UR56][R24.64], R55 ;  /* 0x0000003718006986 */ /* 0x0009e2000c101538 */
[----:B------:R-:W-:Y:S01]  /*58900*/  ISETP.LT.AND P5, PT, R20, UR4, !P0 ;  /* 0x0000000414007c0c */ /* 0x000fe2000c7a1270 */
[----:B------:R-:W-:Y:S01]  /*58910*/  ULDC UR4, c[0x0][0x22c] ;  /* 0x00008b0000047ab9 */ /* 0x000fe20000000800 */
[----:B------:R-:W-:Y:S02]  /*58920*/  LEA R20, P6, R28, R3, 0x1 ;  /* 0x000000031c147211 */ /* 0x000fe400078c08ff */
[----:B------:R-:W-:Y:S02]  /*58930*/  PRMT R52, R52, 0x7632, R52 ;  /* 0x0000763234347816 */ /* 0x000fe40000000034 */
[----:B------:R-:W2:Y:S01]  /*58940*/  LDC R26, c[0x0][0x248] ;  /* 0x00009200ff1a7b82 */ /* 0x000ea20000000800 */
[----:B------:R-:W-:Y:S01]  /*58950*/  LEA.HI.X.SX32 R21, R28, R0, 0x1, P6 ;  /* 0x000000001c157211 */ /* 0x000fe200030f0eff */
[----:B-1----:R-:W-:Y:S01]  /*58960*/  IMAD R28, R31, 0x2, R28 ;  /* 0x000000021f1c7824 */ /* 0x002fe200078e021c */
[----:B-----5:R-:W-:-:S02]  /*58970*/  LOP3.LUT R22, R2, 0xc2, R165, 0xfe, !PT ;  /* 0x000000c202167812 */ /* 0x020fc400078efea5 */
[----:B------:R-:W-:Y:S01]  /*58980*/  PRMT R53, R53, 0x7632, R53 ;  /* 0x0000763235357816 */ /* 0x000fe20000000035 */
[----:B------:R1:W-:Y:S01]  /*58990*/  @P3 STG.E.U16 desc[UR56][R20.64], R52 ;  /* 0x0000003414003986 */ /* 0x0003e2000c101538 */
[----:B------:R-:W-:Y:S01]  /*589a0*/  ISETP.LT.AND P6, PT, R22, UR4, !P0 ;  /* 0x0000000416007c0c */ /* 0x000fe2000c7c1270 */
[----:B------:R-:W5:Y:S01]  /*589b0*/  LDC R31, c[0x0][0x248] ;  /* 0x00009200ff1f7b82 */ /* 0x000f620000000800 */
[-C--:B------:R-:W-:Y:S01]  /*589c0*/  LEA R22, P3, R28, R3.reuse, 0x1 ;  /* 0x000000031c167211 */ /* 0x080fe200078608ff */
[----:B------:R-:W-:Y:S01]  /*589d0*/  ULDC UR4, c[0x0][0x22c] ;  /* 0x00008b0000047ab9 */ /* 0x000fe20000000800 */
[----:B----4-:R-:W-:Y:S02]  /*589e0*/  LOP3.LUT R24, R2, 0xc4, R165, 0xfe, !PT ;  /* 0x000000c402187812 */ /* 0x010fe400078efea5 */
[-C--:B------:R-:W-:Y:S01]  /*589f0*/  LEA.HI.X.SX32 R23, R28, R0.reuse, 0x1, P3 ;  /* 0x000000001c177211 */ /* 0x080fe200018f0eff */
[----:B---3--:R-:W-:Y:S01]  /*58a00*/  IMAD R28, R27, 0x2, R28 ;  /* 0x000000021b1c7824 */ /* 0x008fe200078e021c */
[----:B------:R-:W-:Y:S01]  /*58a10*/  ISETP.LT.AND P3, PT, R24, UR4, !P0 ;  /* 0x0000000418007c0c */ /* 0x000fe2000c761270 */
[----:B------:R-:W3:Y:S01]  /*58a20*/  LDC R32, c[0x0][0x248] ;  /* 0x00009200ff207b82 */ /* 0x000ee20000000800 */
[----:B------:R-:W-:Y:S01]  /*58a30*/  PRMT R54, R54, 0x7632, R54 ;  /* 0x0000763236367816 */ /* 0x000fe20000000036 */
[----:B------:R4:W-:Y:S01]  /*58a40*/  @P2 STG.E.U16 desc[UR56][R22.64], R53 ;  /* 0x0000003516002986 */ /* 0x0009e2000c101538 */
[CC--:B-1----:R-:W-:Y:S01]  /*58a50*/  LEA R20, P2, R28.reuse, R3.reuse, 0x1 ;  /* 0x000000031c147211 */ /* 0x0c2fe200078408ff */
[----:B0-----:R-:W-:Y:S01]  /*58a60*/  IMAD R25, R29, 0x2, R28 ;  /* 0x000000021d197824 */ /* 0x001fe200078e021c */
[----:B------:R-:W-:Y:S01]  /*58a70*/  PRMT R55, R55, 0x7632, R55 ;  /* 0x0000763237377816 */ /* 0x000fe20000000037 */
[----:B------:R-:W-:Y:S01]  /*58a80*/  ULDC UR4, c[0x0][0x22c] ;  /* 0x00008b0000047ab9 */ /* 0x000fe20000000800 */
[----:B------:R-:W-:Y:S01]  /*58a90*/  LEA.HI.X.SX32 R21, R28, R0, 0x1, P2 ;  /* 0x000000001c157211 */ /* 0x000fe200010f0eff */
[----:B--2---:R-:W-:Y:S01]  /*58aa0*/  IMAD R27, R26, 0x2, R25 ;  /* 0x000000021a1b7824 */ /* 0x004fe200078e0219 */
[----:B------:R-:W-:-:S02]  /*58ab0*/  LEA R24, P2, R25, R3, 0x1 ;  /* 0x0000000319187211 */ /* 0x000fc400078408ff */
[----:B------:R-:W-:Y:S01]  /*58ac0*/  LOP3.LUT R26, R2, 0xc6, R165, 0xfe, !PT ;  /* 0x000000c6021a7812 */ /* 0x000fe200078efea5 */
[----:B------:R-:W-:Y:S01]  /*58ad0*/  IMAD R28, R30, 0x2, R27 ;  /* 0x000000021e1c7824 */ /* 0x000fe200078e021b */
[-C--:B------:R-:W-:Y:S01]  /*58ae0*/  LEA.HI.X.SX32 R25, R25, R0.reuse, 0x1, P2 ;  /* 0x0000000019197211 */ /* 0x080fe200010f0eff */
[----:B------:R0:W-:Y:S01]  /*58af0*/  @P4 STG.E.U16 desc[UR56][R20.64], R54 ;  /* 0x0000003614004986 */ /* 0x0001e2000c101538 */
[----:B----4-:R-:W-:Y:S01]  /*58b00*/  LEA R22, P4, R27, R3, 0x1 ;  /* 0x000000031b167211 */ /* 0x010fe200078808ff */
[----:B-----5:R-:W-:Y:S01]  /*58b10*/  IMAD R29, R31, 0x2, R28 ;  /* 0x000000021f1d7824 */ /* 0x020fe200078e021c */
[----:B------:R-:W-:Y:S01]  /*58b20*/  ISETP.LT.AND P2, PT, R26, UR4, !P0 ;  /* 0x000000041a007c0c */ /* 0x000fe2000c741270 */
[----:B------:R1:W-:Y:S01]  /*58b30*/  @P1 STG.E.U16 desc[UR56][R24.64], R55 ;  /* 0x0000003718001986 */ /* 0x0003e2000c101538 */
[----:B------:R-:W-:Y:S01]  /*58b40*/  LEA.HI.X.SX32 R23, R27, R0, 0x1, P4 ;  /* 0x000000001b177211 */ /* 0x000fe200020f0eff */
[----:B------:R-:W-:Y:S01]  /*58b50*/  ULDC UR4, c[0x0][0x22c] ;  /* 0x00008b0000047ab9 */ /* 0x000fe20000000800 */
[----:B------:R-:W-:-:S02]  /*58b60*/  LOP3.LUT R27, R2, 0xc8, R165, 0xfe, !PT ;  /* 0x000000c8021b7812 */ /* 0x000fc400078efea5 */
[-C--:B------:R-:W-:Y:S01]  /*58b70*/  LEA R26, P4, R29, R3.reuse, 0x1 ;  /* 0x000000031d1a7211 */ /* 0x080fe200078808ff */
[----:B---3--:R-:W-:Y:S01]  /*58b80*/  IMAD R30, R32, 0x2, R29 ;  /* 0x00000002201e7824 */ /* 0x008fe200078e021d */
[----:B------:R2:W-:Y:S01]  /*58b90*/  @P5 STG.E.U16 desc[UR56][R22.64], R84 ;  /* 0x0000005416005986 */ /* 0x0005e2000c101538 */
[-C--:B0-----:R-:W-:Y:S02]  /*58ba0*/  LEA R20, P1, R28, R3.reuse, 0x1 ;  /* 0x000000031c147211 */ /* 0x081fe400078208ff */
[----:B------:R-:W-:Y:S01]  /*58bb0*/  IMAD R234, R33, 0x2, R30 ;  /* 0x0000000221ea7824 */ /* 0x000fe200078e021e */
[----:B------:R-:W-:Y:S02]  /*58bc0*/  LOP3.LUT R179, R2, 0x118, R165, 0xfe, !PT ;  /* 0x0000011802b37812 */ /* 0x000fe400078efea5 */
[-C--:B------:R-:W-:Y:S02]  /*58bd0*/  LEA.HI.X.SX32 R21, R28, R0.reuse, 0x1, P1 ;  /* 0x000000001c157211 */ /* 0x080fe400008f0eff */
[----:B------:R-:W-:Y:S01]  /*58be0*/  ISETP.LT.AND P1, PT, R27, UR4, !P0 ;  /* 0x000000041b007c0c */ /* 0x000fe2000c721270 */
[----:B------:R-:W-:Y:S01]  /*58bf0*/  ULDC UR4, c[0x0][0x22c] ;  /* 0x00008b0000047ab9 */ /* 0x000fe20000000800 */
[----:B------:R-:W-:Y:S01]  /*58c00*/  LEA.HI.X.SX32 R27, R29, R0, 0x1, P4 ;  /* 0x000000001d1b7211 */ /* 0x000fe200020f0eff */
[----:B------:R-:W-:Y:S01]  /*58c10*/  @P6 STG.E.U16 desc[UR56][R20.64], R85 ;  /* 0x0000005514006986 */ /* 0x000fe2000c101538 */
[----:B-1----:R-:W-:-:S02]  /*58c20*/  LEA R24, P4, R30, R3, 0x1 ;  /* 0x000000031e187211 */ /* 0x002fc400078808ff */
[----:B--2---:R-:W-:Y:S01]  /*58c30*/  PRMT R84, R84, 0x7632, R84 ;  /* 0x0000763254547816 */ /* 0x004fe20000000054 */
[----:B------:R-:W-:Y:S01]  /*58c40*/  @P3 STG.E.U16 desc[UR56][R26.64], R86 ;  /* 0x000000561a003986 */ /* 0x000fe2000c101538 */
[-C--:B------:R-:W-:Y:S02]  /*58c50*/  LEA.HI.X.SX32 R25, R30, R0.reuse, 0x1, P4 ;  /* 0x000000001e197211 */ /* 0x080fe400020f0eff */
[-C--:B------:R-:W-:Y:S02]  /*58c60*/  LEA R22, P4, R234, R3.reuse, 0x1 ;  /* 0x00000003ea167211 */ /* 0x080fe400078808ff */
[--C-:B------:R-:W-:Y:S01]  /*58c70*/  LOP3.LUT R177, R2, 0x11a, R165.reuse, 0xfe, !PT ;  /* 0x0000011a02b17812 */ /* 0x100fe200078efea5 */
[----:B------:R-:W-:Y:S01]  /*58c80*/  @P2 STG.E.U16 desc[UR56][R24.64], R87 ;  /* 0x0000005718002986 */ /* 0x000fe2000c101538 */
[----:B------:R-:W-:Y:S01]  /*58c90*/  LEA.HI.X.SX32 R23, R234, R0, 0x1, P4 ;  /* 0x00000000ea177211 */ /* 0x000fe200020f0eff */
[----:B------:R-:W-:Y:S01]  /*58ca0*/  IMAD R234, R237, 0x2, R234 ;  /* 0x00000002edea7824 */ /* 0x000fe200078e02ea */
[C-C-:B------:R-:W-:Y:S01]  /*58cb0*/  LOP3.LUT R175, R2.reuse, 0x11c, R165.reuse, 0xfe, !PT ;  /* 0x0000011c02af7812 */ /* 0x140fe200078efea5 */
[----:B------:R-:W0:Y:S01]  /*58cc0*/  LDC R237, c[0x0][0x248] ;  /* 0x00009200ffed7b82 */ /* 0x000e220000000800 */
[----:B------:R-:W-:Y:S01]  /*58cd0*/  LOP3.LUT R172, R2, 0x122, R165, 0xfe, !PT ;  /* 0x0000012202ac7812 */ /* 0x000fe200078efea5 */
[----:B------:R1:W-:Y:S01]  /*58ce0*/  @P1 STG.E.U16 desc[UR56][R22.64], R84 ;  /* 0x0000005416001986 */ /* 0x0003e2000c101538 */
[----:B------:R-:W-:Y:S01]  /*58cf0*/  ISETP.LT.AND P1, PT, R164, UR4, !P0 ;  /* 0x00000004a4007c0c */ /* 0x000fe2000c721270 */
[----:B------:R-:W-:Y:S01]  /*58d00*/  ULDC UR4, c[0x0][0x22c] ;  /* 0x00008b0000047ab9 */ /* 0x000fe20000000800 */
[----:B------:R-:W-:-:S02]  /*58d10*/  LEA R164, P4, R234, R3, 0x1 ;  /* 0x00000003eaa47211 */ /* 0x000fc400078808ff */
[----:B------:R-:W-:Y:S01]  /*58d20*/  ISETP.LT.AND P3, PT, R232, UR4, !P0 ;  /* 0x00000004e8007c0c */ /* 0x000fe2000c761270 */
[----:B------:R-:W-:Y:S01]  /*58d30*/  ULDC UR4, c[0x0][0x22c] ;  /* 0x00008b0000047ab9 */ /* 0x000fe20000000800 */
[--C-:B------:R-:W-:Y:S02]  /*58d40*/  LOP3.LUT R168, R2, 0x124, R165.reuse, 0xfe, !PT ;  /* 0x0000012402a87812 */ /* 0x100fe400078efea5 */
[----:B------:R-:W-:Y:S01]  /*58d50*/  ISETP.LT.AND P6, PT, R230, UR4, !P0 ;  /* 0x00000004e6007c0c */ /* 0x000fe2000c7c1270 */
[----:B------:R-:W-:Y:S01]  /*58d60*/  ULDC UR4, c[0x0][0x22c] ;  /* 0x00008b0000047ab9 */ /* 0x000fe20000000800 */
[----:B------:R-:W2:Y:S01]  /*58d70*/  LDC R230, c[0x0][0x248] ;  /* 0x00009200ffe67b82 */ /* 0x000ea20000000800 */
[----:B------:R-:W-:Y:S01]  /*58d80*/  ISETP.LT.AND P2, PT, R228, UR4, !P0 ;  /* 0x00000004e4007c0c */ /* 0x000fe2000c741270 */
[----:B------:R-:W-:Y:S01]  /*58d90*/  ULDC UR4, c[0x0][0x22c] ;  /* 0x00008b0000047ab9 */ /* 0x000fe20000000800 */
[C-C-:B------:R-:W-:Y:S02]  /*58da0*/  LOP3.LUT R163, R2.reuse, 0x128, R165.reuse, 0xfe, !PT ;  /* 0x0000012802a37812 */ /* 0x140fe400078efea5 */
[----:B------:R-:W-:Y:S01]  /*58db0*/  ISETP.LT.AND P5, PT, R227, UR4, !P0 ;  /* 0x00000004e3007c0c */ /* 0x000fe2000c7a1270 */
[----:B------:R-:W-:Y:S01]  /*58dc0*/  ULDC UR4, c[0x0][0x22c] ;  /* 0x00008b0000047ab9 */ /* 0x000fe20000000800 */
[C-C-:B------:R-:W-:Y:S01]  /*58dd0*/  LOP3.LUT R169, R2.reuse, 0x12a, R165.reuse, 0xfe, !PT ;  /* 0x0000012a02a97812 */ /* 0x140fe200078efea5 */
[----:B------:R-:W3:Y:S01]  /*58de0*/  LDC R227, c[0x0][0x248] ;  /* 0x00009200ffe37b82 */ /* 0x000ee20000000800 */
[----:B------:R-:W-:-:S02]  /*58df0*/  LOP3.LUT R170, R2, 0x12c, R165, 0xfe, !PT ;  /* 0x0000012c02aa7812 */ /* 0x000fc400078efea5 */
[C-C-:B------:R-:W-:Y:S02]  /*58e00*/  LOP3.LUT R155, R2.reuse, 0x12e, R165.reuse, 0xfe, !PT ;  /* 0x0000012e029b7812 */ /* 0x140fe400078efea5 */
[C-C-:B------:R-:W-:Y:S02]  /*58e10*/  LOP3.LUT R161, R2.reuse, 0x132, R165.reuse, 0xfe, !PT ;  /* 0x0000013202a17812 */ /* 0x140fe400078efea5 */
[C-C-:B------:R-:W-:Y:S01]  /*58e20*/  LOP3.LUT R157, R2.reuse, 0x134, R165.reuse, 0xfe, !PT ;  /* 0x00000134029d7812 */ /* 0x140fe200078efea5 */
[----:B------:R-:W4:Y:S01]  /*58e30*/  LDC R228, c[0x0][0x248] ;  /* 0x00009200ffe47b82 */ /* 0x000f220000000800 */
        /* <DEDUP_REMOVED lines=19> */
[C-C-:B-1----:R-:W-:Y:S02]  /*58f70*/  LOP3.LUT R84, R2.reuse, 0x18a, R165.reuse, 0xfe, !PT ;  /* 0x0000018a02547812 */ /* 0x142fe400078efea5 */
        /* <DEDUP_REMOVED lines=23> */
[----:B------:R-:W-:Y:S02]  /*590f0*/  LOP3.LUT R2, R2, 0x1fc, R165, 0xfe, !PT ;  /* 0x000001fc02027812 */ /* 0x000fe400078efea5 */
[----:B------:R-:W-:Y:S01]  /*59100*/  LEA.HI.X.SX32 R165, R234, R0, 0x1, P4 ;  /* 0x00000000eaa57211 */ /* 0x000fe200020f0eff */
[----:B------:R-:W-:Y:S01]  /*59110*/  IMAD R234, R239, 0x2, R234 ;  /* 0x00000002efea7824 */ /* 0x000fe200078e02ea */
[----:B------:R-:W-:-:S02]  /*59120*/  PRMT R87, R85, 0x7632, R87 ;  /* 0x0000763255577816 */ /* 0x000fc40000000057 */
[----:B------:R-:W-:Y:S01]  /*59130*/  ISETP.LT.AND P4, PT, R226, UR4, !P0 ;  /* 0x00000004e2007c0c */ /* 0x000fe2000c781270 */
[----:B------:R-:W-:Y:S01]  /*59140*/  IMAD R85, R241, 0x2, R234 ;  /* 0x00000002f1557824 */ /* 0x000fe200078e02ea */
[----:B------:R-:W-:Y:S01]  /*59150*/  PRMT R232, R86, 0x7632, R232 ;  /* 0x0000763256e87816 */ /* 0x000fe200000000e8 */
[----:B------:R1:W-:Y:S01]  /*59160*/  @P3 STG.E.U16 desc[UR56][R164.64], R87 ;  /* 0x00000057a4003986 */ /* 0x0003e2000c101538 */
[----:B------:R-:W-:Y:S01]  /*59170*/  ULDC UR4, c[0x0][0x22c] ;  /* 0x00008b0000047ab9 */ /* 0x000fe20000000800 */
[----:B--2---:R-:W-:Y:S02]  /*59180*/  IMAD R226, R230, 0x2, R85 ;  /* 0x00000002e6e27824 */ /* 0x004fe400078e0255 */
[----:B------:R-:W2:Y:S01]  /*59190*/  LDC R230, c[0x0][0x248] ;  /* 0x00009200ffe67b82 */ /* 0x000ea20000000800 */
[----:B-1----:R-:W-:-:S04]  /*591a0*/  LEA R164, P3, R234, R3, 0x1 ;  /* 0x00000003eaa47211 */ /* 0x002fc800078608ff */
[-C--:B------:R-:W-:Y:S02]  /*591b0*/  LEA.HI.X.SX32 R165, R234, R0.reuse, 0x1, P3 ;  /* 0x00000000eaa57211 */ /* 0x080fe400018f0eff */
[-C--:B------:R-:W-:Y:S02]  /*591c0*/  LEA R86, P3, R85, R3.reuse, 0x1 ;  /* 0x0000000355567211 */ /* 0x080fe400078608ff */
[----:B------:R-:W-:Y:S01]  /*591d0*/  PRMT R234, R87, 0x7632, R234 ;  /* 0x0000763257ea7816 */ /* 0x000fe200000000ea */
[----:B------:R1:W-:Y:S01]  /*591e0*/  @P6 STG.E.U16 desc[UR56][R164.64], R232 ;  /* 0x000000e8a4006986 */ /* 0x0003e2000c101538 */
[-C--:B------:R-:W-:Y:S02]  /*591f0*/  LEA.HI.X.SX32 R87, R85, R0.reuse, 0x1, P3 ;  /* 0x0000000055577211 */ /* 0x080fe400018f0eff */
[----:B------:R-:W-:Y:S01]  /*59200*/  ISETP.LT.AND P3, PT, R219, UR4, !P0 ;  /* 0x00000004db007c0c */ /* 0x000fe2000c761270 */
[----:B------:R-:W-:Y:S01]  /*59210*/  ULDC UR4, c[0x0][0x22c] ;  /* 0x00008b0000047ab9 */ /* 0x000fe20000000800 */
[----:B------:R-:W-:Y:S01]  /*59220*/  PRMT R219, R8, 0x7632, R219 ;  /* 0x0000763208db7816 */ /* 0x000fe200000000db */
[----:B------:R-:W-:Y:S01]  /*59230*/  @P2 STG.E.U16 desc[UR56][R86.64], R234 ;  /* 0x000000ea56002986 */ /* 0x000fe2000c101538 */
[----:B------:R-:W-:Y:S01]  /*59240*/  ISETP.LT.AND P2, PT, R221, UR4, !P0 ;  /* 0x00000004dd007c0c */ /* 0x000fe2000c741270 */
[----:B------:R-:W-:Y:S01]  /*59250*/  ULDC UR4, c[0x0][0x22c] ;  /* 0x00008b0000047ab9 */ /* 0x000fe20000000800 */
[C---:B-1----:R-:W-:Y:S01]  /*59260*/  LEA R164, P6, R226.reuse, R3, 0x1 ;  /* 0x00000003e2a47211 */ /* 0x042fe200078c08ff */
[----:B------:R-:W1:Y:S03]  /*59270*/  LDC R232, c[0x0][0x248] ;  /* 0x00009200ffe87b82 */ /* 0x000e660000000800 */
[----:B------:R-:W-:Y:S01]  /*59280*/  LEA.HI.X.SX32 R165, R226, R0, 0x1, P6 ;  /* 0x00000000e2a57211 */ /* 0x000fe200030f0eff */
[----:B---3--:R-:W-:Y:S01]  /*59290*/  IMAD R226, R227, 0x2, R226 ;  /* 0x00000002e3e27824 */ /* 0x008fe200078e02e2 */
[----:B------:R-:W-:Y:S01]  /*592a0*/  ISETP.LT.AND P6, PT, R217, UR4, !P0 ;  /* 0x00000004d9007c0c */ /* 0x000fe2000c7c1270 */
[----:B------:R-:W-:-:S02]  /*592b0*/  ULDC UR4, c[0x0][0x22c] ;  /* 0x00008b0000047ab9 */ /* 0x000fc40000000800 */
[----:B------:R3:W-:Y:S01]  /*592c0*/  @P5 STG.E.U16 desc[UR56][R164.64], R8 ;  /* 0x00000008a4005986 */ /* 0x0007e2000c101538 */
[----:B0-----:R-:W-:-:S04]  /*592d0*/  IMAD R85, R237, 0x2, R226 ;  /* 0x00000002ed557824 */ /* 0x001fc800078e02e2 */
[----:B----4-:R-:W-:Y:S02]  /*592e0*/  IMAD R217, R228, 0x2, R85 ;  /* 0x00000002e4d97824 */ /* 0x010fe400078e0255 */
[----:B------:R-:W0:Y:S01]  /*592f0*/  LDC R228, c[0x0][0x248] ;  /* 0x00009200ffe47b82 */ /* 0x000e220000000800 */
[----:B---3--:R-:W-:-:S04]  /*59300*/  LEA R164, P5, R226, R3, 0x1 ;  /* 0x00000003e2a47211 */ /* 0x008fc800078a08ff */
[----:B------:R-:W-:-:S03]  /*59310*/  LEA.HI.X.SX32 R165, R226, R0, 0x1, P5 ;  /* 0x00000000e2a57211 */ /* 0x000fc600028f0eff */
[----:B------:R-:W3:Y:S01]  /*59320*/  LDC R226, c[0x0][0x248] ;  /* 0x00009200ffe27b82 */ /* 0x000ee20000000800 */
[CC--:B------:R-:W-:Y:S01]  /*59330*/  LEA R86, P5, R85.reuse, R3.reuse, 0x1 ;  /* 0x0000000355567211 */ /* 0x0c0fe200078a08ff */
[----:B------:R4:W-:Y:S03]  /*59340*/  @P4 STG.E.U16 desc[UR56][R164.64], R9 ;  /* 0x00000009a4004986 */ /* 0x0009e6000c101538 */
[----:B------:R-:W-:Y:S02]  /*59350*/  LEA.HI.X.SX32 R87, R85, R0, 0x1, P5 ;  /* 0x0000000055577211 */ /* 0x000fe400028f0eff */
[----:B------:R-:W-:Y:S01]  /*59360*/  ISETP.LT.AND P5, PT, R216, UR4, !P0 ;  /* 0x00000004d8007c0c */ /* 0x000fe2000c7a1270 */
[----:B------:R-:W-:Y:S01]  /*59370*/  ULDC UR4, c[0x0][0x22c] ;  /* 0x00008b0000047ab9 */ /* 0x000fe20000000800 */
[----:B------:R-:W5:Y:S01]  /*59380*/  LDC R216, c[0x0][0x248] ;  /* 0x00009200ffd87b82 */ /* 0x000f620000000800 */
[----:B------:R1:W-:Y:S01]  /*59390*/  @P3 STG.E.U16 desc[UR56][R86.64], R10 ;  /* 0x0000000a56003986 */ /* 0x0003e2000c101538 */
[----:B------:R-:W-:Y:S01]  /*593a0*/  ISETP.LT.AND P3, PT, R215, UR4, !P0 ;  /* 0x00000004d7007c0c */ /* 0x000fe2000c761270 */
[----:B------:R-:W-:Y:S01]  /*593b0*/  ULDC UR4, c[0x0][0x22c] ;  /* 0x00008b0000047ab9 */ /* 0x000fe20000000800 */
[----:B----4-:R-:W-:-:S04]  /*593c0*/  LEA R164, P4, R217, R3, 0x1 ;  /* 0x00000003d9a47211 */ /* 0x010fc800078808ff */
[-C--:B------:R-:W-:Y:S01]  /*593d0*/  LEA.HI.X.SX32 R165, R217, R0.reuse, 0x1, P4 ;  /* 0x00000000d9a57211 */ /* 0x080fe200020f0eff */
[----:B--2---:R-:W-:Y:S01]  /*593e0*/  IMAD R217, R230, 0x2, R217 ;  /* 0x00000002e6d97824 */ /* 0x004fe200078e02d9 */
[----:B------:R-:W-:Y:S01]  /*593f0*/  ISETP.LT.AND P4, PT, R235, UR5, !P0 ;  /* 0x00000005eb007c0c */ /* 0x000fe2000c781270 */
[----:B------:R-:W2:Y:S01]  /*59400*/  LDC R230, c[0x0][0x248] ;  /* 0x00009200ffe67b82 */ /* 0x000ea20000000800 */
[----:B-1----:R-:W-:Y:S01]  /*59410*/  PRMT R10, R9, 0x7632, R10 ;  /* 0x00007632090a7816 */ /* 0x002fe2000000000a */
[----:B------:R1:W-:Y:S01]  /*59420*/  @P2 STG.E.U16 desc[UR56][R164.64], R11 ;  /* 0x0000000ba4002986 */ /* 0x0003e2000c101538 */
[CC--:B------:R-:W-:Y:S01]  /*59430*/  LEA R8, P2, R217.reuse, R3.reuse, 0x1 ;  /* 0x00000003d9087211 */ /* 0x0c0fe200078408ff */
[----:B------:R-:W-:Y:S01]  /*59440*/  IMAD R85, R232, 0x2, R217 ;  /* 0x00000002e8557824 */ /* 0x000fe200078e02d9 */
[----:B------:R-:W-:Y:S02]  /*59450*/  ULDC UR5, c[0x0][0x22c] ;  /* 0x00008b0000057ab9 */ /* 0x000fe40000000800 */
[----:B------:R-:W-:Y:S01]  /*59460*/  LEA.HI.X.SX32 R9, R217, R0, 0x1, P2 ;  /* 0x00000000d9097211 */ /* 0x000fe200010f0eff */
[----:B---3--:R-:W-:Y:S01]  /*59470*/  IMAD R215, R226, 0x2, R85 ;  /* 0x00000002e2d77824 */ /* 0x008fe200078e0255 */
[----:B------:R-:W-:-:S03]  /*59480*/  LEA R86, P2, R85, R3, 0x1 ;  /* 0x0000000355567211 */ /* 0x000fc600078408ff */
[----:B------:R3:W-:Y:S01]  /*59490*/  @P6 STG.E.U16 desc[UR56][R8.64], R219 ;  /* 0x000000db08006986 */ /* 0x0007e2000c101538 */
[----:B------:R-:W-:Y:S01]  /*594a0*/  LEA.HI.X.SX32 R87, R85, R0, 0x1, P2 ;  /* 0x0000000055577211 */ /* 0x000fe200010f0eff */
[----:B-1----:R-:W1:Y:S01]  /*594b0*/  LDC R165, c[0x0][0x248] ;  /* 0x00009200ffa57b82 */ /* 0x002e620000000800 */
[----:B------:R-:W-:Y:S02]  /*594c0*/  PRMT R11, R10, 0x7632, R11 ;  /* 0x000076320a0b7816 */ /* 0x000fe4000000000b */
[----:B------:R-:W-:Y:S01]  /*594d0*/  ISETP.LT.AND P2, PT, R233, UR4, !P0 ;  /* 0x00000004e9007c0c */ /* 0x000fe2000c741270 */
[----:B------:R4:W-:Y:S01]  /*594e0*/  @P5 STG.E.U16 desc[UR56][R86.64], R10 ;  /* 0x0000000a56005986 */ /* 0x0009e2000c101538 */
[----:B------:R-:W-:Y:S02]  /*594f0*/  ULDC UR4, c[0x0][0x22c] ;  /* 0x00008b0000047ab9 */ /* 0x000fe40000000800 */
[----:B------:R-:W-:Y:S01]  /*59500*/  ISETP.LT.AND P5, PT, R231, UR4, !P0 ;  /* 0x00000004e7007c0c */ /* 0x000fe2000c7a1270 */
[----:B------:R-:W1:Y:S01]  /*59510*/  LDC R164, c[0x0][0x248] ;  /* 0x00009200ffa47b82 */ /* 0x000e620000000800 */
[----:B------:R-:W-:Y:S01]  /*59520*/  ULDC UR4, c[0x0][0x22c] ;  /* 0x00008b0000047ab9 */ /* 0x000fe20000000800 */
[----:B---3--:R-:W-:-:S04]  /*59530*/  LEA R8, P6, R215, R3, 0x1 ;  /* 0x00000003d7087211 */ /* 0x008fc800078c08ff */
[----:B------:R-:W-:Y:S01]  /*59540*/  LEA.HI.X.SX32 R9, R215, R0, 0x1, P6 ;  /* 0x00000000d7097211 */ /* 0x000fe200030f0eff */
[----:B-----5:R-:W-:Y:S01]  /*59550*/  IMAD R215, R216, 0x2, R215 ;  /* 0x00000002d8d77824 */ /* 0x020fe200078e02d7 */
[----:B----4-:R-:W3:Y:S01]  /*59560*/  LDC R87, c[0x0][0x248] ;  /* 0x00009200ff577b82 */ /* 0x010ee20000000800 */
[----:B------:R-:W-:Y:S02]  /*59570*/  PRMT R216, R11, 0x7632, R216 ;  /* 0x000076320bd87816 */ /* 0x000fe400000000d8 */
[----:B------:R4:W-:Y:S01]  /*59580*/  @P3 STG.E.U16 desc[UR56][R8.64], R11 ;  /* 0x0000000b08003986 */ /* 0x0009e2000c101538 */
[----:B0-----:R-:W-:Y:S01]  /*59590*/  IMAD R85, R228, 0x2, R215 ;  /* 0x00000002e4557824 */ /* 0x001fe200078e02d7 */
[----:B------:R-:W-:Y:S01]  /*595a0*/  ISETP.LT.AND P3, PT, R229, UR4, !P0 ;  /* 0x00000004e5007c0c */ /* 0x000fe2000c761270 */
[----:B------:R-:W-:Y:S02]  /*595b0*/  ULDC UR4, c[0x0][0x22c] ;  /* 0x00008b0000047ab9 */ /* 0x000fe40000000800 */
[----:B--2---:R-:W-:Y:S01]  /*595c0*/  IMAD R86, R230, 0x2, R85 ;  /* 0x00000002e6567824 */ /* 0x004fe200078e0255 */
[----:B----4-:R-:W-:-:S04]  /*595d0*/  LEA R8, P6, R215, R3, 0x1 ;  /* 0x00000003d7087211 */ /* 0x010fc800078c08ff */
[-C--:B------:R-:W-:Y:S02]  /*595e0*/  LEA.HI.X.SX32 R9, R215, R0.reuse, 0x1, P6 ;  /* 0x00000000d7097211 */ /* 0x080fe400030f0eff */
[CC--:B------:R-:W-:Y:S01]  /*595f0*/  LEA R10, P6, R85.reuse, R3.reuse, 0x1 ;  /* 0x00000003550a7211 */ /* 0x0c0fe200078c08ff */
[----:B------:R-:W0:Y:S02]  /*59600*/  LDC R215, c[0x0][0x248] ;  /* 0x00009200ffd77b82 */ /* 0x000e240000000800 */
[----:B------:R2:W-:Y:S01]  /*59610*/  @P4 STG.E.U16 desc[UR56][R8.64], R216 ;  /* 0x000000d808004986 */ /* 0x0005e2000c101538 */
[-C--:B------:R-:W-:Y:S02]  /*59620*/  LEA.HI.X.SX32 R11, R85, R0.reuse, 0x1, P6 ;  /* 0x00000000550b7211 */ /* 0x080fe400030f0eff */
[----:B------:R-:W-:Y:S01]  /*59630*/  ISETP.LT.AND P4, PT, R224, UR4, !P0 ;  /* 0x00000004e0007c0c */ /* 0x000fe2000c781270 */
[----:B------:R-:W-:Y:S02]  /*59640*/  ULDC UR4, c[0x0][0x22c] ;  /* 0x00008b0000047ab9 */ /* 0x000fe40000000800 */
[----:B------:R4:W-:Y:S01]  /*59650*/  @P2 STG.E.U16 desc[UR56][R10.64], R4 ;  /* 0x000000040a002986 */ /* 0x0009e2000c101538 */
[----:B------:R-:W-:Y:S01]  /*59660*/  ISETP.LT.AND P2, PT, R225, UR4, !P0 ;  /* 0x00000004e1007c0c */ /* 0x000fe2000c741270 */
[----:B------:R-:W-:Y:S01]  /*59670*/  ULDC UR4, c[0x0][0x22c] ;  /* 0x00008b0000047ab9 */ /* 0x000fe20000000800 */
[C---:B--2---:R-:W-:Y:S01]  /*59680*/  LEA R8, P6, R86.reuse, R3, 0x1 ;  /* 0x0000000356087211 */ /* 0x044fe200078c08ff */
[----:B------:R-:W2:Y:S03]  /*59690*/  LDC R216, c[0x0][0x248] ;  /* 0x00009200ffd87b82 */ /* 0x000ea60000000800 */
[----:B------:R-:W-:Y:S01]  /*596a0*/  LEA.HI.X.SX32 R9, R86, R0, 0x1, P6 ;  /* 0x0000000056097211 */ /* 0x000fe200030f0eff */
[----:B-1----:R-:W-:-:S04]  /*596b0*/  IMAD R86, R165, 0x2, R86 ;  /* 0x00000002a5567824 */ /* 0x002fc800078e0256 */
[----:B---3--:R-:W-:Y:S01]  /*596c0*/  IMAD R85, R87, 0x2, R86 ;  /* 0x0000000257557824 */ /* 0x008fe200078e0256 */
[C---:B----4-:R-:W-:Y:S01]  /*596d0*/  LEA R10, P6, R86.reuse, R3, 0x1 ;  /* 0x00000003560a7211 */ /* 0x050fe200078c08ff */
[----:B------:R-:W1:Y:S01]  /*596e0*/  LDC R87, c[0x0][0x248] ;  /* 0x00009200ff577b82 */ /* 0x000e620000000800 */
[----:B------:R3:W-:Y:S01]  /*596f0*/  @P5 STG.E.U16 desc[UR56][R8.64], R5 ;  /* 0x0000000508005986 */ /* 0x0007e2000c101538 */
[----:B------:R-:W-:Y:S01]  /*59700*/  ISETP.LT.AND P5, PT, R223, UR4, !P0 ;  /* 0x00000004df007c0c */ /* 0x000fe2000c7a1270 */
[----:B------:R-:W-:Y:S01]  /*59710*/  ULDC UR4, c[0x0][0x22c] ;  /* 0x00008b0000047ab9 */ /* 0x000fe20000000800 */
[----:B------:R-:W-:Y:S01]  /*59720*/  LEA.HI.X.SX32 R11, R86, R0, 0x1, P6 ;  /* 0x00000000560b7211 */ /* 0x000fe200030f0eff */
[----:B------:R-:W-:-:S03]  /*59730*/  IMAD R86, R164, 0x2, R85 ;  /* 0x00000002a4567824 */ /* 0x000fc600078e0255 */
[----:B------:R-:W4:Y:S01]  /*59740*/  LDC R164, c[0x0][0x248] ;  /* 0x00009200ffa47b82 */ /* 0x000f220000000800 */
[----:B------:R5:W-:Y:S01]  /*59750*/  @P3 STG.E.U16 desc[UR56][R10.64], R6 ;  /* 0x000000060a003986 */ /* 0x000be2000c101538 */
[----:B------:R-:W-:Y:S01]  /*59760*/  ISETP.LT.AND P3, PT, R222, UR4, !P0 ;  /* 0x00000004de007c0c */ /* 0x000fe2000c761270 */
[----:B------:R-:W-:Y:S01]  /*59770*/  ULDC UR4, c[0x0][0x22c] ;  /* 0x00008b0000047ab9 */ /* 0x000fe20000000800 */
[----:B---3--:R-:W-:-:S04]  /*59780*/  LEA R8, P6, R85, R3, 0x1 ;  /* 0x0000000355087211 */ /* 0x008fc800078c08ff */
[----:B------:R-:W-:Y:S02]  /*59790*/  LEA.HI.X.SX32 R9, R85, R0, 0x1, P6 ;  /* 0x0000000055097211 */ /* 0x000fe400030f0eff */
[----:B-----5:R-:W-:-:S03]  /*597a0*/  LEA R10, P6, R86, R3, 0x1 ;  /* 0x00000003560a7211 */ /* 0x020fc600078c08ff */
[----:B------:R3:W-:Y:S01]  /*597b0*/  @P4 STG.E.U16 desc[UR56][R8.64], R7 ;  /* 0x0000000708004986 */ /* 0x0007e2000c101538 */
[----:B------:R-:W-:Y:S02]  /*597c0*/  PRMT R6, R5, 0x7632, R6 ;  /* 0x0000763205067816 */ /* 0x000fe40000000006 */
[----:B------:R-:W-:Y:S02]  /*597d0*/  LEA.HI.X.SX32 R11, R86, R0, 0x1, P6 ;  /* 0x00000000560b7211 */ /* 0x000fe400030f0eff */
[----:B------:R-:W-:Y:S01]  /*597e0*/  ISETP.LT.AND P4, PT, R220, UR4, !P0 ;  /* 0x00000004dc007c0c */ /* 0x000fe2000c781270 */
[----:B------:R-:W-:Y:S01]  /*597f0*/  ULDC UR4, c[0x0][0x22c] ;  /* 0x00008b0000047ab9 */ /* 0x000fe20000000800 */
[----:B---3--:R-:W-:Y:S01]  /*59800*/  PRMT R9, R4, 0x7632, R9 ;  /* 0x0000763204097816 */ /* 0x008fe20000000009 */
[----:B0-----:R-:W-:Y:S01]  /*59810*/  IMAD R4, R215, 0x2, R86 ;  /* 0x00000002d7047824 */ /* 0x001fe200078e0256 */
[----:B------:R-:W-:Y:S01]  /*59820*/  PRMT R7, R6, 0x7632, R7 ;  /* 0x0000763206077816 */ /* 0x000fe20000000007 */
[----:B------:R-:W0:Y:S02]  /*59830*/  LDC R86, c[0x0][0x248] ;  /* 0x00009200ff567b82 */ /* 0x000e240000000800 */
[----:B-1----:R-:W-:Y:S01]  /*59840*/  IMAD R5, R87, 0x2, R4 ;  /* 0x0000000257057824 */ /* 0x002fe200078e0204 */
[----:B------:R-:W-:Y:S01]  /*59850*/  LEA R8, P6, R4, R3, 0x1 ;  /* 0x0000000304087211 */ /* 0x000fe200078c08ff */
[----:B------:R1:W-:Y:S01]  /*59860*/  @P2 STG.E.U16 desc[UR56][R10.64], R9 ;  /* 0x000000090a002986 */ /* 0x0003e2000c101538 */
[----:B------:R-:W-:Y:S01]  /*59870*/  ISETP.LT.AND P2, PT, R218, UR4, !P0 ;  /* 0x00000004da007c0c */ /* 0x000fe2000c741270 */
[----:B--2---:R-:W-:Y:S01]  /*59880*/  IMAD R85, R216, 0x2, R5 ;  /* 0x00000002d8557824 */ /* 0x004fe200078e0205 */
[----:B------:R-:W-:Y:S01]  /*59890*/  ULDC UR4, c[0x0][0x22c] ;  /* 0x00008b0000047ab9 */ /* 0x000fe20000000800 */
[----:B------:R-:W2:Y:S01]  /*598a0*/  LDC R87, c[0x0][0x248] ;  /* 0x00009200ff577b82 */ /* 0x000ea20000000800 */
[----:B------:R-:W-:-:S02]  /*598b0*/  PRMT R165, R7, 0x7632, R165 ;  /* 0x0000763207a57816 */ /* 0x000fc400000000a5 */
[----:B-1----:R-:W-:-:S05]  /*598c0*/  LEA.HI.X.SX32 R9, R4, R0, 0x1, P6 ;  /* 0x0000000004097211 */ /* 0x002fca00030f0eff */
[----:B------:R-:W1:Y:S01]  /*598d0*/  LDC R11, c[0x0][0x248] ;  /* 0x00009200ff0b7b82 */ /* 0x000e620000000800 */
[----:B------:R3:W-:Y:S01]  /*598e0*/  @P5 STG.E.U16 desc[UR56][R8.64], R6 ;  /* 0x0000000608005986 */ /* 0x0007e2000c101538 */
[----:B------:R-:W-:-:S04]  /*598f0*/  LEA R4, P5, R5, R3, 0x1 ;  /* 0x0000000305047211 */ /* 0x000fc800078a08ff */
[----:B------:R-:W-:Y:S02]  /*59900*/  LEA.HI.X.SX32 R5, R5, R0, 0x1, P5 ;  /* 0x0000000005057211 */ /* 0x000fe400028f0eff */
[----:B------:R-:W-:Y:S01]  /*59910*/  ISETP.LT.AND P5, PT, R214, UR4, !P0 ;  /* 0x00000004d6007c0c */ /* 0x000fe2000c7a1270 */
[----:B------:R-:W-:Y:S02]  /*59920*/  ULDC UR4, c[0x0][0x22c] ;  /* 0x00008b0000047ab9 */ /* 0x000fe40000000800 */
[----:B------:R5:W-:Y:S01]  /*59930*/  @P3 STG.E.U16 desc[UR56][R4.64], R7 ;  /* 0x0000000704003986 */ /* 0x000be2000c101538 */
[----:B---3--:R-:W-:-:S04]  /*59940*/  LEA R8, P6, R85, R3, 0x1 ;  /* 0x0000000355087211 */ /* 0x008fc800078c08ff */
[-C--:B------:R-:W-:Y:S01]  /*59950*/  LEA.HI.X.SX32 R9, R85, R0.reuse, 0x1, P6 ;  /* 0x0000000055097211 */ /* 0x080fe200030f0eff */
[----:B0-----:R-:W-:Y:S02]  /*59960*/  IMAD R85, R86, 0x2, R85 ;  /* 0x0000000256557824 */ /* 0x001fe400078e0255 */
[----:B------:R-:W0:Y:S02]  /*59970*/  LDC R86, c[0x0][0x248] ;  /* 0x00009200ff567b82 */ /* 0x000e240000000800 */
[----:B----4-:R-:W-:Y:S01]  /*59980*/  IMAD R10, R164, 0x2, R85 ;  /* 0x00000002a40a7824 */ /* 0x010fe200078e0255 */
[C---:B-----5:R-:W-:Y:S01]  /*59990*/  LEA R4, P3, R85.reuse, R3, 0x1 ;  /* 0x0000000355047211 */ /* 0x060fe200078608ff */
[----:B------:R3:W-:Y:S01]  /*599a0*/  @P4 STG.E.U16 desc[UR56][R8.64], R165 ;  /* 0x000000a508004986 */ /* 0x0007e2000c101538 */
[----:B------:R-:W-:Y:S01]  /*599b0*/  ISETP.LT.AND P4, PT, R210, UR4, !P0 ;  /* 0x00000004d2007c0c */ /* 0x000fe2000c781270 */
[----:B------:R-:W-:Y:S01]  /*599c0*/  ULDC UR4, c[0x0][0x22c] ;  /* 0x00008b0000047ab9 */ /* 0x000fe20000000800 */
[----:B------:R-:W-:-:S02]  /*599d0*/  LEA.HI.X.SX32 R5, R85, R0, 0x1, P3 ;  /* 0x0000000055057211 */ /* 0x000fc400018f0eff */
[----:B------:R-:W4:Y:S01]  /*599e0*/  LDC R85, c[0x0][0x248] ;  /* 0x00009200ff557b82 */ /* 0x000f220000000800 */
[CC--:B------:R-:W-:Y:S02]  /*599f0*/  LEA R6, P6, R10.reuse, R3.reuse, 0x1 ;  /* 0x000000030a067211 */ /* 0x0c0fe400078c08ff */
[----:B------:R-:W-:Y:S01]  /*59a00*/  ISETP.LT.AND P3, PT, R209, UR5, !P0 ;  /* 0x00000005d1007c0c */ /* 0x000fe2000c761270 */
[----:B------:R5:W-:Y:S01]  /*59a10*/  @P2 STG.E.U16 desc[UR56][R4.64], R68 ;  /* 0x0000004404002986 */ /* 0x000be2000c101538 */
[----:B------:R-:W-:Y:S01]  /*59a20*/  LEA.HI.X.SX32 R7, R10, R0, 0x1, P6 ;  /* 0x000000000a077211 */ /* 0x000fe200030f0eff */
[----:B-1----:R-:W-:Y:S01]  /*59a30*/  IMAD R10, R11, 0x2, R10 ;  /* 0x000000020b0a7824 */ /* 0x002fe200078e020a */
[----:B------:R-:W-:Y:S01]  /*59a40*/  ULDC UR5, c[0x0][0x22c] ;  /* 0x00008b0000057ab9 */ /* 0x000fe20000000800 */
[----:B---3--:R-:W1:Y:S02]  /*59a50*/  LDC R9, c[0x0][0x248] ;  /* 0x00009200ff097b82 */ /* 0x008e640000000800 */
[----:B--2---:R-:W-:Y:S01]  /*59a60*/  IMAD R8, R87, 0x2, R10 ;  /* 0x0000000257087824 */ /* 0x004fe200078e020a */
[----:B------:R2:W-:Y:S01]  /*59a70*/  @P5 STG.E.U16 desc[UR56][R6.64], R69 ;  /* 0x0000004506005986 */ /* 0x0005e2000c101538 */
[----:B------:R-:W-:Y:S01]  /*59a80*/  ISETP.LT.AND P5, PT, R204, UR4, !P0 ;  /* 0x00000004cc007c0c */ /* 0x000fe2000c7a1270 */
[----:B------:R-:W-:Y:S01]  /*59a90*/  ULDC UR4, c[0x0][0x22c] ;  /* 0x00008b0000047ab9 */ /* 0x000fe20000000800 */
[----:B-----5:R-:W-:-:S02]  /*59aa0*/  LEA R4, P2, R10, R3, 0x1 ;  /* 0x000000030a047211 */ /* 0x020fc400078408ff */
[----:B------:R-:W3:Y:S01]  /*59ab0*/  LDC R11, c[0x0][0x248] ;  /* 0x00009200ff0b7b82 */ /* 0x000ee20000000800 */
[----:B------:R-:W-:Y:S02]  /*59ac0*/  PRMT R68, R68, 0x7632, R68 ;  /* 0x0000763244447816 */ /* 0x000fe40000000044 */
[-C--:B------:R-:W-:Y:S02]  /*59ad0*/  LEA.HI.X.SX32 R5, R10, R0.reuse, 0x1, P2 ;  /* 0x000000000a057211 */ /* 0x080fe400010f0eff */
[----:B------:R-:W-:Y:S01]  /*59ae0*/  ISETP.LT.AND P2, PT, R205, UR5, !P0 ;  /* 0x00000005cd007c0c */ /* 0x000fe2000c741270 */
[----:B------:R-:W-:Y:S01]  /*59af0*/  ULDC UR5, c[0x0][0x22c] ;  /* 0x00008b0000057ab9 */ /* 0x000fe20000000800 */
[C---:B--2---:R-:W-:Y:S01]  /*59b00*/  LEA R6, P6, R8.reuse, R3, 0x1 ;  /* 0x0000000308067211 */ /* 0x044fe200078c08ff */
[----:B------:R2:W-:Y:S01]  /*59b10*/  @P4 STG.E.U16 desc[UR56][R4.64], R70 ;  /* 0x0000004604004986 */ /* 0x0005e2000c101538 */
[----:B------:R-:W5:Y:S02]  /*59b20*/  LDC R10, c[0x0][0x248] ;  /* 0x00009200ff0a7b82 */ /* 0x000f640000000800 */
[----:B------:R-:W-:Y:S01]  /*59b30*/  LEA.HI.X.SX32 R7, R8, R0, 0x1, P6 ;  /* 0x0000000008077211 */ /* 0x000fe200030f0eff */
[----:B----4-:R-:W-:Y:S01]  /*59b40*/  IMAD R8, R85, 0x2, R8 ;  /* 0x0000000255087824 */ /* 0x010fe200078e0208 */
[----:B------:R-:W-:Y:S01]  /*59b50*/  ISETP.LT.AND P6, PT, R206, UR4, !P0 ;  /* 0x00000004ce007c0c */ /* 0x000fe2000c7c1270 */
[----:B------:R-:W-:-:S02]  /*59b60*/  ULDC UR4, c[0x0][0x22c] ;  /* 0x00008b0000047ab9 */ /* 0x000fc40000000800 */
[----:B------:R4:W-:Y:S01]  /*59b70*/  @P3 STG.E.U16 desc[UR56][R6.64], R71 ;  /* 0x0000004706003986 */ /* 0x0009e2000c101538 */
[----:B-1----:R-:W-:Y:S01]  /*59b80*/  IMAD R9, R9, 0x2, R8 ;  /* 0x0000000209097824 */ /* 0x002fe200078e0208 */
[----:B------:R-:W1:Y:S01]  /*59b90*/  LDC R85, c[0x0][0x248] ;  /* 0x00009200ff557b82 */ /* 0x000e620000000800 */
[-C--:B--2---:R-:W-:Y:S02]  /*59ba0*/  LEA R4, P3, R8, R3.reuse, 0x1 ;  /* 0x0000000308047211 */ /* 0x084fe400078608ff */
[----:B------:R-:W-:Y:S02]  /*59bb0*/  PRMT R70, R70, 0x7632, R70 ;  /* 0x0000763246467816 */ /* 0x000fe40000000046 */
[-C--:B------:R-:W-:Y:S01]  /*59bc0*/  LEA.HI.X.SX32 R5, R8, R0.reuse, 0x1, P3 ;  /* 0x0000000008057211 */ /* 0x080fe200018f0eff */
[----:B0-----:R-:W-:Y:S01]  /*59bd0*/  IMAD R8, R86, 0x2, R9 ;  /* 0x0000000256087824 */ /* 0x001fe200078e0209 */
[----:B------:R-:W-:Y:S01]  /*59be0*/  ISETP.LT.AND P3, PT, R203, UR4, !P0 ;  /* 0x00000004cb007c0c */ /* 0x000fe2000c761270 */
[----:B------:R-:W-:Y:S01]  /*59bf0*/  ULDC UR4, c[0x0][0x22c] ;  /* 0x00008b0000047ab9 */ /* 0x000fe20000000800 */
[----:B----4-:R-:W-:Y:S01]  /*59c00*/  LEA R6, P4, R9, R3, 0x1 ;  /* 0x0000000309067211 */ /* 0x010fe200078808ff */
[----:B------:R0:W-:Y:S01]  /*59c10*/  @P5 STG.E.U16 desc[UR56][R4.64], R68 ;  /* 0x0000004404005986 */ /* 0x0001e2000c101538 */
[----:B------:R-:W-:Y:S01]  /*59c20*/  ISETP.LT.AND P5, PT, R201, UR4, !P0 ;  /* 0x00000004c9007c0c */ /* 0x000fe2000c7a1270 */
[----:B------:R-:W-:Y:S01]  /*59c30*/  ULDC UR4, c[0x0][0x22c] ;  /* 0x00008b0000047ab9 */ /* 0x000fe20000000800 */
[----:B------:R-:W-:Y:S01]  /*59c40*/  LEA.HI.X.SX32 R7, R9, R0, 0x1, P4 ;  /* 0x0000000009077211 */ /* 0x000fe200020f0eff */
[----:B---3--:R-:W-:Y:S01]  /*59c50*/  IMAD R9, R11, 0x2, R8 ;  /* 0x000000020b097824 */ /* 0x008fe200078e0208 */
[----:B------:R-:W-:Y:S01]  /*59c60*/  PRMT R71, R71, 0x7632, R71 ;  /* 0x0000763247477816 */ /* 0x000fe20000000047 */
[----:B------:R-:W2:Y:S01]  /*59c70*/  LDC R11, c[0x0][0x248] ;  /* 0x00009200ff0b7b82 */ /* 0x000ea20000000800 */
[----:B------:R-:W-:Y:S01]  /*59c80*/  ISETP.LT.AND P4, PT, R202, UR4, !P0 ;  /* 0x00000004ca007c0c */ /* 0x000fe2000c781270 */
[----:B------:R-:W-:Y:S01]  /*59c90*/  ULDC UR4, c[0x0][0x22c] ;  /* 0x00008b0000047ab9 */ /* 0x000fe20000000800 */
[----:B0-----:R-:W-:-:S05]  /*59ca0*/  PRMT R5, R69, 0x7632, R5 ;  /* 0x0000763245057816 */ /* 0x001fca0000000005 */
[----:B------:R-:W0:Y:S01]  /*59cb0*/  LDC R69, c[0x0][0x248] ;  /* 0x00009200ff457b82 */ /* 0x000e220000000800 */
[----:B------:R3:W-:Y:S01]  /*59cc0*/  @P2 STG.E.U16 desc[UR56][R6.64], R5 ;  /* 0x0000000506002986 */ /* 0x0007e2000c101538 */
[----:B------:R-:W-:-:S06]  /*59cd0*/  LEA R4, P2, R8, R3, 0x1 ;  /* 0x0000000308047211 */ /* 0x000fcc00078408ff */
[----:B------:R-:W4:Y:S01]  /*59ce0*/  LDC R68, c[0x0][0x248] ;  /* 0x00009200ff447b82 */ /* 0x000f220000000800 */
[----:B---3--:R-:W-:Y:S01]  /*59cf0*/  LEA.HI.X.SX32 R5, R8, R0, 0x1, P2 ;  /* 0x0000000008057211 */ /* 0x008fe200010f0eff */
[----:B-----5:R-:W-:Y:S01]  /*59d00*/  IMAD R8, R10, 0x2, R9 ;  /* 0x000000020a087824 */ /* 0x020fe200078e0209 */
[----:B------:R-:W-:-:S05]  /*59d10*/  LEA R6, P2, R9, R3, 0x1 ;  /* 0x0000000309067211 */ /* 0x000fca00078408ff */
[----:B------:R-:W3:Y:S01]  /*59d20*/  LDC R10, c[0x0][0x248] ;  /* 0x00009200ff0a7b82 */ /* 0x000ee20000000800 */
[----:B------:R5:W-:Y:S01]  /*59d30*/  @P6 STG.E.U16 desc[UR56][R4.64], R70 ;  /* 0x0000004604006986 */ /* 0x000be2000c101538 */
[----:B------:R-:W-:Y:S02]  /*59d40*/  LEA.HI.X.SX32 R7, R9, R0, 0x1, P2 ;  /* 0x0000000009077211 */ /* 0x000fe400010f0eff */
[----:B------:R-:W-:Y:S01]  /*59d50*/  ISETP.LT.AND P2, PT, R196, UR4, !P0 ;  /* 0x00000004c4007c0c */ /* 0x000fe2000c741270 */
[----:B------:R-:W-:Y:S02]  /*59d60*/  ULDC UR4, c[0x0][0x22c] ;  /* 0x00008b0000047ab9 */ /* 0x000fe40000000800 */
[----:B------:R1:W-:Y:S01]  /*59d70*/  @P3 STG.E.U16 desc[UR56][R6.64], R71 ;  /* 0x0000004706003986 */ /* 0x0003e2000c101538 */
[----:B------:R-:W-:Y:S01]  /*59d80*/  ISETP.LT.AND P3, PT, R197, UR4, !P0 ;  /* 0x00000004c5007c0c */ /* 0x000fe2000c761270 */
[----:B------:R-:W-:Y:S01]  /*59d90*/  ULDC UR4, c[0x0][0x22c] ;  /* 0x00008b0000047ab9 */ /* 0x000fe20000000800 */
[----:B-----5:R-:W-:-:S04]  /*59da0*/  LEA R4, P6, R8, R3, 0x1 ;  /* 0x0000000308047211 */ /* 0x020fc800078c08ff */
[----:B------:R-:W-:Y:S01]  /*59db0*/  LEA.HI.X.SX32 R5, R8, R0, 0x1, P6 ;  /* 0x0000000008057211 */ /* 0x000fe200030f0eff */
[----:B0-----:R-:W-:Y:S01]  /*59dc0*/  IMAD R8, R69, 0x2, R8 ;  /* 0x0000000245087824 */ /* 0x001fe200078e0208 */
[----:B------:R-:W-:Y:S01]  /*59dd0*/  ISETP.LT.AND P6, PT, R195, UR4, !P0 ;  /* 0x00000004c3007c0c */ /* 0x000fe2000c7c1270 */
[----:B------:R-:W0:Y:S01]  /*59de0*/  LDC R69, c[0x0][0x248] ;  /* 0x00009200ff457b82 */ /* 0x000e220000000800 */
[----:B------:R-:W-:Y:S01]  /*59df0*/  ULDC UR4, c[0x0][0x22c] ;  /* 0x00008b0000047ab9 */ /* 0x000fe20000000800 */
[----:B------:R5:W-:Y:S01]  /*59e00*/  @P5 STG.E.U16 desc[UR56][R4.64], R16 ;  /* 0x0000001004005986 */ /* 0x000be2000c101538 */
[----:B-1----:R-:W-:Y:S01]  /*59e10*/  LEA R6, P5, R8, R3, 0x1 ;  /* 0x0000000308067211 */ /* 0x002fe200078a08ff */
[----:B------:R-:W-:-:S03]  /*59e20*/  IMAD R9, R85, 0x2, R8 ;  /* 0x0000000255097824 */ /* 0x000fc600078e0208 */
[----:B------:R-:W-:Y:S01]  /*59e30*/  LEA.HI.X.SX32 R7, R8, R0, 0x1, P5 ;  /* 0x0000000008077211 */ /* 0x000fe200028f0eff */
[----:B----4-:R-:W-:Y:S01]  /*59e40*/  IMAD R8, R68, 0x2, R9 ;  /* 0x0000000244087824 */ /* 0x010fe200078e0209 */
[----:B------:R-:W-:-:S03]  /*59e50*/  PRMT R68, R16, 0x7632, R68 ;  /* 0x0000763210447816 */ /* 0x000fc60000000044 */
[----:B------:R1:W-:Y:S01]  /*59e60*/  @P4 STG.E.U16 desc[UR56][R6.64], R17 ;  /* 0x0000001106004986 */ /* 0x0003e2000c101538 */
[CC--:B-----5:R-:W-:Y:S01]  /*59e70*/  LEA R4, P5, R9.reuse, R3.reuse, 0x1 ;  /* 0x0000000309047211 */ /* 0x0e0fe200078a08ff */
[----:B------:R-:W4:Y:S03]  /*59e80*/  LDC R16, c[0x0][0x248] ;  /* 0x00009200ff107b82 */ /* 0x000f260000000800 */
[----:B------:R-:W-:Y:S02]  /*59e90*/  LEA.HI.X.SX32 R5, R9, R0, 0x1, P5 ;  /* 0x0000000009057211 */ /* 0x000fe400028f0eff */
[----:B------:R-:W-:Y:S01]  /*59ea0*/  ISETP.LT.AND P5, PT, R193, UR4, !P0 ;  /* 0x00000004c1007c0c */ /* 0x000fe2000c7a1270 */
[----:B------:R-:W-:Y:S02]  /*59eb0*/  ULDC UR4, c[0x0][0x22c] ;  /* 0x00008b0000047ab9 */ /* 0x000fe40000000800 */
[----:B------:R5:W-:Y:S01]  /*59ec0*/  @P2 STG.E.U16 desc[UR56][R4.64], R18 ;  /* 0x0000001204002986 */ /* 0x000be2000c101538 */
[----:B-1----:R-:W-:-:S02]  /*59ed0*/  LEA R6, P4, R8, R3, 0x1 ;  /* 0x0000000308067211 */ /* 0x002fc400078808ff */
[----:B------:R-:W-:Y:S01]  /*59ee0*/  ISETP.LT.AND P2, PT, R191, UR4, !P0 ;  /* 0x00000004bf007c0c */ /* 0x000fe2000c741270 */
[----:B------:R-:W-:Y:S01]  /*59ef0*/  ULDC UR4, c[0x0][0x22c] ;  /* 0x00008b0000047ab9 */ /* 0x000fe20000000800 */
[----:B------:R-:W-:Y:S01]  /*59f00*/  LEA.HI.X.SX32 R7, R8, R0, 0x1, P4 ;  /* 0x0000000008077211 */ /* 0x000fe200020f0eff */
[----:B--2---:R-:W-:Y:S01]  /*59f10*/  IMAD R8, R11, 0x2, R8 ;  /* 0x000000020b087824 */ /* 0x004fe200078e0208 */
[----:B------:R-:W-:Y:S01]  /*59f20*/  ISETP.LT.AND P4, PT, R190, UR5, !P0 ;  /* 0x00000005be007c0c */ /* 0x000fe2000c781270 */
[----:B------:R-:W1:Y:S01]  /*59f30*/  LDC R11, c[0x0][0x248] ;  /* 0x00009200ff0b7b82 */ /* 0x000e620000000800 */
[----:B------:R-:W-:Y:S01]  /*59f40*/  ULDC UR5, c[0x0][0x22c] ;  /* 0x00008b0000057ab9 */ /* 0x000fe20000000800 */
[----:B------:R2:W-:Y:S01]  /*59f50*/  @P3 STG.E.U16 desc[UR56][R6.64], R19 ;  /* 0x0000001306003986 */ /* 0x0005e2000c101538 */
[----:B0-----:R-:W-:Y:S01]  /*59f60*/  IMAD R9, R69, 0x2, R8 ;  /* 0x0000000245097824 */ /* 0x001fe200078e0208 */
[----:B-----5:R-:W-:Y:S02]  /*59f70*/  PRMT R18, R17, 0x7632, R18 ;  /* 0x0000763211127816 */ /* 0x020fe40000000012 */
[----:B------:R-:W-:-:S02]  /*59f80*/  LEA R4, P3, R8, R3, 0x1 ;  /* 0x0000000308047211 */ /* 0x000fc400078608ff */
[----:B------:R-:W0:Y:S02]  /*59f90*/  LDC R17, c[0x0][0x248] ;  /* 0x00009200ff117b82 */ /* 0x000e240000000800 */
[----:B------:R-:W-:Y:S01]  /*59fa0*/  LEA.HI.X.SX32 R5, R8, R0, 0x1, P3 ;  /* 0x0000000008057211 */ /* 0x000fe200018f0eff */
[----:B---3--:R-:W-:Y:S01]  /*59fb0*/  IMAD R8, R10, 0x2, R9 ;  /* 0x000000020a087824 */ /* 0x008fe200078e0209 */
[----:B--2---:R-:W-:-:S03]  /*59fc0*/  LEA R6, P3, R9, R3, 0x1 ;  /* 0x0000000309067211 */ /* 0x004fc600078608ff */
[----:B------:R2:W-:Y:S01]  /*59fd0*/  @P6 STG.E.U16 desc[UR56][R4.64], R68 ;  /* 0x0000004404006986 */ /* 0x0005e2000c101538 */
[----:B------:R-:W-:Y:S01]  /*59fe0*/  PRMT R19, R18, 0x7632, R19 ;  /* 0x0000763212137816 */ /* 0x000fe20000000013 */
[----:B------:R-:W3:Y:S01]  /*59ff0*/  LDC R10, c[0x0][0x248] ;  /* 0x00009200ff0a7b82 */ /* 0x000ee20000000800 */
[----:B------:R-:W-:Y:S02]  /*5a000*/  LEA.HI.X.SX32 R7, R9, R0, 0x1, P3 ;  /* 0x0000000009077211 */ /* 0x000fe400018f0eff */
[----:B------:R-:W-:Y:S01]  /*5a010*/  ISETP.LT.AND P3, PT, R187, UR4, !P0 ;  /* 0x00000004bb007c0c */ /* 0x000fe2000c761270 */
[----:B------:R-:W-:Y:S02]  /*5a020*/  ULDC UR4, c[0x0][0x22c] ;  /* 0x00008b0000047ab9 */ /* 0x000fe40000000800 */
[----:B------:R5:W-:Y:S01]  /*5a030*/  @P5 STG.E.U16 desc[UR56][R6.64], R18 ;  /* 0x0000001206005986 */ /* 0x000be2000c101538 */
[----:B------:R-:W-:Y:S01]  /*5a040*/  ISETP.LT.AND P5, PT, R185, UR4, !P0 ;  /* 0x00000004b9007c0c */ /* 0x000fe2000c7a1270 */
[----:B------:R-:W3:Y:S01]  /*5a050*/  LDC R9, c[0x0][0x248] ;  /* 0x00009200ff097b82 */ /* 0x000ee20000000800 */
[----:B------:R-:W-:Y:S01]  /*5a060*/  ULDC UR4, c[0x0][0x22c] ;  /* 0x00008b0000047ab9 */ /* 0x000fe20000000800 */
[----:B--2---:R-:W-:-:S04]  /*5a070*/  LEA R4, P6, R8, R3, 0x1 ;  /* 0x0000000308047211 */ /* 0x004fc800078c08ff */
[----:B------:R-:W-:Y:S01]  /*5a080*/  LEA.HI.X.SX32 R5, R8, R0, 0x1, P6 ;  /* 0x0000000008057211 */ /* 0x000fe200030f0eff */
[----:B-1----:R-:W-:Y:S02]  /*5a090*/  IMAD R8, R11, 0x2, R8 ;  /* 0x000000020b087824 */ /* 0x002fe400078e0208 */
[----:B------:R-:W1:Y:S01]  /*5a0a0*/  LDC R11, c[0x0][0x248] ;  /* 0x00009200ff0b7b82 */ /* 0x000e620000000800 */
[----:B-----5:R-:W-:Y:S01]  /*5a0b0*/  PRMT R18, R19, 0x7632, R18 ;  /* 0x0000763213127816 */ /* 0x020fe20000000012 */
[----:B------:R2:W-:Y:S01]  /*5a0c0*/  @P2 STG.E.U16 desc[UR56][R4.64], R19 ;  /* 0x0000001304002986 */ /* 0x0005e2000c101538 */
[----:B0-----:R-:W-:Y:S01]  /*5a0d0*/  IMAD R7, R17, 0x2, R8 ;  /* 0x0000000211077824 */ /* 0x001fe200078e0208 */
[----:B------:R-:W-:Y:S01]  /*5a0e0*/  ISETP.LT.AND P2, PT, R183, UR4, !P0 ;  /* 0x00000004b7007c0c */ /* 0x000fe2000c741270 */
[----:B------:R-:W-:-:S03]  /*5a0f0*/  ULDC UR4, c[0x0][0x22c] ;  /* 0x00008b0000047ab9 */ /* 0x000fc60000000800 */
[----:B------:R-:W0:Y:S01]  /*5a100*/  LDC R17, c[0x0][0x248] ;  /* 0x00009200ff117b82 */ /* 0x000e220000000800 */
[----:B--2---:R-:W-:-:S07]  /*5a110*/  LEA R4, P6, R8, R3, 0x1 ;  /* 0x0000000308047211 */ /* 0x004fce00078c08ff */
[----:B------:R-:W2:Y:S01]  /*5a120*/  LDC R19, c[0x0][0x248] ;  /* 0x00009200ff137b82 */ /* 0x000ea20000000800 */
[----:B------:R-:W-:Y:S01]  /*5a130*/  LEA.HI.X.SX32 R5, R8, R0, 0x1, P6 ;  /* 0x0000000008057211 */ /* 0x000fe200030f0eff */
[----:B----4-:R-:W-:Y:S01]  /*5a140*/  IMAD R8, R16, 0x2, R7 ;  /* 0x0000000210087824 */ /* 0x010fe200078e0207 */
[----:B------:R-:W-:-:S03]  /*5a150*/  LEA R6, P6, R7, R3, 0x1 ;  /* 0x0000000307067211 */ /* 0x000fc600078c08ff */
[----:B------:R4:W-:Y:S01]  /*5a160*/  @P4 STG.E.U16 desc[UR56][R4.64], R18 ;  /* 0x0000001204004986 */ /* 0x0009e2000c101538 */
[-C--:B------:R-:W-:Y:S01]  /*5a170*/  LEA.HI.X.SX32 R7, R7, R0.reuse, 0x1, P6 ;  /* 0x0000000007077211 */ /* 0x080fe200030f0eff */
[----:B------:R-:W5:Y:S01]  /*5a180*/  LDC R16, c[0x0][0x248] ;  /* 0x00009200ff107b82 */ /* 0x000f620000000800 */
[----:B------:R-:W-:Y:S01]  /*5a190*/  ISETP.LT.AND P4, PT, R178, UR4, !P0 ;  /* 0x00000004b2007c0c */ /* 0x000fe2000c781270 */
[----:B------:R-:W-:Y:S02]  /*5a1a0*/  ULDC UR4, c[0x0][0x22c] ;  /* 0x00008b0000047ab9 */ /* 0x000fe40000000800 */
[----:B------:R1:W-:Y:S01]  /*5a1b0*/  @P3 STG.E.U16 desc[UR56][R6.64], R12 ;  /* 0x0000000c06003986 */ /* 0x0003e2000c101538 */
[----:B------:R-:W-:Y:S01]  /*5a1c0*/  ISETP.LT.AND P3, PT, R179, UR4, !P0 ;  /* 0x00000004b3007c0c */ /* 0x000fe2000c761270 */
[----:B------:R-:W-:Y:S01]  /*5a1d0*/  ULDC UR4, c[0x0][0x22c] ;  /* 0x00008b0000047ab9 */ /* 0x000fe20000000800 */
[C---:B----4-:R-:W-:Y:S01]  /*5a1e0*/  LEA R4, P6, R8.reuse, R3, 0x1 ;  /* 0x0000000308047211 */ /* 0x050fe200078c08ff */
[----:B------:R-:W4:Y:S03]  /*5a1f0*/  LDC R18, c[0x0][0x248] ;  /* 0x00009200ff127b82 */ /* 0x000f260000000800 */
[----:B------:R-:W-:Y:S01]  /*5a200*/  LEA.HI.X.SX32 R5, R8, R0, 0x1, P6 ;  /* 0x0000000008057211 */ /* 0x000fe200030f0eff */
[----:B---3--:R-:W-:Y:S01]  /*5a210*/  IMAD R8, R9, 0x2, R8 ;  /* 0x0000000209087824 */ /* 0x008fe200078e0208 */
[----:B-1----:R-:W-:-:S03]  /*5a220*/  PRMT R12, R12, 0x7632, R12 ;  /* 0x000076320c0c7816 */ /* 0x002fc6000000000c */
[----:B------:R-:W-:Y:S01]  /*5a230*/  IMAD R9, R11, 0x2, R8 ;  /* 0x000000020b097824 */ /* 0x000fe200078e0208 */
[C---:B------:R-:W-:Y:S01]  /*5a240*/  LEA R6, P6, R8.reuse, R3, 0x1 ;  /* 0x0000000308067211 */ /* 0x040fe200078c08ff */
[----:B------:R1:W-:Y:S01]  /*5a250*/  @P5 STG.E.U16 desc[UR56][R4.64], R13 ;  /* 0x0000000d04005986 */ /* 0x0003e2000c101538 */
[----:B------:R-:W3:Y:S01]  /*5a260*/  LDC R11, c[0x0][0x248] ;  /* 0x00009200ff0b7b82 */ /* 0x000ee20000000800 */
[----:B------:R-:W-:Y:S01]  /*5a270*/  ISETP.LT.AND P5, PT, R177, UR4, !P0 ;  /* 0x00000004b1007c0c */ /* 0x000fe2000c7a1270 */
[----:B------:R-:W-:Y:S01]  /*5a280*/  ULDC UR4, c[0x0][0x22c] ;  /* 0x00008b0000047ab9 */ /* 0x000fe20000000800 */
[----:B------:R-:W-:Y:S01]  /*5a290*/  LEA.HI.X.SX32 R7, R8, R0, 0x1, P6 ;  /* 0x0000000008077211 */ /* 0x000fe200030f0eff */
[----:B------:R-:W-:-:S04]  /*5a2a0*/  IMAD R8, R10, 0x2, R9 ;  /* 0x000000020a087824 */ /* 0x000fc800078e0209 */
[----:B------:R2:W-:Y:S01]  /*5a2b0*/  @P2 STG.E.U16 desc[UR56][R6.64], R14 ;  /* 0x0000000e06002986 */ /* 0x0005e2000c101538 */
[----:B------:R-:W3:Y:S01]  /*5a2c0*/  LDC R10, c[0x0][0x248] ;  /* 0x00009200ff0a7b82 */ /* 0x000ee20000000800 */
[----:B------:R-:W-:Y:S01]  /*5a2d0*/  ISETP.LT.AND P2, PT, R175, UR4, !P0 ;  /* 0x00000004af007c0c */ /* 0x000fe2000c741270 */
[----:B------:R-:W-:Y:S01]  /*5a2e0*/  ULDC UR4, c[0x0][0x22c] ;  /* 0x00008b0000047ab9 */ /* 0x000fe20000000800 */
[-C--:B-1----:R-:W-:Y:S02]  /*5a2f0*/  LEA R4, P6, R9, R3.reuse, 0x1 ;  /* 0x0000000309047211 */ /* 0x082fe400078c08ff */
[----:B------:R-:W-:Y:S02]  /*5a300*/  PRMT R13, R13, 0x7632, R13 ;  /* 0x000076320d0d7816 */ /* 0x000fe4000000000d */
[-C--:B------:R-:W-:Y:S01]  /*5a310*/  LEA.HI.X.SX32 R5, R9, R0.reuse, 0x1, P6 ;  /* 0x0000000009057211 */ /* 0x080fe200030f0eff */
[----:B0-----:R-:W-:Y:S02]  /*5a320*/  IMAD R9, R17, 0x2, R8 ;  /* 0x0000000211097824 */ /* 0x001fe400078e0208 */
[----:B------:R-:W0:Y:S01]  /*5a330*/  LDC R17, c[0x0][0x248] ;  /* 0x00009200ff117b82 */ /* 0x000e220000000800 */
[C---:B--2---:R-:W-:Y:S01]  /*5a340*/  LEA R6, P6, R8.reuse, R3, 0x1 ;  /* 0x0000000308067211 */ /* 0x044fe200078c08ff */
[----:B------:R1:W-:Y:S01]  /*5a350*/  @P4 STG.E.U16 desc[UR56][R4.64], R15 ;  /* 0x0000000f04004986 */ /* 0x0003e2000c101538 */
[----:B------:R-:W-:Y:S01]  /*5a360*/  ISETP.LT.AND P4, PT, R173, UR4, !P0 ;  /* 0x00000004ad007c0c */ /* 0x000fe2000c781270 */
[----:B------:R-:W-:Y:S01]  /*5a370*/  ULDC UR4, c[0x0][0x22c] ;  /* 0x00008b0000047ab9 */ /* 0x000fe20000000800 */
[----:B------:R-:W-:-:S02]  /*5a380*/  LEA.HI.X.SX32 R7, R8, R0, 0x1, P6 ;  /* 0x0000000008077211 */ /* 0x000fc400030f0eff */
[----:B------:R-:W-:-:S03]  /*5a390*/  PRMT R14, R14, 0x7632, R14 ;  /* 0x000076320e0e7816 */ /* 0x000fc6000000000e */
[----:B------:R2:W-:Y:S01]  /*5a3a0*/  @P3 STG.E.U16 desc[UR56][R6.64], R12 ;  /* 0x0000000c06003986 */ /* 0x0005e2000c101538 */
[----:B------:R-:W-:Y:S01]  /*5a3b0*/  ISETP.LT.AND P3, PT, R171, UR4, !P0 ;  /* 0x00000004ab007c0c */ /* 0x000fe2000c761270 */
[----:B------:R-:W-:Y:S01]  /*5a3c0*/  ULDC UR4, c[0x0][0x22c] ;  /* 0x00008b0000047ab9 */ /* 0x000fe20000000800 */
[-C--:B-1----:R-:W-:Y:S02]  /*5a3d0*/  LEA R4, P6, R9, R3.reuse, 0x1 ;  /* 0x0000000309047211 */ /* 0x082fe400078c08ff */
[----:B------:R-:W-:Y:S02]  /*5a3e0*/  PRMT R15, R15, 0x7632, R15 ;  /* 0x000076320f0f7816 */ /* 0x000fe4000000000f */
[-C--:B------:R-:W-:Y:S01]  /*5a3f0*/  LEA.HI.X.SX32 R5, R9, R0.reuse, 0x1, P6 ;  /* 0x0000000009057211 */ /* 0x080fe200030f0eff */
[----:B-----5:R-:W-:Y:S02]  /*5a400*/  IMAD R9, R16, 0x2, R9 ;  /* 0x0000000210097824 */ /* 0x020fe400078e0209 */
[----:B------:R-:W1:Y:S02]  /*5a410*/  LDC R16, c[0x0][0x248] ;  /* 0x00009200ff107b82 */ /* 0x000e640000000800 */
[----:B----4-:R-:W-:Y:S01]  /*5a420*/  IMAD R8, R18, 0x2, R9 ;  /* 0x0000000212087824 */ /* 0x010fe200078e0209 */
[----:B------:R4:W-:Y:S04]  /*5a430*/  @P5 STG.E.U16 desc[UR56][R4.64], R13 ;  /* 0x0000000d04005986 */ /* 0x0009e8000c101538 */
[CC--:B--2---:R-:W-:Y:S01]  /*5a440*/  LEA R6, P6, R8.reuse, R3.reuse, 0x1 ;  /* 0x0000000308067211 */ /* 0x0c4fe200078c08ff */
[----:B------:R-:W2:Y:S03]  /*5a450*/  LDC R12, c[0x0][0x248] ;  /* 0x00009200ff0c7b82 */ /* 0x000ea60000000800 */
[----:B------:R-:W-:Y:S01]  /*5a460*/  LEA.HI.X.SX32 R7, R8, R0, 0x1, P6 ;  /* 0x0000000008077211 */ /* 0x000fe200030f0eff */
[----:B---3--:R-:W-:Y:S01]  /*5a470*/  IMAD R8, R11, 0x2, R8 ;  /* 0x000000020b087824 */ /* 0x008fe200078e0208 */
[----:B----4-:R-:W-:-:S03]  /*5a480*/  LEA R4, P5, R9, R3, 0x1 ;  /* 0x0000000309047211 */ /* 0x010fc600078a08ff */
[----:B------:R-:W3:Y:S01]  /*5a490*/  LDC R11, c[0x0][0x248] ;  /* 0x00009200ff0b7b82 */ /* 0x000ee20000000800 */
[----:B------:R-:W-:Y:S01]  /*5a4a0*/  LEA.HI.X.SX32 R5, R9, R0, 0x1, P5 ;  /* 0x0000000009057211 */ /* 0x000fe200028f0eff */
[----:B0-----:R-:W-:Y:S01]  /*5a4b0*/  IMAD R9, R17, 0x2, R8 ;  /* 0x0000000211097824 */ /* 0x001fe200078e0208 */
[----:B------:R-:W-:Y:S01]  /*5a4c0*/  ISETP.LT.AND P5, PT, R172, UR4, !P0 ;  /* 0x00000004ac007c0c */ /* 0x000fe2000c7a1270 */
[----:B------:R-:W-:Y:S02]  /*5a4d0*/  ULDC UR4, c[0x0][0x22c] ;  /* 0x00008b0000047ab9 */ /* 0x000fe40000000800 */
[----:B------:R0:W-:Y:S02]  /*5a4e0*/  @P2 STG.E.U16 desc[UR56][R4.64], R14 ;  /* 0x0000000e04002986 */ /* 0x0001e4000c101538 */
[----:B------:R-:W4:Y:S02]  /*5a4f0*/  LDC R13, c[0x0][0x248] ;  /* 0x00009200ff0d7b82 */ /* 0x000f240000000800 */
[----:B------:R5:W-:Y:S01]  /*5a500*/  @P4 STG.E.U16 desc[UR56][R6.64], R15 ;  /* 0x0000000f06004986 */ /* 0x000be2000c101538 */
[----:B------:R-:W-:Y:S01]  /*5a510*/  ISETP.LT.AND P4, PT, R168, UR4, !P0 ;  /* 0x00000004a8007c0c */ /* 0x000fe2000c781270 */
[----:B------:R-:W-:-:S04]  /*5a520*/  ULDC UR4, c[0x0][0x22c] ;  /* 0x00008b0000047ab9 */ /* 0x000fc80000000800 */
[----:B------:R-:W1:Y:S01]  /*5a530*/  LDC R17, c[0x0][0x248] ;  /* 0x00009200ff117b82 */ /* 0x000e620000000800 */
[-C--:B0-----:R-:W-:Y:S02]  /*5a540*/  LEA R4, P2, R8, R3.reuse, 0x1 ;  /* 0x0000000308047211 */ /* 0x081fe400078408ff */
[----:B-----5:R-:W-:-:S05]  /*5a550*/  LEA R6, P6, R9, R3, 0x1 ;  /* 0x0000000309067211 */ /* 0x020fca00078c08ff */
[----:B------:R-:W0:Y:S01]  /*5a560*/  LDC R15, c[0x0][0x248] ;  /* 0x00009200ff0f7b82 */ /* 0x000e220000000800 */
[-C--:B------:R-:W-:Y:S02]  /*5a570*/  LEA.HI.X.SX32 R5, R8, R0.reuse, 0x1, P2 ;  /* 0x0000000008057211 */ /* 0x080fe400010f0eff */
[----:B------:R-:W-:Y:S01]  /*5a580*/  LEA.HI.X.SX32 R7, R9, R0, 0x1, P6 ;  /* 0x0000000009077211 */ /* 0x000fe200030f0eff */
[----:B------:R-:W-:Y:S01]  /*5a590*/  IMAD R9, R10, 0x2, R9 ;  /* 0x000000020a097824 */ /* 0x000fe200078e0209 */
[----:B------:R-:W-:Y:S01]  /*5a5a0*/  ISETP.LT.AND P2, PT, R166, UR5, !P0 ;  /* 0x00000005a6007c0c */ /* 0x000fe2000c741270 */
[----:B------:R5:W-:Y:S01]  /*5a5b0*/  @P3 STG.E.U16 desc[UR56][R4.64], R60 ;  /* 0x0000003c04003986 */ /* 0x000be2000c101538 */
[----:B------:R-:W-:Y:S01]  /*5a5c0*/  ULDC UR5, c[0x0][0x22c] ;  /* 0x00008b0000057ab9 */ /* 0x000fe20000000800 */
[----:B--2---:R-:W-:Y:S01]  /*5a5d0*/  IMAD R8, R12, 0x2, R9 ;  /* 0x000000020c087824 */ /* 0x004fe200078e0209 */
[----:B------:R-:W2:Y:S01]  /*5a5e0*/  LDC R10, c[0x0][0x248] ;  /* 0x00009200ff0a7b82 */ /* 0x000ea20000000800 */
[----:B------:R3:W-:Y:S01]  /*5a5f0*/  @P5 STG.E.U16 desc[UR56][R6.64], R61 ;  /* 0x0000003d06005986 */ /* 0x0007e2000c101538 */
[----:B------:R-:W-:Y:S01]  /*5a600*/  ISETP.LT.AND P5, PT, R163, UR4, !P0 ;  /* 0x00000004a3007c0c */ /* 0x000fe2000c7a1270 */
[----:B------:R-:W-:-:S05]  /*5a610*/  ULDC UR4, c[0x0][0x22c] ;  /* 0x00008b0000047ab9 */ /* 0x000fca0000000800 */
[----:B------:R-:W1:Y:S01]  /*5a620*/  LDC R12, c[0x0][0x248] ;  /* 0x00009200ff0c7b82 */ /* 0x000e620000000800 */
[CC--:B-----5:R-:W-:Y:S02]  /*5a630*/  LEA R4, P3, R9.reuse, R3.reuse, 0x1 ;  /* 0x0000000309047211 */ /* 0x0e0fe400078608ff */
[----:B------:R-:W-:Y:S02]  /*5a640*/  PRMT R60, R60, 0x7632, R60 ;  /* 0x000076323c3c7816 */ /* 0x000fe4000000003c */
[CC--:B---3--:R-:W-:Y:S02]  /*5a650*/  LEA R6, P6, R8.reuse, R3.reuse, 0x1 ;  /* 0x0000000308067211 */ /* 0x0c8fe400078c08ff */
[-C--:B------:R-:W-:Y:S01]  /*5a660*/  LEA.HI.X.SX32 R5, R9, R0.reuse, 0x1, P3 ;  /* 0x0000000009057211 */ /* 0x080fe200018f0eff */
[----:B------:R-:W3:Y:S01]  /*5a670*/  LDC R14, c[0x0][0x248] ;  /* 0x00009200ff0e7b82 */ /* 0x000ee20000000800 */
[----:B------:R-:W-:Y:S01]  /*5a680*/  LEA.HI.X.SX32 R7, R8, R0, 0x1, P6 ;  /* 0x0000000008077211 */ /* 0x000fe200030f0eff */
[----:B------:R-:W-:Y:S01]  /*5a690*/  IMAD R8, R11, 0x2, R8 ;  /* 0x000000020b087824 */ /* 0x000fe200078e0208 */
[----:B------:R-:W-:Y:S01]  /*5a6a0*/  ISETP.LT.AND P3, PT, R169, UR5, !P0 ;  /* 0x00000005a9007c0c */ /* 0x000fe2000c761270 */
[----:B------:R5:W-:Y:S01]  /*5a6b0*/  @P4 STG.E.U16 desc[UR56][R4.64], R62 ;  /* 0x0000003e04004986 */ /* 0x000be2000c101538 */
[----:B------:R-:W-:Y:S01]  /*5a6c0*/  PRMT R61, R61, 0x7632, R61 ;  /* 0x000076323d3d7816 */ /* 0x000fe2000000003d */
[----:B----4-:R-:W-:Y:S01]  /*5a6d0*/  IMAD R9, R13, 0x2, R8 ;  /* 0x000000020d097824 */ /* 0x010fe200078e0208 */
[----:B------:R-:W-:Y:S01]  /*5a6e0*/  ISETP.LT.AND P6, PT, R170, UR4, !P0 ;  /* 0x00000004aa007c0c */ /* 0x000fe2000c7c1270 */
[----:B------:R-:W4:Y:S01]  /*5a6f0*/  LDC R11, c[0x0][0x248] ;  /* 0x00009200ff0b7b82 */ /* 0x000f220000000800 */
[----:B------:R2:W-:Y:S01]  /*5a700*/  @P2 STG.E.U16 desc[UR56][R6.64], R63 ;  /* 0x0000003f06002986 */ /* 0x0005e2000c101538 */
[----:B------:R-:W-:Y:S01]  /*5a710*/  ULDC UR4, c[0x0][0x22c] ;  /* 0x00008b0000047ab9 */ /* 0x000fe20000000800 */
[----:B------:R-:W-:Y:S01]  /*5a720*/  ULDC UR5, c[0x0][0x22c] ;  /* 0x00008b0000057ab9 */ /* 0x000fe20000000800 */
[----:B-----5:R-:W-:-:S04]  /*5a730*/  LEA R4, P2, R8, R3, 0x1 ;  /* 0x0000000308047211 */ /* 0x020fc800078408ff */
[----:B------:R-:W5:Y:S01]  /*5a740*/  LDC R13, c[0x0][0x248] ;  /* 0x00009200ff0d7b82 */ /* 0x000f620000000800 */
[----:B------:R-:W-:Y:S02]  /*5a750*/  PRMT R62, R62, 0x7632, R62 ;  /* 0x000076323e3e7816 */ /* 0x000fe4000000003e */
[-C--:B------:R-:W-:Y:S01]  /*5a760*/  LEA.HI.X.SX32 R5, R8, R0.reuse, 0x1, P2 ;  /* 0x0000000008057211 */ /* 0x080fe200010f0eff */
[----:B--2---:R-:W-:Y:S01]  /*5a770*/  IMAD R8, R10, 0x2, R9 ;  /* 0x000000020a087824 */ /* 0x004fe200078e0209 */
[----:B------:R-:W-:Y:S02]  /*5a780*/  LEA R6, P4, R9, R3, 0x1 ;  /* 0x0000000309067211 */ /* 0x000fe400078808ff */
[----:B------:R-:W-:Y:S01]  /*5a790*/  ISETP.LT.AND P2, PT, R155, UR4, !P0 ;  /* 0x000000049b007c0c */ /* 0x000fe2000c741270 */
[----:B------:R2:W-:Y:S01]  /*5a7a0*/  @P5 STG.E.U16 desc[UR56][R4.64], R60 ;  /* 0x0000003c04005986 */ /* 0x0005e2000c101538 */
[----:B------:R-:W-:Y:S01]  /*5a7b0*/  LEA.HI.X.SX32 R7, R9, R0, 0x1, P4 ;  /* 0x0000000009077211 */ /* 0x000fe200020f0eff */
[----:B------:R-:W3:Y:S01]  /*5a7c0*/  LDC R10, c[0x0][0x248] ;  /* 0x00009200ff0a7b82 */ /* 0x000ee20000000800 */
[----:B------:R-:W-:Y:S01]  /*5a7d0*/  ULDC UR4, c[0x0][0x22c] ;  /* 0x00008b0000047ab9 */ /* 0x000fe20000000800 */
[----:B------:R-:W-:-:S02]  /*5a7e0*/  PRMT R63, R63, 0x7632, R63 ;  /* 0x000076323f3f7816 */ /* 0x000fc4000000003f */
[----:B------:R0:W-:Y:S01]  /*5a7f0*/  @P3 STG.E.U16 desc[UR56][R6.64], R61 ;  /* 0x0000003d06003986 */ /* 0x0001e2000c101538 */
[----:B----4-:R-:W-:Y:S01]  /*5a800*/  IMAD R9, R11, 0x2, R8 ;  /* 0x000000020b097824 */ /* 0x010fe200078e0208 */
[----:B------:R-:W-:Y:S01]  /*5a810*/  ISETP.LT.AND P5, PT, R167, UR4, !P0 ;  /* 0x00000004a7007c0c */ /* 0x000fe2000c7a1270 */
[----:B------:R-:W-:Y:S01]  /*5a820*/  ULDC UR4, c[0x0][0x22c] ;  /* 0x00008b0000047ab9 */ /* 0x000fe20000000800 */
[----:B------:R-:W4:Y:S01]  /*5a830*/  LDC R11, c[0x0][0x248] ;  /* 0x00009200ff0b7b82 */ /* 0x000f220000000800 */
[----:B------:R-:W-:Y:S01]  /*5a840*/  ISETP.LT.AND P4, PT, R161, UR4, !P0 ;  /* 0x00000004a1007c0c */ /* 0x000fe2000c781270 */
[----:B------:R-:W-:Y:S01]  /*5a850*/  ULDC UR4, c[0x0][0x22c] ;  /* 0x00008b0000047ab9 */ /* 0x000fe20000000800 */
[----:B--2---:R-:W-:-:S04]  /*5a860*/  LEA R4, P3, R8, R3, 0x1 ;  /* 0x0000000308047211 */ /* 0x004fc800078608ff */
[-C--:B------:R-:W-:Y:S01]  /*5a870*/  LEA.HI.X.SX32 R5, R8, R0.reuse, 0x1, P3 ;  /* 0x0000000008057211 */ /* 0x080fe200018f0eff */
[----:B-1----:R-:W-:Y:S01]  /*5a880*/  IMAD R8, R12, 0x2, R9 ;  /* 0x000000020c087824 */ /* 0x002fe200078e0209 */
[CC--:B0-----:R-:W-:Y:S01]  /*5a890*/  LEA R6, P3, R9.reuse, R3.reuse, 0x1 ;  /* 0x0000000309067211 */ /* 0x0c1fe200078608ff */
[----:B------:R-:W0:Y:S02]  /*5a8a0*/  LDC R12, c[0x0][0x248] ;  /* 0x00009200ff0c7b82 */ /* 0x000e240000000800 */
[----:B------:R1:W-:Y:S01]  /*5a8b0*/  @P6 STG.E.U16 desc[UR56][R4.64], R62 ;  /* 0x0000003e04006986 */ /* 0x0003e2000c101538 */
[----:B------:R-:W-:Y:S02]  /*5a8c0*/  LEA.HI.X.SX32 R7, R9, R0, 0x1, P3 ;  /* 0x0000000009077211 */ /* 0x000fe400018f0eff */
[----:B------:R-:W-:Y:S01]  /*5a8d0*/  ISETP.LT.AND P3, PT, R157, UR4, !P0 ;  /* 0x000000049d007c0c */ /* 0x000fe2000c761270 */
[----:B------:R-:W-:Y:S02]  /*5a8e0*/  ULDC UR4, c[0x0][0x22c] ;  /* 0x00008b0000047ab9 */ /* 0x000fe40000000800 */
[----:B------:R-:W-:Y:S01]  /*5a8f0*/  @P2 STG.E.U16 desc[UR56][R6.64], R63 ;  /* 0x0000003f06002986 */ /* 0x000fe2000c101538 */
[----:B------:R-:W-:Y:S01]  /*5a900*/  ISETP.LT.AND P2, PT, R162, UR4, !P0 ;  /* 0x00000004a2007c0c */ /* 0x000fe2000c741270 */
[----:B------:R-:W-:Y:S01]  /*5a910*/  ULDC UR4, c[0x0][0x22c] ;  /* 0x00008b0000047ab9 */ /* 0x000fe20000000800 */
[----:B-1----:R-:W-:-:S04]  /*5a920*/  LEA R4, P6, R8, R3, 0x1 ;  /* 0x0000000308047211 */ /* 0x002fc800078c08ff */
[----:B------:R-:W-:Y:S01]  /*5a930*/  LEA.HI.X.SX32 R5, R8, R0, 0x1, P6 ;  /* 0x0000000008057211 */ /* 0x000fe200030f0eff */
[----:B-----5:R-:W-:Y:S01]  /*5a940*/  IMAD R8, R13, 0x2, R8 ;  /* 0x000000020d087824 */ /* 0x020fe200078e0208 */
[----:B------:R-:W-:Y:S01]  /*5a950*/  ISETP.LT.AND P6, PT, R158, UR4, !P0 ;  /* 0x000000049e007c0c */ /* 0x000fe2000c7c1270 */
[----:B------:R-:W1:Y:S01]  /*5a960*/  LDC R13, c[0x0][0x248] ;  /* 0x00009200ff0d7b82 */ /* 0x000e620000000800 */
[----:B------:R-:W-:Y:S01]  /*5a970*/  ULDC UR4, c[0x0][0x22c] ;  /* 0x00008b0000047ab9 */ /* 0x000fe20000000800 */
[----:B------:R2:W-:Y:S01]  /*5a980*/  @P5 STG.E.U16 desc[UR56][R4.64], R76 ;  /* 0x0000004c04005986 */ /* 0x0005e2000c101538 */
[----:B------:R-:W-:-:S05]  /*5a990*/  IMAD R9, R15, 0x2, R8 ;  /* 0x000000020f097824 */ /* 0x000fca00078e0208 */
[----:B------:R-:W5:Y:S01]  /*5a9a0*/  LDC R15, c[0x0][0x248] ;  /* 0x00009200ff0f7b82 */ /* 0x000f620000000800 */
[-C--:B--2---:R-:W-:Y:S02]  /*5a9b0*/  LEA R4, P5, R8, R3.reuse, 0x1 ;  /* 0x0000000308047211 */ /* 0x084fe400078a08ff */
[----:B------:R-:W-:Y:S02]  /*5a9c0*/  PRMT R76, R76, 0x7632, R76 ;  /* 0x000076324c4c7816 */ /* 0x000fe4000000004c */
[----:B------:R-:W-:Y:S01]  /*5a9d0*/  LEA.HI.X.SX32 R5, R8, R0, 0x1, P5 ;  /* 0x0000000008057211 */ /* 0x000fe200028f0eff */
[----:B---3--:R-:W-:Y:S01]  /*5a9e0*/  IMAD R8, R10, 0x2, R9 ;  /* 0x000000020a087824 */ /* 0x008fe200078e0209 */
[----:B------:R-:W-:-:S03]  /*5a9f0*/  LEA R6, P5, R9, R3, 0x1 ;  /* 0x0000000309067211 */ /* 0x000fc600078a08ff */
[----:B------:R2:W-:Y:S01]  /*5aa00*/  @P4 STG.E.U16 desc[UR56][R4.64], R77 ;  /* 0x0000004d04004986 */ /* 0x0005e2000c101538 */
[----:B------:R-:W-:Y:S01]  /*5aa10*/  LEA.HI.X.SX32 R7, R9, R0, 0x1, P5 ;  /* 0x0000000009077211 */ /* 0x000fe200028f0eff */
[----:B----4-:R-:W-:Y:S01]  /*5aa20*/  IMAD R9, R11, 0x2, R8 ;  /* 0x000000020b097824 */ /* 0x010fe200078e0208 */
[----:B------:R-:W-:Y:S01]  /*5aa30*/  ISETP.LT.AND P5, PT, R152, UR4, !P0 ;  /* 0x0000000498007c0c */ /* 0x000fe2000c7a1270 */
[----:B------:R-:W3:Y:S01]  /*5aa40*/  LDC R11, c[0x0][0x248] ;  /* 0x00009200ff0b7b82 */ /* 0x000ee20000000800 */
[----:B------:R-:W-:Y:S01]  /*5aa50*/  ULDC UR4, c[0x0][0x22c] ;  /* 0x00008b0000047ab9 */ /* 0x000fe20000000800 */
[----:B------:R0:W-:Y:S01]  /*5aa60*/  @P3 STG.E.U16 desc[UR56][R6.64], R78 ;  /* 0x0000004e06003986 */ /* 0x0001e2000c101538 */
[----:B------:R-:W-:Y:S01]  /*5aa70*/  ISETP.LT.AND P3, PT, R160, UR4, !P0 ;  /* 0x00000004a0007c0c */ /* 0x000fe2000c761270 */
[----:B------:R-:W-:Y:S01]  /*5aa80*/  ULDC UR4, c[0x0][0x22c] ;  /* 0x00008b0000047ab9 */ /* 0x000fe20000000800 */
[----:B--2---:R-:W-:Y:S02]  /*5aa90*/  LEA R4, P4, R8, R3, 0x1 ;  /* 0x0000000308047211 */ /* 0x004fe400078808ff */
[----:B------:R-:W-:-:S02]  /*5aaa0*/  PRMT R77, R77, 0x7632, R77 ;  /* 0x000076324d4d7816 */ /* 0x000fc4000000004d */
[-C--:B------:R-:W-:Y:S01]  /*5aab0*/  LEA.HI.X.SX32 R5, R8, R0.reuse, 0x1, P4 ;  /* 0x0000000008057211 */ /* 0x080fe200020f0eff */
[----:B0-----:R-:W-:Y:S01]  /*5aac0*/  IMAD R7, R12, 0x2, R9 ;  /* 0x000000020c077824 */ /* 0x001fe200078e0209 */
[----:B------:R-:W-:Y:S01]  /*5aad0*/  PRMT R78, R78, 0x7632, R78 ;  /* 0x000076324e4e7816 */ /* 0x000fe2000000004e */
[----:B------:R-:W0:Y:S02]  /*5aae0*/  LDC R12, c[0x0][0x248] ;  /* 0x00009200ff0c7b82 */ /* 0x000e240000000800 */
[----:B------:R2:W-:Y:S01]  /*5aaf0*/  @P2 STG.E.U16 desc[UR56][R4.64], R79 ;  /* 0x0000004f04002986 */ /* 0x0005e2000c101538 */
[----:B------:R-:W-:Y:S01]  /*5ab00*/  LEA R8, P2, R9, R3, 0x1 ;  /* 0x0000000309087211 */ /* 0x000fe200078408ff */
[----:B------:R-:W-:Y:S01]  /*5ab10*/  IMAD R10, R14, 0x2, R7 ;  /* 0x000000020e0a7824 */ /* 0x000fe200078e0207 */
[----:B------:R-:W-:Y:S01]  /*5ab20*/  ISETP.LT.AND P4, PT, R159, UR5, !P0 ;  /* 0x000000059f007c0c */ /* 0x000fe2000c781270 */
[----:B------:R-:W-:Y:S01]  /*5ab30*/  ULDC UR5, c[0x0][0x22c] ;  /* 0x00008b0000057ab9 */ /* 0x000fe20000000800 */
[----:B------:R-:W-:-:S02]  /*5ab40*/  LEA.HI.X.SX32 R9, R9, R0, 0x1, P2 ;  /* 0x0000000009097211 */ /* 0x000fc400010f0eff */
[CC--:B------:R-:W-:Y:S01]  /*5ab50*/  LEA R6, P2, R7.reuse, R3.reuse, 0x1 ;  /* 0x0000000307067211 */ /* 0x0c0fe200078408ff */
[----:B------:R-:W4:Y:S02]  /*5ab60*/  LDC R14, c[0x0][0x248] ;  /* 0x00009200ff0e7b82 */ /* 0x000f240000000800 */
[----:B------:R1:W-:Y:S01]  /*5ab70*/  @P6 STG.E.U16 desc[UR56][R8.64], R76 ;  /* 0x0000004c08006986 */ /* 0x0003e2000c101538 */
[-C--:B------:R-:W-:Y:S02]  /*5ab80*/  LEA.HI.X.SX32 R7, R7, R0.reuse, 0x1, P2 ;  /* 0x0000000007077211 */ /* 0x080fe400010f0eff */
[-C--:B--2---:R-:W-:Y:S02]  /*5ab90*/  LEA R4, P6, R10, R3.reuse, 0x1 ;  /* 0x000000030a047211 */ /* 0x084fe400078c08ff */
[----:B------:R-:W-:Y:S01]  /*5aba0*/  ISETP.LT.AND P2, PT, R156, UR4, !P0 ;  /* 0x000000049c007c0c */ /* 0x000fe2000c741270 */
[----:B------:R2:W-:Y:S01]  /*5abb0*/  @P5 STG.E.U16 desc[UR56][R6.64], R77 ;  /* 0x0000004d06005986 */ /* 0x0005e2000c101538 */
[----:B------:R-:W-:Y:S01]  /*5abc0*/  LEA.HI.X.SX32 R5, R10, R0, 0x1, P6 ;  /* 0x000000000a057211 */ /* 0x000fe200030f0eff */
[----:B---3--:R-:W-:Y:S01]  /*5abd0*/  IMAD R10, R11, 0x2, R10 ;  /* 0x000000020b0a7824 */ /* 0x008fe200078e020a */
[----:B------:R-:W-:Y:S01]  /*5abe0*/  ULDC UR4, c[0x0][0x22c] ;  /* 0x00008b0000047ab9 */ /* 0x000fe20000000800 */
[----:B------:R-:W3:Y:S01]  /*5abf0*/  LDC R11, c[0x0][0x248] ;  /* 0x00009200ff0b7b82 */ /* 0x000ee20000000800 */
[----:B------:R-:W-:Y:S01]  /*5ac00*/  PRMT R79, R79, 0x7632, R79 ;  /* 0x000076324f4f7816 */ /* 0x000fe2000000004f */
[----:B------:R5:W-:Y:S01]  /*5ac10*/  @P3 STG.E.U16 desc[UR56][R4.64], R78 ;  /* 0x0000004e04003986 */ /* 0x000be2000c101538 */
[----:B-1----:R-:W-:-:S02]  /*5ac20*/  LEA R8, P6, R10, R3, 0x1 ;  /* 0x000000030a087211 */ /* 0x002fc400078c08ff */
[----:B------:R-:W-:Y:S01]  /*5ac30*/  ISETP.LT.AND P5, PT, R146, UR4, !P0 ;  /* 0x0000000492007c0c */ /* 0x000fe2000c7a1270 */
[----:B------:R-:W-:Y:S01]  /*5ac40*/  ULDC UR4, c[0x0][0x22c] ;  /* 0x00008b0000047ab9 */ /* 0x000fe20000000800 */
[-C--:B------:R-:W-:Y:S01]  /*5ac50*/  LEA.HI.X.SX32 R9, R10, R0.reuse, 0x1, P6 ;  /* 0x000000000a097211 */ /* 0x080fe200030f0eff */
[----:B--2---:R-:W-:Y:S01]  /*5ac60*/  IMAD R7, R13, 0x2, R10 ;  /* 0x000000020d077824 */ /* 0x004fe200078e020a */
[----:B------:R-:W-:Y:S01]  /*5ac70*/  ISETP.LT.AND P3, PT, R153, UR4, !P0 ;  /* 0x0000000499007c0c */ /* 0x000fe2000c761270 */
[----:B------:R-:W1:Y:S01]  /*5ac80*/  LDC R13, c[0x0][0x248] ;  /* 0x00009200ff0d7b82 */ /* 0x000e620000000800 */
[----:B------:R-:W-:Y:S01]  /*5ac90*/  ULDC UR4, c[0x0][0x22c] ;  /* 0x00008b0000047ab9 */ /* 0x000fe20000000800 */
[----:B0-----:R-:W-:Y:S01]  /*5aca0*/  IMAD R10, R12, 0x2, R7 ;  /* 0x000000020c0a7824 */ /* 0x001fe200078e0207 */
[C---:B------:R-:W-:Y:S01]  /*5acb0*/  LEA R6, P6, R7.reuse, R3, 0x1 ;  /* 0x0000000307067211 */ /* 0x040fe200078c08ff */
[----:B------:R0:W-:Y:S01]  /*5acc0*/  @P4 STG.E.U16 desc[UR56][R8.64], R79 ;  /* 0x0000004f08004986 */ /* 0x0001e2000c101538 */
[----:B------:R-:W-:Y:S01]  /*5acd0*/  ISETP.LT.AND P4, PT, R150, UR4, !P0 ;  /* 0x0000000496007c0c */ /* 0x000fe2000c781270 */
[----:B------:R-:W-:Y:S01]  /*5ace0*/  ULDC UR4, c[0x0][0x22c] ;  /* 0x00008b0000047ab9 */ /* 0x000fe20000000800 */
[----:B------:R-:W-:-:S02]  /*5acf0*/  LEA.HI.X.SX32 R7, R7, R0, 0x1, P6 ;  /* 0x0000000007077211 */ /* 0x000fc400030f0eff */
[----:B-----5:R-:W-:-:S03]  /*5ad00*/  LEA R4, P6, R10, R3, 0x1 ;  /* 0x000000030a047211 */ /* 0x020fc600078c08ff */
[----:B------:R4:W-:Y:S01]  /*5ad10*/  @P2 STG.E.U16 desc[UR56][R6.64], R92 ;  /* 0x0000005c06002986 */ /* 0x0009e2000c101538 */
[-C--:B------:R-:W-:Y:S01]  /*5ad20*/  LEA.HI.X.SX32 R5, R10, R0.reuse, 0x1, P6 ;  /* 0x000000000a057211 */ /* 0x080fe200030f0eff */
[----:B---3--:R-:W-:Y:S01]  /*5ad30*/  IMAD R10, R11, 0x2, R10 ;  /* 0x000000020b0a7824 */ /* 0x008fe200078e020a */
[----:B------:R-:W-:Y:S01]  /*5ad40*/  ISETP.LT.AND P2, PT, R154, UR4, !P0 ;  /* 0x000000049a007c0c */ /* 0x000fe2000c741270 */
[----:B------:R-:W-:Y:S02]  /*5ad50*/  ULDC UR4, c[0x0][0x22c] ;  /* 0x00008b0000047ab9 */ /* 0x000fe40000000800 */
[----:B------:R-:W-:Y:S01]  /*5ad60*/  IMAD R11, R15, 0x2, R10 ;  /* 0x000000020f0b7824 */ /* 0x000fe200078e020a */
[CC--:B0-----:R-:W-:Y:S01]  /*5ad70*/  LEA R8, P6, R10.reuse, R3.reuse, 0x1 ;  /* 0x000000030a087211 */ /* 0x0c1fe200078c08ff */
[----:B------:R-:W0:Y:S01]  /*5ad80*/  LDC R15, c[0x0][0x248] ;  /* 0x00009200ff0f7b82 */ /* 0x000e220000000800 */
[----:B------:R2:W-:Y:S01]  /*5ad90*/  @P5 STG.E.U16 desc[UR56][R4.64], R93 ;  /* 0x0000005d04005986 */ /* 0x0005e2000c101538 */
[----:B------:R-:W-:Y:S01]  /*5ada0*/  ISETP.LT.AND P5, PT, R149, UR4, !P0 ;  /* 0x0000000495007c0c */ /* 0x000fe2000c7a1270 */
[----:B------:R-:W-:Y:S01]  /*5adb0*/  ULDC UR4, c[0x0][0x22c] ;  /* 0x00008b0000047ab9 */ /* 0x000fe20000000800 */
[----:B------:R-:W-:Y:S01]  /*5adc0*/  LEA.HI.X.SX32 R9, R10, R0, 0x1, P6 ;  /* 0x000000000a097211 */ /* 0x000fe200030f0eff */
[----:B----4-:R-:W-:Y:S01]  /*5add0*/  IMAD R6, R14, 0x2, R11 ;  /* 0x000000020e067824 */ /* 0x010fe200078e020b */
[----:B------:R-:W-:-:S02]  /*5ade0*/  LEA R10, P6, R11, R3, 0x1 ;  /* 0x000000030b0a7211 */ /* 0x000fc400078c08ff */
[----:B------:R-:W-:Y:S01]  /*5adf0*/  PRMT R92, R92, 0x7632, R92 ;  /* 0x000076325c5c7816 */ /* 0x000fe2000000005c */
[----:B-1----:R-:W-:Y:S01]  /*5ae00*/  IMAD R12, R13, 0x2, R6 ;  /* 0x000000020d0c7824 */ /* 0x002fe200078e0206 */
[-C--:B------:R-:W-:Y:S01]  /*5ae10*/  LEA.HI.X.SX32 R11, R11, R0.reuse, 0x1, P6 ;  /* 0x000000000b0b7211 */ /* 0x080fe200030f0eff */
[----:B------:R-:W1:Y:S01]  /*5ae20*/  LDC R13, c[0x0][0x248] ;  /* 0x00009200ff0d7b82 */ /* 0x000e620000000800 */
[----:B------:R3:W-:Y:S01]  /*5ae30*/  @P3 STG.E.U16 desc[UR56][R8.64], R94 ;  /* 0x0000005e08003986 */ /* 0x0007e2000c101538 */
[CC--:B--2---:R-:W-:Y:S02]  /*5ae40*/  LEA R4, P6, R6.reuse, R3.reuse, 0x1 ;  /* 0x0000000306047211 */ /* 0x0c4fe400078c08ff */
[----:B------:R-:W-:Y:S01]  /*5ae50*/  PRMT R93, R93, 0x7632, R93 ;  /* 0x000076325d5d7816 */ /* 0x000fe2000000005d */
[----:B------:R2:W-:Y:S01]  /*5ae60*/  @P4 STG.E.U16 desc[UR56][R10.64], R95 ;  /* 0x0000005f0a004986 */ /* 0x0005e2000c101538 */
[-C--:B------:R-:W-:Y:S02]  /*5ae70*/  LEA.HI.X.SX32 R5, R6, R0.reuse, 0x1, P6 ;  /* 0x0000000006057211 */ /* 0x080fe400030f0eff */
[C---:B------:R-:W-:Y:S01]  /*5ae80*/  LEA R6, P6, R12.reuse, R3, 0x1 ;  /* 0x000000030c067211 */ /* 0x040fe200078c08ff */
[----:B------:R-:W4:Y:S01]  /*5ae90*/  LDC R14, c[0x0][0x248] ;  /* 0x00009200ff0e7b82 */ /* 0x000f220000000800 */
[----:B------:R-:W-:Y:S01]  /*5aea0*/  ISETP.LT.AND P3, PT, R151, UR4, !P0 ;  /* 0x0000000497007c0c */ /* 0x000fe2000c761270 */
[----:B------:R5:W-:Y:S01]  /*5aeb0*/  @P2 STG.E.U16 desc[UR56][R4.64], R92 ;  /* 0x0000005c04002986 */ /* 0x000be2000c101538 */
[----:B------:R-:W-:Y:S01]  /*5aec0*/  LEA.HI.X.SX32 R7, R12, R0, 0x1, P6 ;  /* 0x000000000c077211 */ /* 0x000fe200030f0eff */
[----:B0-----:R-:W-:Y:S01]  /*5aed0*/  IMAD R12, R15, 0x2, R12 ;  /* 0x000000020f0c7824 */ /* 0x001fe200078e020c */
[----:B---3--:R-:W-:Y:S01]  /*5aee0*/  PRMT R94, R94, 0x7632, R94 ;  /* 0x000076325e5e7816 */ /* 0x008fe2000000005e */
[----:B------:R-:W-:-:S02]  /*5aef0*/  ULDC UR4, c[0x0][0x22c] ;  /* 0x00008b0000047ab9 */ /* 0x000fc40000000800 */
[----:B--2---:R-:W-:Y:S01]  /*5af00*/  IMAD R10, R17, 0x2, R12 ;  /* 0x00000002110a7824 */ /* 0x004fe200078e020c */
[----:B------:R-:W0:Y:S01]  /*5af10*/  LDC R15, c[0x0][0x248] ;  /* 0x00009200ff0f7b82 */ /* 0x000e220000000800 */
[----:B------:R2:W-:Y:S01]  /*5af20*/  @P5 STG.E.U16 desc[UR56][R6.64], R93 ;  /* 0x0000005d06005986 */ /* 0x0005e2000c101538 */
[-C--:B------:R-:W-:Y:S02]  /*5af30*/  LEA R8, P5, R12, R3.reuse, 0x1 ;  /* 0x000000030c087211 */ /* 0x080fe400078a08ff */
[----:B------:R-:W-:Y:S01]  /*5af40*/  ISETP.LT.AND P4, PT, R147, UR4, !P0 ;  /* 0x0000000493007c0c */ /* 0x000fe2000c781270 */
[----:B------:R-:W-:Y:S01]  /*5af50*/  ULDC UR4, c[0x0][0x22c] ;  /* 0x00008b0000047ab9 */ /* 0x000fe20000000800 */
[----:B-----5:R-:W-:Y:S02]  /*5af60*/  LEA R4, P6, R10, R3, 0x1 ;  /* 0x000000030a047211 */ /* 0x020fe400078c08ff */
[----:B------:R-:W3:Y:S01]  /*5af70*/  LDC R17, c[0x0][0x248] ;  /* 0x00009200ff117b82 */ /* 0x000ee20000000800 */
[----:B------:R-:W-:-:S02]  /*5af80*/  LEA.HI.X.SX32 R9, R12, R0, 0x1, P5 ;  /* 0x000000000c097211 */ /* 0x000fc400028f0eff */
[-C--:B------:R-:W-:Y:S01]  /*5af90*/  LEA.HI.X.SX32 R5, R10, R0.reuse, 0x1, P6 ;  /* 0x000000000a057211 */ /* 0x080fe200030f0eff */
[----:B-1----:R-:W-:Y:S01]  /*5afa0*/  IMAD R10, R13, 0x2, R10 ;  /* 0x000000020d0a7824 */ /* 0x002fe200078e020a */
[----:B------:R-:W-:Y:S01]  /*5afb0*/  ISETP.LT.AND P2, PT, R145, UR4, !P0 ;  /* 0x0000000491007c0c */ /* 0x000fe2000c741270 */
[----:B------:R-:W-:Y:S01]  /*5afc0*/  @P3 STG.E.U16 desc[UR56][R8.64], R94 ;  /* 0x0000005e08003986 */ /* 0x000fe2000c101538 */
[----:B------:R-:W-:Y:S01]  /*5afd0*/  PRMT R95, R95, 0x7632, R95 ;  /* 0x000076325f5f7816 */ /* 0x000fe2000000005f */
[----:B------:R-:W-:Y:S01]  /*5afe0*/  IMAD R12, R19, 0x2, R10 ;  /* 0x00000002130c7824 */ /* 0x000fe200078e020a */
[-C--:B--2---:R-:W-:Y:S01]  /*5aff0*/  LEA R6, P3, R10, R3.reuse, 0x1 ;  /* 0x000000030a067211 */ /* 0x084fe200078608ff */
[----:B------:R-:W-:Y:S01]  /*5b000*/  ULDC UR4, c[0x0][0x22c] ;  /* 0x00008b0000047ab9 */ /* 0x000fe20000000800 */
[----:B------:R-:W1:Y:S01]  /*5b010*/  LDC R19, c[0x0][0x248] ;  /* 0x00009200ff137b82 */ /* 0x000e620000000800 */
[----:B------:R-:W-:Y:S01]  /*5b020*/  ISETP.LT.AND P5, PT, R148, UR4, !P0 ;  /* 0x0000000494007c0c */ /* 0x000fe2000c7a1270 */
[----:B------:R-:W-:Y:S01]  /*5b030*/  ULDC UR4, c[0x0][0x22c] ;  /* 0x00008b0000047ab9 */ /* 0x000fe20000000800 */
[----:B------:R-:W-:Y:S01]  /*5b040*/  LEA.HI.X.SX32 R7, R10, R0, 0x1, P3 ;  /* 0x000000000a077211 */ /* 0x000fe200018f0eff */
[----:B------:R2:W-:Y:S01]  /*5b050*/  @P4 STG.E.U16 desc[UR56][R4.64], R95 ;  /* 0x0000005f04004986 */ /* 0x0005e2000c101538 */
[----:B------:R-:W-:-:S02]  /*5b060*/  LEA R10, P6, R12, R3, 0x1 ;  /* 0x000000030c0a7211 */ /* 0x000fc400078c08ff */
[----:B------:R-:W-:Y:S01]  /*5b070*/  ISETP.LT.AND P4, PT, R142, UR4, !P0 ;  /* 0x000000048e007c0c */ /* 0x000fe2000c781270 */
[----:B------:R-:W-:Y:S01]  /*5b080*/  @P2 STG.E.U16 desc[UR56][R6.64], R64 ;  /* 0x0000004006002986 */ /* 0x000fe2000c101538 */
[----:B------:R-:W-:Y:S01]  /*5b090*/  LEA.HI.X.SX32 R11, R12, R0, 0x1, P6 ;  /* 0x000000000c0b7211 */ /* 0x000fe200030f0eff */
[----:B0-----:R-:W-:Y:S01]  /*5b0a0*/  IMAD R12, R15, 0x2, R12 ;  /* 0x000000020f0c7824 */ /* 0x001fe200078e020c */
[----:B------:R-:W-:Y:S01]  /*5b0b0*/  ISETP.LT.AND P3, PT, R140, UR5, !P0 ;  /* 0x000000058c007c0c */ /* 0x000fe2000c761270 */
[----:B------:R-:W0:Y:S01]  /*5b0c0*/  LDC R15, c[0x0][0x248] ;  /* 0x00009200ff0f7b82 */ /* 0x000e220000000800 */
[----:B------:R-:W-:Y:S01]  /*5b0d0*/  ULDC UR4, c[0x0][0x22c] ;  /* 0x00008b0000047ab9 */ /* 0x000fe20000000800 */
[----:B---3--:R-:W-:Y:S01]  /*5b0e0*/  IMAD R13, R17, 0x2, R12 ;  /* 0x00000002110d7824 */ /* 0x008fe200078e020c */
[----:B------:R3:W-:Y:S01]  /*5b0f0*/  @P5 STG.E.U16 desc[UR56][R10.64], R65 ;  /* 0x000000410a005986 */ /* 0x0007e2000c101538 */
[----:B--2---:R-:W-:Y:S01]  /*5b100*/  LEA R4, P2, R12, R3, 0x1 ;  /* 0x000000030c047211 */ /* 0x004fe200078408ff */
[----:B------:R-:W-:-:S02]  /*5b110*/  ULDC UR5, c[0x0][0x22c] ;  /* 0x00008b0000057ab9 */ /* 0x000fc40000000800 */
[CC--:B------:R-:W-:Y:S01]  /*5b120*/  LEA R8, P6, R13.reuse, R3.reuse, 0x1 ;  /* 0x000000030d087211 */ /* 0x0c0fe200078c08ff */
[----:B------:R-:W2:Y:S01]  /*5b130*/  LDC R17, c[0x0][0x248] ;  /* 0x00009200ff117b82 */ /* 0x000ea20000000800 */
[-C--:B------:R-:W-:Y:S02]  /*5b140*/  LEA.HI.X.SX32 R5, R12, R0.reuse, 0x1, P2 ;  /* 0x000000000c057211 */ /* 0x080fe400010f0eff */
[-C--:B------:R-:W-:Y:S01]  /*5b150*/  LEA.HI.X.SX32 R9, R13, R0.reuse, 0x1, P6 ;  /* 0x000000000d097211 */ /* 0x080fe200030f0eff */
[----:B----4-:R-:W-:Y:S01]  /*5b160*/  IMAD R13, R14, 0x2, R13 ;  /* 0x000000020e0d7824 */ /* 0x010fe200078e020d */
[----:B------:R-:W-:Y:S01]  /*5b170*/  ISETP.LT.AND P2, PT, R139, UR4, !P0 ;  /* 0x000000048b007c0c */ /* 0x000fe2000c741270 */
[----:B------:R4:W-:Y:S01]  /*5b180*/  @P4 STG.E.U16 desc[UR56][R4.64], R66 ;  /* 0x0000004204004986 */ /* 0x0009e2000c101538 */
[----:B------:R-:W-:Y:S01]  /*5b190*/  ISETP.LT.AND P5, PT, R143, UR5, !P0 ;  /* 0x000000058f007c0c */ /* 0x000fe2000c7a1270 */
[----:B------:R-:W5:Y:S01]  /*5b1a0*/  LDC R12, c[0x0][0x248] ;  /* 0x00009200ff0c7b82 */ /* 0x000f620000000800 */
[----:B---3--:R-:W-:Y:S01]  /*5b1b0*/  IMAD R10, R16, 0x2, R13 ;  /* 0x00000002100a7824 */ /* 0x008fe200078e020d */
[----:B------:R0:W-:Y:S01]  /*5b1c0*/  @P3 STG.E.U16 desc[UR56][R8.64], R67 ;  /* 0x0000004308003986 */ /* 0x0001e2000c101538 */
[C---:B------:R-:W-:Y:S01]  /*5b1d0*/  LEA R6, P3, R13.reuse, R3, 0x1 ;  /* 0x000000030d067211 */ /* 0x040fe200078608ff */
[----:B------:R-:W-:Y:S01]  /*5b1e0*/  ULDC UR4, c[0x0][0x22c] ;  /* 0x00008b0000047ab9 */ /* 0x000fe20000000800 */
[----:B------:R-:W-:Y:S01]  /*5b1f0*/  PRMT R64, R64, 0x7632, R64 ;  /* 0x0000763240407816 */ /* 0x000fe20000000040 */
[----:B------:R-:W-:Y:S01]  /*5b200*/  ULDC UR5, c[0x0][0x22c] ;  /* 0x00008b0000057ab9 */ /* 0x000fe20000000800 */
[----:B------:R-:W-:Y:S01]  /*5b210*/  LEA.HI.X.SX32 R7, R13, R0, 0x1, P3 ;  /* 0x000000000d077211 */ /* 0x000fe200018f0eff */
[----:B------:R-:W3:Y:S01]  /*5b220*/  LDC R14, c[0x0][0x248] ;  /* 0x00009200ff0e7b82 */ /* 0x000ee20000000800 */
[----:B------:R-:W-:-:S02]  /*5b230*/  PRMT R65, R65, 0x7632, R65 ;  /* 0x0000763241417816 */ /* 0x000fc40000000041 */
[-C--:B----4-:R-:W-:Y:S01]  /*5b240*/  LEA R4, P3, R10, R3.reuse, 0x1 ;  /* 0x000000030a047211 */ /* 0x090fe200078608ff */
[----:B------:R5:W-:Y:S01]  /*5b250*/  @P2 STG.E.U16 desc[UR56][R6.64], R64 ;  /* 0x0000004006002986 */ /* 0x000be2000c101538 */
[----:B------:R-:W-:Y:S01]  /*5b260*/  ISETP.LT.AND P6, PT, R144, UR4, !P0 ;  /* 0x0000000490007c0c */ /* 0x000fe2000c7c1270 */
[----:B0-----:R-:W-:Y:S01]  /*5b270*/  IMAD R9, R15, 0x2, R10 ;  /* 0x000000020f097824 */ /* 0x001fe200078e020a */
[----:B------:R-:W-:Y:S01]  /*5b280*/  LEA.HI.X.SX32 R5, R10, R0, 0x1, P3 ;  /* 0x000000000a057211 */ /* 0x000fe200018f0eff */
[----:B------:R-:W0:Y:S01]  /*5b290*/  LDC R11, c[0x0][0x248] ;  /* 0x00009200ff0b7b82 */ /* 0x000e220000000800 */
[----:B------:R-:W-:Y:S01]  /*5b2a0*/  PRMT R66, R66, 0x7632, R66 ;  /* 0x0000763242427816 */ /* 0x000fe20000000042 */
[----:B------:R-:W-:Y:S01]  /*5b2b0*/  ULDC UR4, c[0x0][0x22c] ;  /* 0x00008b0000047ab9 */ /* 0x000fe20000000800 */
[----:B------:R-:W-:Y:S01]  /*5b2c0*/  PRMT R67, R67, 0x7632, R67 ;  /* 0x0000763243437816 */ /* 0x000fe20000000043 */
[----:B------:R4:W-:Y:S01]  /*5b2d0*/  @P5 STG.E.U16 desc[UR56][R4.64], R65 ;  /* 0x0000004104005986 */ /* 0x0009e2000c101538 */
[----:B------:R-:W-:-:S02]  /*5b2e0*/  LEA R8, P5, R9, R3, 0x1 ;  /* 0x0000000309087211 */ /* 0x000fc400078a08ff */
[----:B------:R-:W-:Y:S01]  /*5b2f0*/  ISETP.LT.AND P4, PT, R131, UR4, !P0 ;  /* 0x0000000483007c0c */ /* 0x000fe2000c781270 */
[----:B------:R-:W1:Y:S01]  /*5b300*/  LDC R13, c[0x0][0x248] ;  /* 0x00009200ff0d7b82 */ /* 0x000e620000000800 */
[----:B-----5:R-:W-:Y:S01]  /*5b310*/  IMAD R7, R12, 0x2, R9 ;  /* 0x000000020c077824 */ /* 0x020fe200078e0209 */
[----:B------:R-:W-:Y:S01]  /*5b320*/  LEA.HI.X.SX32 R9, R9, R0, 0x1, P5 ;  /* 0x0000000009097211 */ /* 0x000fe200028f0eff */
[----:B------:R-:W-:Y:S02]  /*5b330*/  ULDC UR4, c[0x0][0x22c] ;  /* 0x00008b0000047ab9 */ /* 0x000fe40000000800 */
[----:B------:R-:W-:Y:S01]  /*5b340*/  ISETP.LT.AND P2, PT, R141, UR4, !P0 ;  /* 0x000000048d007c0c */ /* 0x000fe2000c741270 */
[----:B------:R-:W-:Y:S01]  /*5b350*/  ULDC UR4, c[0x0][0x22c] ;  /* 0x00008b0000047ab9 */ /* 0x000fe20000000800 */
[----:B------:R5:W-:Y:S01]  /*5b360*/  @P6 STG.E.U16 desc[UR56][R8.64], R66 ;  /* 0x0000004208006986 */ /* 0x000be2000c101538 */
[----:B------:R-:W2:Y:S01]  /*5b370*/  LDC R12, c[0x0][0x248] ;  /* 0x00009200ff0c7b82 */ /* 0x000ea20000000800 */
[----:B---3--:R-:W-:Y:S01]  /*5b380*/  IMAD R10, R14, 0x2, R7 ;  /* 0x000000020e0a7824 */ /* 0x008fe200078e0207 */
[----:B------:R-:W-:-:S02]  /*5b390*/  LEA R6, P5, R7, R3, 0x1 ;  /* 0x0000000307067211 */ /* 0x000fc400078a08ff */
[----:B------:R-:W-:Y:S01]  /*5b3a0*/  ISETP.LT.AND P3, PT, R137, UR4, !P0 ;  /* 0x0000000489007c0c */ /* 0x000fe2000c761270 */
[----:B------:R-:W-:Y:S01]  /*5b3b0*/  ULDC UR4, c[0x0][0x22c] ;  /* 0x00008b0000047ab9 */ /* 0x000fe20000000800 */
[CC--:B----4-:R-:W-:Y:S02]  /*5b3c0*/  LEA R4, P6, R10.reuse, R3.reuse, 0x1 ;  /* 0x000000030a047211 */ /* 0x0d0fe400078c08ff */
[----:B------:R-:W3:Y:S01]  /*5b3d0*/  LDC R15, c[0x0][0x248] ;  /* 0x00009200ff0f7b82 */ /* 0x000ee20000000800 */
[-C--:B------:R-:W-:Y:S02]  /*5b3e0*/  LEA.HI.X.SX32 R7, R7, R0.reuse, 0x1, P5 ;  /* 0x0000000007077211 */ /* 0x080fe400028f0eff */
[-C--:B------:R-:W-:Y:S01]  /*5b3f0*/  LEA.HI.X.SX32 R5, R10, R0.reuse, 0x1, P6 ;  /* 0x000000000a057211 */ /* 0x080fe200030f0eff */
[----:B0-----:R-:W-:Y:S01]  /*5b400*/  IMAD R10, R11, 0x2, R10 ;  /* 0x000000020b0a7824 */ /* 0x001fe200078e020a */
[----:B------:R-:W-:Y:S01]  /*5b410*/  ISETP.LT.AND P5, PT, R133, UR4, !P0 ;  /* 0x0000000485007c0c */ /* 0x000fe2000c7a1270 */
[----:B------:R-:W-:Y:S01]  /*5b420*/  ULDC UR4, c[0x0][0x22c] ;  /* 0x00008b0000047ab9 */ /* 0x000fe20000000800 */
[----:B------:R0:W-:Y:S01]  /*5b430*/  @P4 STG.E.U16 desc[UR56][R6.64], R67 ;  /* 0x0000004306004986 */ /* 0x0001e2000c101538 */
[----:B-1----:R-:W-:Y:S01]  /*5b440*/  IMAD R11, R13, 0x2, R10 ;  /* 0x000000020d0b7824 */ /* 0x002fe200078e020a */
[----:B-----5:R-:W-:Y:S01]  /*5b450*/  LEA R8, P6, R10, R3, 0x1 ;  /* 0x000000030a087211 */ /* 0x020fe200078c08ff */
[----:B------:R-:W1:Y:S01]  /*5b460*/  LDC R13, c[0x0][0x248] ;  /* 0x00009200ff0d7b82 */ /* 0x000e620000000800 */
[----:B------:R-:W-:Y:S01]  /*5b470*/  ISETP.LT.AND P4, PT, R138, UR4, !P0 ;  /* 0x000000048a007c0c */ /* 0x000fe2000c781270 */
[----:B------:R4:W-:Y:S01]  /*5b480*/  @P2 STG.E.U16 desc[UR56][R4.64], R72 ;  /* 0x0000004804002986 */ /* 0x0009e2000c101538 */
[----:B------:R-:W-:Y:S01]  /*5b490*/  LEA.HI.X.SX32 R9, R10, R0, 0x1, P6 ;  /* 0x000000000a097211 */ /* 0x000fe200030f0eff */
[----:B------:R-:W-:Y:S01]  /*5b4a0*/  ULDC UR4, c[0x0][0x22c] ;  /* 0x00008b0000047ab9 */ /* 0x000fe20000000800 */
[----:B--2---:R-:W-:Y:S01]  /*5b4b0*/  IMAD R10, R12, 0x2, R11 ;  /* 0x000000020c0a7824 */ /* 0x004fe200078e020b */
[----:B------:R-:W-:-:S02]  /*5b4c0*/  ISETP.LT.AND P2, PT, R134, UR4, !P0 ;  /* 0x0000000486007c0c */ /* 0x000fc4000c741270 */
[----:B------:R-:W2:Y:S01]  /*5b4d0*/  LDC R14, c[0x0][0x248] ;  /* 0x00009200ff0e7b82 */ /* 0x000ea20000000800 */
[CC--:B0-----:R-:W-:Y:S01]  /*5b4e0*/  LEA R6, P6, R11.reuse, R3.reuse, 0x1 ;  /* 0x000000030b067211 */ /* 0x0c1fe200078c08ff */
[----:B------:R0:W-:Y:S01]  /*5b4f0*/  @P3 STG.E.U16 desc[UR56][R8.64], R73 ;  /* 0x0000004908003986 */ /* 0x0001e2000c101538 */
[----:B------:R-:W-:Y:S02]  /*5b500*/  ULDC UR4, c[0x0][0x22c] ;  /* 0x00008b0000047ab9 */ /* 0x000fe40000000800 */
[-C--:B------:R-:W-:Y:S02]  /*5b510*/  LEA.HI.X.SX32 R7, R11, R0.reuse, 0x1, P6 ;  /* 0x000000000b077211 */ /* 0x080fe400030f0eff */
[----:B----4-:R-:W-:Y:S01]  /*5b520*/  LEA R4, P6, R10, R3, 0x1 ;  /* 0x000000030a047211 */ /* 0x010fe200078c08ff */
[----:B------:R-:W4:Y:S01]  /*5b530*/  LDC R11, c[0x0][0x248] ;  /* 0x00009200ff0b7b82 */ /* 0x000f220000000800 */
[----:B------:R-:W-:Y:S01]  /*5b540*/  ISETP.LT.AND P3, PT, R128, UR4, !P0 ;  /* 0x0000000480007c0c */ /* 0x000fe2000c761270 */
[----:B------:R1:W-:Y:S01]  /*5b550*/  @P5 STG.E.U16 desc[UR56][R6.64], R74 ;  /* 0x0000004a06005986 */ /* 0x0003e2000c101538 */
[----:B------:R-:W-:Y:S01]  /*5b560*/  LEA.HI.X.SX32 R5, R10, R0, 0x1, P6 ;  /* 0x000000000a057211 */ /* 0x000fe200030f0eff */
[----:B---3--:R-:W-:Y:S01]  /*5b570*/  IMAD R10, R15, 0x2, R10 ;  /* 0x000000020f0a7824 */ /* 0x008fe200078e020a */
[----:B------:R-:W-:Y:S01]  /*5b580*/  ULDC UR4, c[0x0][0x22c] ;  /* 0x00008b0000047ab9 */ /* 0x000fe20000000800 */
[----:B------:R-:W-:-:S02]  /*5b590*/  PRMT R72, R72, 0x7632, R72 ;  /* 0x0000763248487816 */ /* 0x000fc40000000048 */
[----:B------:R3:W-:Y:S01]  /*5b5a0*/  @P4 STG.E.U16 desc[UR56][R4.64], R75 ;  /* 0x0000004b04004986 */ /* 0x0007e2000c101538 */
[-C--:B0-----:R-:W-:Y:S01]  /*5b5b0*/  LEA R8, P4, R10, R3.reuse, 0x1 ;  /* 0x000000030a087211 */ /* 0x081fe200078808ff */
[----:B------:R-:W0:Y:S01]  /*5b5c0*/  LDC R12, c[0x0][0x248] ;  /* 0x00009200ff0c7b82 */ /* 0x000e220000000800 */
[----:B------:R-:W-:Y:S01]  /*5b5d0*/  ISETP.LT.AND P6, PT, R136, UR4, !P0 ;  /* 0x0000000488007c0c */ /* 0x000fe2000c7c1270 */
[----:B------:R-:W-:Y:S01]  /*5b5e0*/  ULDC UR4, c[0x0][0x22c] ;  /* 0x00008b0000047ab9 */ /* 0x000fe20000000800 */
[-C--:B------:R-:W-:Y:S01]  /*5b5f0*/  LEA.HI.X.SX32 R9, R10, R0.reuse, 0x1, P4 ;  /* 0x000000000a097211 */ /* 0x080fe200020f0eff */
[----:B-1----:R-:W-:Y:S01]  /*5b600*/  IMAD R7, R13, 0x2, R10 ;  /* 0x000000020d077824 */ /* 0x002fe200078e020a */
[----:B------:R-:W-:Y:S02]  /*5b610*/  PRMT R73, R73, 0x7632, R73 ;  /* 0x0000763249497816 */ /* 0x000fe40000000049 */
[----:B------:R-:W-:Y:S01]  /*5b620*/  PRMT R74, R74, 0x7632, R74 ;  /* 0x000076324a4a7816 */ /* 0x000fe2000000004a */
[----:B------:R-:W1:Y:S01]  /*5b630*/  LDC R13, c[0x0][0x248] ;  /* 0x00009200ff0d7b82 */ /* 0x000e620000000800 */
[----:B------:R-:W-:Y:S01]  /*5b640*/  LEA R6, P4, R7, R3, 0x1 ;  /* 0x0000000307067211 */ /* 0x000fe200078808ff */
[----:B--2---:R-:W-:Y:S01]  /*5b650*/  IMAD R10, R14, 0x2, R7 ;  /* 0x000000020e0a7824 */ /* 0x004fe200078e0207 */
[----:B------:R2:W-:Y:S01]  /*5b660*/  @P2 STG.E.U16 desc[UR56][R8.64], R72 ;  /* 0x0000004808002986 */ /* 0x0005e2000c101538 */
[----:B------:R-:W-:Y:S01]  /*5b670*/  ISETP.LT.AND P5, PT, R135, UR5, !P0 ;  /* 0x0000000587007c0c */ /* 0x000fe2000c7a1270 */
[----:B------:R-:W-:Y:S01]  /*5b680*/  ULDC UR5, c[0x0][0x22c] ;  /* 0x00008b0000057ab9 */ /* 0x000fe20000000800 */
[----:B------:R-:W-:-:S02]  /*5b690*/  LEA.HI.X.SX32 R7, R7, R0, 0x1, P4 ;  /* 0x0000000007077211 */ /* 0x000fc400020f0eff */
[-C--:B---3--:R-:W-:Y:S01]  /*5b6a0*/  LEA R4, P4, R10, R3.reuse, 0x1 ;  /* 0x000000030a047211 */ /* 0x088fe200078808ff */
[----:B------:R-:W3:Y:S01]  /*5b6b0*/  LDC R15, c[0x0][0x248] ;  /* 0x00009200ff0f7b82 */ /* 0x000ee20000000800 */
[----:B------:R-:W-:Y:S01]  /*5b6c0*/  ISETP.LT.AND P2, PT, R132, UR4, !P0 ;  /* 0x0000000484007c0c */ /* 0x000fe2000c741270 */
[----:B------:R1:W-:Y:S01]  /*5b6d0*/  @P3 STG.E.U16 desc[UR56][R6.64], R73 ;  /* 0x0000004906003986 */ /* 0x0003e2000c101538 */
[----:B------:R-:W-:Y:S01]  /*5b6e0*/  LEA.HI.X.SX32 R5, R10, R0, 0x1, P4 ;  /* 0x000000000a057211 */ /* 0x000fe200020f0eff */
[----:B----4-:R-:W-:Y:S01]  /*5b6f0*/  IMAD R10, R11, 0x2, R10 ;  /* 0x000000020b0a7824 */ /* 0x010fe200078e020a */
[----:B------:R-:W-:Y:S01]  /*5b700*/  ULDC UR4, c[0x0][0x22c] ;  /* 0x00008b0000047ab9 */ /* 0x000fe20000000800 */
[----:B------:R-:W-:Y:S02]  /*5b710*/  PRMT R75, R75, 0x7632, R75 ;  /* 0x000076324b4b7816 */ /* 0x000fe4000000004b */
[----:B------:R-:W4:Y:S01]  /*5b720*/  LDC R11, c[0x0][0x248] ;  /* 0x00009200ff0b7b82 */ /* 0x000f220000000800 */
[----:B------:R5:W-:Y:S01]  /*5b730*/  @P6 STG.E.U16 desc[UR56][R4.64], R74 ;  /* 0x0000004a04006986 */ /* 0x000be2000c101538 */
[----:B--2---:R-:W-:-:S02]  /*5b740*/  LEA R8, P6, R10, R3, 0x1 ;  /* 0x000000030a087211 */ /* 0x004fc400078c08ff */
[----:B------:R-:W-:Y:S01]  /*5b750*/  ISETP.LT.AND P3, PT, R122, UR4, !P0 ;  /* 0x000000047a007c0c */ /* 0x000fe2000c761270 */
[----:B------:R-:W-:Y:S01]  /*5b760*/  ULDC UR4, c[0x0][0x22c] ;  /* 0x00008b0000047ab9 */ /* 0x000fe20000000800 */
[-C--:B------:R-:W-:Y:S01]  /*5b770*/  LEA.HI.X.SX32 R9, R10, R0.reuse, 0x1, P6 ;  /* 0x000000000a097211 */ /* 0x080fe200030f0eff */
[----:B-1----:R-:W-:Y:S01]  /*5b780*/  IMAD R7, R13, 0x2, R10 ;  /* 0x000000020d077824 */ /* 0x002fe200078e020a */
[----:B------:R-:W1:Y:S01]  /*5b790*/  LDC R14, c[0x0][0x248] ;  /* 0x00009200ff0e7b82 */ /* 0x000e620000000800 */
[----:B------:R-:W-:Y:S01]  /*5b7a0*/  ISETP.LT.AND P4, PT, R129, UR4, !P0 ;  /* 0x0000000481007c0c */ /* 0x000fe2000c781270 */
[----:B------:R-:W-:Y:S01]  /*5b7b0*/  ULDC UR4, c[0x0][0x22c] ;  /* 0x00008b0000047ab9 */ /* 0x000fe20000000800 */
[----:B0-----:R-:W-:Y:S01]  /*5b7c0*/  IMAD R10, R12, 0x2, R7 ;  /* 0x000000020c0a7824 */ /* 0x001fe200078e0207 */
[CC--:B------:R-:W-:Y:S01]  /*5b7d0*/  LEA R6, P6, R7.reuse, R3.reuse, 0x1 ;  /* 0x0000000307067211 */ /* 0x0c0fe200078c08ff */
[----:B------:R0:W-:Y:S01]  /*5b7e0*/  @P5 STG.E.U16 desc[UR56][R8.64], R75 ;  /* 0x0000004b08005986 */ /* 0x0001e2000c101538 */
[----:B------:R-:W-:Y:S01]  /*5b7f0*/  ISETP.LT.AND P5, PT, R126, UR4, !P0 ;  /* 0x000000047e007c0c */ /* 0x000fe2000c7a1270 */
[----:B------:R-:W-:Y:S01]  /*5b800*/  ULDC UR4, c[0x0][0x22c] ;  /* 0x00008b0000047ab9 */ /* 0x000fe20000000800 */
[----:B------:R-:W-:Y:S01]  /*5b810*/  LEA.HI.X.SX32 R7, R7, R0, 0x1, P6 ;  /* 0x0000000007077211 */ /* 0x000fe200030f0eff */
[----:B------:R-:W2:Y:S01]  /*5b820*/  LDC R13, c[0x0][0x248] ;  /* 0x00009200ff0d7b82 */ /* 0x000ea20000000800 */
[----:B-----5:R-:W-:-:S03]  /*5b830*/  LEA R4, P6, R10, R3, 0x1 ;  /* 0x000000030a047211 */ /* 0x020fc600078c08ff */
[----:B------:R1:W-:Y:S01]  /*5b840*/  @P2 STG.E.U16 desc[UR56][R6.64], R80 ;  /* 0x0000005006002986 */ /* 0x0003e2000c101538 */
[-C--:B------:R-:W-:Y:S01]  /*5b850*/  LEA.HI.X.SX32 R5, R10, R0.reuse, 0x1, P6 ;  /* 0x000000000a057211 */ /* 0x080fe200030f0eff */
[----:B----4-:R-:W-:Y:S01]  /*5b860*/  IMAD R10, R11, 0x2, R10 ;  /* 0x000000020b0a7824 */ /* 0x010fe200078e020a */
[----:B------:R-:W-:Y:S01]  /*5b870*/  ISETP.LT.AND P2, PT, R130, UR4, !P0 ;  /* 0x0000000482007c0c */ /* 0x000fe2000c741270 */
[----:B------:R-:W-:Y:S02]  /*5b880*/  ULDC UR4, c[0x0][0x22c] ;  /* 0x00008b0000047ab9 */ /* 0x000fe40000000800 */
[----:B------:R4:W-:Y:S01]  /*5b890*/  @P3 STG.E.U16 desc[UR56][R4.64], R81 ;  /* 0x0000005104003986 */ /* 0x0009e2000c101538 */
[----:B---3--:R-:W-:Y:S01]  /*5b8a0*/  IMAD R11, R15, 0x2, R10 ;  /* 0x000000020f0b7824 */ /* 0x008fe200078e020a */
[CC--:B0-----:R-:W-:Y:S01]  /*5b8b0*/  LEA R8, P6, R10.reuse, R3.reuse, 0x1 ;  /* 0x000000030a087211 */ /* 0x0c1fe200078c08ff */
[----:B------:R-:W0:Y:S01]  /*5b8c0*/  LDC R15, c[0x0][0x248] ;  /* 0x00009200ff0f7b82 */ /* 0x000e220000000800 */
[----:B------:R-:W-:Y:S01]  /*5b8d0*/  ISETP.LT.AND P3, PT, R125, UR4, !P0 ;  /* 0x000000047d007c0c */ /* 0x000fe2000c761270 */
[----:B------:R-:W-:Y:S01]  /*5b8e0*/  ULDC UR4, c[0x0][0x22c] ;  /* 0x00008b0000047ab9 */ /* 0x000fe20000000800 */
[----:B------:R-:W-:Y:S01]  /*5b8f0*/  LEA.HI.X.SX32 R9, R10, R0, 0x1, P6 ;  /* 0x000000000a097211 */ /* 0x000fe200030f0eff */
[----:B-1----:R-:W-:Y:S01]  /*5b900*/  IMAD R6, R14, 0x2, R11 ;  /* 0x000000020e067824 */ /* 0x002fe200078e020b */
[----:B------:R-:W-:-:S02]  /*5b910*/  LEA R10, P6, R11, R3, 0x1 ;  /* 0x000000030b0a7211 */ /* 0x000fc400078c08ff */
[----:B------:R-:W-:Y:S01]  /*5b920*/  PRMT R80, R80, 0x7632, R80 ;  /* 0x0000763250507816 */ /* 0x000fe20000000050 */
[----:B------:R1:W-:Y:S01]  /*5b930*/  @P4 STG.E.U16 desc[UR56][R8.64], R82 ;  /* 0x0000005208004986 */ /* 0x0003e2000c101538 */
[-C--:B------:R-:W-:Y:S01]  /*5b940*/  LEA.HI.X.SX32 R11, R11, R0.reuse, 0x1, P6 ;  /* 0x000000000b0b7211 */ /* 0x080fe200030f0eff */
[----:B------:R-:W3:Y:S01]  /*5b950*/  LDC R14, c[0x0][0x248] ;  /* 0x00009200ff0e7b82 */ /* 0x000ee20000000800 */
[----:B--2---:R-:W-:Y:S01]  /*5b960*/  IMAD R12, R13, 0x2, R6 ;  /* 0x000000020d0c7824 */ /* 0x004fe200078e0206 */
[CC--:B----4-:R-:W-:Y:S02]  /*5b970*/  LEA R4, P6, R6.reuse, R3.reuse, 0x1 ;  /* 0x0000000306047211 */ /* 0x0d0fe400078c08ff */
[----:B------:R2:W-:Y:S01]  /*5b980*/  @P5 STG.E.U16 desc[UR56][R10.64], R83 ;  /* 0x000000530a005986 */ /* 0x0005e2000c101538 */
[----:B------:R-:W-:Y:S02]  /*5b990*/  PRMT R81, R81, 0x7632, R81 ;  /* 0x0000763251517816 */ /* 0x000fe40000000051 */
[----:B------:R-:W-:Y:S01]  /*5b9a0*/  LEA.HI.X.SX32 R5, R6, R0, 0x1, P6 ;  /* 0x0000000006057211 */ /* 0x000fe200030f0eff */
[----:B------:R-:W4:Y:S01]  /*5b9b0*/  LDC R13, c[0x0][0x248] ;  /* 0x00009200ff0d7b82 */ /* 0x000f220000000800 */
[----:B------:R-:W-:-:S02]  /*5b9c0*/  LEA R6, P6, R12, R3, 0x1 ;  /* 0x000000030c067211 */ /* 0x000fc400078c08ff */
[----:B------:R-:W-:Y:S01]  /*5b9d0*/  ISETP.LT.AND P4, PT, R127, UR4, !P0 ;  /* 0x000000047f007c0c */ /* 0x000fe2000c781270 */
[----:B------:R5:W-:Y:S01]  /*5b9e0*/  @P2 STG.E.U16 desc[UR56][R4.64], R80 ;  /* 0x0000005004002986 */ /* 0x000be2000c101538 */
[-C--:B------:R-:W-:Y:S01]  /*5b9f0*/  LEA.HI.X.SX32 R7, R12, R0.reuse, 0x1, P6 ;  /* 0x000000000c077211 */ /* 0x080fe200030f0eff */
[----:B0-----:R-:W-:Y:S01]  /*5ba00*/  IMAD R12, R15, 0x2, R12 ;  /* 0x000000020f0c7824 */ /* 0x001fe200078e020c */
[----:B-1----:R-:W-:Y:S01]  /*5ba10*/  PRMT R82, R82, 0x7632, R82 ;  /* 0x0000763252527816 */ /* 0x002fe20000000052 */
[----:B------:R-:W0:Y:S01]  /*5ba20*/  LDC R15, c[0x0][0x248] ;  /* 0x00009200ff0f7b82 */ /* 0x000e220000000800 */
[----:B------:R-:W-:Y:S01]  /*5ba30*/  ULDC UR4, c[0x0][0x22c] ;  /* 0x00008b0000047ab9 */ /* 0x000fe20000000800 */
[----:B--2---:R-:W-:Y:S01]  /*5ba40*/  IMAD R10, R17, 0x2, R12 ;  /* 0x00000002110a7824 */ /* 0x004fe200078e020c */
[----:B------:R1:W-:Y:S01]  /*5ba50*/  @P3 STG.E.U16 desc[UR56][R6.64], R81 ;  /* 0x0000005106003986 */ /* 0x0003e2000c101538 */
[-C--:B------:R-:W-:Y:S02]  /*5ba60*/  LEA R8, P3, R12, R3.reuse, 0x1 ;  /* 0x000000030c087211 */ /* 0x080fe400078608ff */
[----:B------:R-:W-:Y:S01]  /*5ba70*/  ISETP.LT.AND P5, PT, R123, UR4, !P0 ;  /* 0x000000047b007c0c */ /* 0x000fe2000c7a1270 */
[----:B------:R-:W-:Y:S01]  /*5ba80*/  ULDC UR4, c[0x0][0x22c] ;  /* 0x00008b0000047ab9 */ /* 0x000fe20000000800 */
[----:B-----5:R-:W-:Y:S01]  /*5ba90*/  LEA R4, P6, R10, R3, 0x1 ;  /* 0x000000030a047211 */ /* 0x020fe200078c08ff */
[----:B------:R-:W2:Y:S01]  /*5baa0*/  LDC R17, c[0x0][0x248] ;  /* 0x00009200ff117b82 */ /* 0x000ea20000000800 */
[----:B------:R-:W-:-:S02]  /*5bab0*/  LEA.HI.X.SX32 R9, R12, R0, 0x1, P3 ;  /* 0x000000000c097211 */ /* 0x000fc400018f0eff */
[-C--:B------:R-:W-:Y:S02]  /*5bac0*/  LEA.HI.X.SX32 R5, R10, R0.reuse, 0x1, P6 ;  /* 0x000000000a057211 */ /* 0x080fe400030f0eff */
[----:B------:R-:W-:Y:S01]  /*5bad0*/  ISETP.LT.AND P2, PT, R121, UR4, !P0 ;  /* 0x0000000479007c0c */ /* 0x000fe2000c741270 */
[----:B------:R-:W-:Y:S01]  /*5bae0*/  @P4 STG.E.U16 desc[UR56][R8.64], R82 ;  /* 0x0000005208004986 */ /* 0x000fe2000c101538 */
[----:B----4-:R-:W-:Y:S01]  /*5baf0*/  IMAD R10, R13, 0x2, R10 ;  /* 0x000000020d0a7824 */ /* 0x010fe200078e020a */
[----:B------:R-:W4:Y:S01]  /*5bb00*/  LDC R16, c[0x0][0x248] ;  /* 0x00009200ff107b82 */ /* 0x000f220000000800 */
[----:B------:R-:W-:Y:S01]  /*5bb10*/  PRMT R83, R83, 0x7632, R83 ;  /* 0x0000763253537816 */ /* 0x000fe20000000053 */
[----:B------:R-:W-:Y:S01]  /*5bb20*/  ULDC UR4, c[0x0][0x22c] ;  /* 0x00008b0000047ab9 */ /* 0x000fe20000000800 */
[----:B------:R-:W-:Y:S01]  /*5bb30*/  IMAD R12, R19, 0x2, R10 ;  /* 0x00000002130c7824 */ /* 0x000fe200078e020a */
[-C--:B-1----:R-:W-:Y:S02]  /*5bb40*/  LEA R6, P4, R10, R3.reuse, 0x1 ;  /* 0x000000030a067211 */ /* 0x082fe400078808ff */
[----:B------:R1:W-:Y:S01]  /*5bb50*/  @P5 STG.E.U16 desc[UR56][R4.64], R83 ;  /* 0x0000005304005986 */ /* 0x0003e2000c101538 */
[----:B------:R-:W-:Y:S01]  /*5bb60*/  ISETP.LT.AND P3, PT, R124, UR4, !P0 ;  /* 0x000000047c007c0c */ /* 0x000fe2000c761270 */
[----:B------:R-:W-:Y:S01]  /*5bb70*/  ULDC UR4, c[0x0][0x22c] ;  /* 0x00008b0000047ab9 */ /* 0x000fe20000000800 */
[----:B------:R-:W-:Y:S01]  /*5bb80*/  LEA.HI.X.SX32 R7, R10, R0, 0x1, P4 ;  /* 0x000000000a077211 */ /* 0x000fe200020f0eff */
[----:B------:R-:W5:Y:S01]  /*5bb90*/  LDC R19, c[0x0][0x248] ;  /* 0x00009200ff137b82 */ /* 0x000f620000000800 */
        /* <DEDUP_REMOVED lines=8> */
[----:B--2---:R-:W-:Y:S01]  /*5bc20*/  IMAD R13, R17, 0x2, R12 ;  /* 0x00000002110d7824 */ /* 0x004fe200078e020c */
[----:B-1----:R-:W-:Y:S01]  /*5bc30*/  LEA R4, P2, R12, R3, 0x1 ;  /* 0x000000030c047211 */ /* 0x002fe200078408ff */
[----:B------:R4:W-:Y:S01]  /*5bc40*/  @P3 STG.E.U16 desc[UR56][R10.64], R89 ;  /* 0x000000590a003986 */ /* 0x0009e2000c101538 */
[----:B------:R-:W-:-:S02]  /*5bc50*/  ULDC UR5, c[0x0][0x22c] ;  /* 0x00008b0000057ab9 */ /* 0x000fc40000000800 */
[CC--:B------:R-:W-:Y:S01]  /*5bc60*/  LEA R8, P6, R13.reuse, R3.reuse, 0x1 ;  /* 0x000000030d087211 */ /* 0x0c0fe200078c08ff */
[----:B------:R-:W1:Y:S01]  /*5bc70*/  LDC R17, c[0x0][0x248] ;  /* 0x00009200ff117b82 */ /* 0x000e620000000800 */
[-C--:B------:R-:W-:Y:S02]  /*5bc80*/  LEA.HI.X.SX32 R5, R12, R0.reuse, 0x1, P2 ;  /* 0x000000000c057211 */ /* 0x080fe400010f0eff */
[-C--:B------:R-:W-:Y:S01]  /*5bc90*/  LEA.HI.X.SX32 R9, R13, R0.reuse, 0x1, P6 ;  /* 0x000000000d097211 */ /* 0x080fe200030f0eff */
[----:B---3--:R-:W-:Y:S01]  /*5bca0*/  IMAD R13, R14, 0x2, R13 ;  /* 0x000000020e0d7824 */ /* 0x008fe200078e020d */
[----:B------:R-:W-:Y:S01]  /*5bcb0*/  ISETP.LT.AND P2, PT, R56, UR4, !P0 ;  /* 0x0000000438007c0c */ /* 0x000fe2000c741270 */
[----:B------:R2:W-:Y:S01]  /*5bcc0*/  @P5 STG.E.U16 desc[UR56][R4.64], R90 ;  /* 0x0000005a04005986 */ /* 0x0005e2000c101538 */
[----:B------:R-:W-:Y:S01]  /*5bcd0*/  ISETP.LT.AND P3, PT, R84, UR5, !P0 ;  /* 0x0000000554007c0c */ /* 0x000fe2000c761270 */
[----:B------:R-:W3:Y:S01]  /*5bce0*/  LDC R12, c[0x0][0x248] ;  /* 0x00009200ff0c7b82 */ /* 0x000ee20000000800 */
[----:B----4-:R-:W-:Y:S01]  /*5bcf0*/  IMAD R10, R16, 0x2, R13 ;  /* 0x00000002100a7824 */ /* 0x010fe200078e020d */
[----:B------:R0:W-:Y:S01]  /*5bd00*/  @P4 STG.E.U16 desc[UR56][R8.64], R91 ;  /* 0x0000005b08004986 */ /* 0x0001e2000c101538 */
[C---:B------:R-:W-:Y:S01]  /*5bd10*/  LEA R6, P4, R13.reuse, R3, 0x1 ;  /* 0x000000030d067211 */ /* 0x040fe200078808ff */
[----:B------:R-:W-:Y:S01]  /*5bd20*/  ULDC UR4, c[0x0][0x22c] ;  /* 0x00008b0000047ab9 */ /* 0x000fe20000000800 */
[----:B------:R-:W-:Y:S01]  /*5bd30*/  PRMT R88, R88, 0x7632, R88 ;  /* 0x0000763258587816 */ /* 0x000fe20000000058 */
[----:B------:R-:W-:Y:S01]  /*5bd40*/  ULDC UR5, c[0x0][0x22c] ;  /* 0x00008b0000057ab9 */ /* 0x000fe20000000800 */
[----:B------:R-:W-:Y:S01]  /*5bd50*/  LEA.HI.X.SX32 R7, R13, R0, 0x1, P4 ;  /* 0x000000000d077211 */ /* 0x000fe200020f0eff */
[----:B------:R-:W4:Y:S01]  /*5bd60*/  LDC R14, c[0x0][0x248] ;  /* 0x00009200ff0e7b82 */ /* 0x000f220000000800 */
[----:B------:R-:W-:-:S02]  /*5bd70*/  PRMT R89, R89, 0x7632, R89 ;  /* 0x0000763259597816 */ /* 0x000fc40000000059 */
[-C--:B--2---:R-:W-:Y:S01]  /*5bd80*/  LEA R4, P6, R10, R3.reuse, 0x1 ;  /* 0x000000030a047211 */ /* 0x084fe200078c08ff */
        /* <DEDUP_REMOVED lines=11> */
[----:B------:R-:W5:Y:S01]  /*5be40*/  LDC R13, c[0x0][0x248] ;  /* 0x00009200ff0d7b82 */ /* 0x000f620000000800 */
[----:B---3--:R-:W-:Y:S01]  /*5be50*/  IMAD R7, R12, 0x2, R9 ;  /* 0x000000020c077824 */ /* 0x008fe200078e0209 */
[----:B------:R-:W-:Y:S01]  /*5be60*/  LEA.HI.X.SX32 R9, R9, R0, 0x1, P3 ;  /* 0x0000000009097211 */ /* 0x000fe200018f0eff */
[----:B------:R-:W-:Y:S02]  /*5be70*/  ULDC UR4, c[0x0][0x22c] ;  /* 0x00008b0000047ab9 */ /* 0x000fe40000000800 */
[----:B------:R-:W-:Y:S01]  /*5be80*/  ISETP.LT.AND P2, PT, R58, UR4, !P0 ;  /* 0x000000043a007c0c */ /* 0x000fe2000c741270 */
[----:B------:R-:W-:Y:S01]  /*5be90*/  ULDC UR4, c[0x0][0x22c] ;  /* 0x00008b0000047ab9 */ /* 0x000fe20000000800 */
[----:B------:R3:W-:Y:S01]  /*5bea0*/  @P5 STG.E.U16 desc[UR56][R8.64], R90 ;  /* 0x0000005a08005986 */ /* 0x0007e2000c101538 */
[----:B------:R-:W1:Y:S01]  /*5beb0*/  LDC R12, c[0x0][0x248] ;  /* 0x00009200ff0c7b82 */ /* 0x000e620000000800 */
[----:B----4-:R-:W-:Y:S01]  /*5bec0*/  IMAD R10, R14, 0x2, R7 ;  /* 0x000000020e0a7824 */ /* 0x010fe200078e0207 */
[----:B------:R-:W-:Y:S01]  /*5bed0*/  ISETP.LT.AND P6, PT, R54, UR4, !P0 ;  /* 0x0000000436007c0c */ /* 0x000fe2000c7c1270 */
[----:B------:R-:W-:Y:S01]  /*5bee0*/  ULDC UR4, c[0x0][0x22c] ;  /* 0x00008b0000047ab9 */ /* 0x000fe20000000800 */
[----:B------:R-:W-:-:S02]  /*5bef0*/  LEA R6, P3, R7, R3, 0x1 ;  /* 0x0000000307067211 */ /* 0x000fc400078608ff */
[CC--:B--2---:R-:W-:Y:S02]  /*5bf00*/  LEA R4, P5, R10.reuse, R3.reuse, 0x1 ;  /* 0x000000030a047211 */ /* 0x0c4fe400078a08ff */
[----:B------:R-:W2:Y:S01]  /*5bf10*/  LDC R15, c[0x0][0x248] ;  /* 0x00009200ff0f7b82 */ /* 0x000ea20000000800 */
[-C--:B------:R-:W-:Y:S02]  /*5bf20*/  LEA.HI.X.SX32 R7, R7, R0.reuse, 0x1, P3 ;  /* 0x0000000007077211 */ /* 0x080fe400018f0eff */
[-C--:B------:R-:W-:Y:S01]  /*5bf30*/  LEA.HI.X.SX32 R5, R10, R0.reuse, 0x1, P5 ;  /* 0x000000000a057211 */ /* 0x080fe200028f0eff */
[----:B0-----:R-:W-:Y:S01]  /*5bf40*/  IMAD R10, R11, 0x2, R10 ;  /* 0x000000020b0a7824 */ /* 0x001fe200078e020a */
[----:B------:R-:W-:Y:S01]  /*5bf50*/  ISETP.LT.AND P3, PT, R50, UR4, !P0 ;  /* 0x0000000432007c0c */ /* 0x000fe2000c761270 */
[----:B------:R-:W-:Y:S01]  /*5bf60*/  ULDC UR4, c[0x0][0x22c] ;  /* 0x00008b0000047ab9 */ /* 0x000fe20000000800 */
[----:B------:R0:W-:Y:S01]  /*5bf70*/  @P4 STG.E.U16 desc[UR56][R6.64], R91 ;  /* 0x0000005b06004986 */ /* 0x0001e2000c101538 */
[----:B-----5:R-:W-:Y:S01]  /*5bf80*/  IMAD R11, R13, 0x2, R10 ;  /* 0x000000020d0b7824 */ /* 0x020fe200078e020a */
[C---:B---3--:R-:W-:Y:S01]  /*5bf90*/  LEA R8, P5, R10.reuse, R3, 0x1 ;  /* 0x000000030a087211 */ /* 0x048fe200078a08ff */
[----:B------:R-:W3:Y:S01]  /*5bfa0*/  LDC R13, c[0x0][0x248] ;  /* 0x00009200ff0d7b82 */ /* 0x000ee20000000800 */
[----:B------:R-:W-:Y:S01]  /*5bfb0*/  ISETP.LT.AND P4, PT, R55, UR4, !P0 ;  /* 0x0000000437007c0c */ /* 0x000fe2000c781270 */
[----:B------:R4:W-:Y:S01]  /*5bfc0*/  @P2 STG.E.U16 desc[UR56][R4.64], R96 ;  /* 0x0000006004002986 */ /* 0x0009e2000c101538 */
[----:B------:R-:W-:Y:S01]  /*5bfd0*/  LEA.HI.X.SX32 R9, R10, R0, 0x1, P5 ;  /* 0x000000000a097211 */ /* 0x000fe200028f0eff */
[----:B------:R-:W-:Y:S01]  /*5bfe0*/  ULDC UR4, c[0x0][0x22c] ;  /* 0x00008b0000047ab9 */ /* 0x000fe20000000800 */
[----:B-1----:R-:W-:Y:S01]  /*5bff0*/  IMAD R10, R12, 0x2, R11 ;  /* 0x000000020c0a7824 */ /* 0x002fe200078e020b */
[----:B------:R-:W-:-:S02]  /*5c000*/  ISETP.LT.AND P2, PT, R51, UR4, !P0 ;  /* 0x0000000433007c0c */ /* 0x000fc4000c741270 */
[----:B------:R-:W1:Y:S01]  /*5c010*/  LDC R14, c[0x0][0x248] ;  /* 0x00009200ff0e7b82 */ /* 0x000e620000000800 */
[CC--:B0-----:R-:W-:Y:S01]  /*5c020*/  LEA R6, P5, R11.reuse, R3.reuse, 0x1 ;  /* 0x000000030b067211 */ /* 0x0c1fe200078a08ff */
[----:B------:R0:W-:Y:S01]  /*5c030*/  @P6 STG.E.U16 desc[UR56][R8.64], R97 ;  /* 0x0000006108006986 */ /* 0x0001e2000c101538 */
[----:B------:R-:W-:Y:S02]  /*5c040*/  ULDC UR4, c[0x0][0x22c] ;  /* 0x00008b0000047ab9 */ /* 0x000fe40000000800 */
[-C--:B------:R-:W-:Y:S02]  /*5c050*/  LEA.HI.X.SX32 R7, R11, R0.reuse, 0x1, P5 ;  /* 0x000000000b077211 */ /* 0x080fe400028f0eff */
[C---:B----4-:R-:W-:Y:S01]  /*5c060*/  LEA R4, P6, R10.reuse, R3, 0x1 ;  /* 0x000000030a047211 */ /* 0x050fe200078c08ff */
[----:B------:R-:W4:Y:S01]  /*5c070*/  LDC R11, c[0x0][0x248] ;  /* 0x00009200ff0b7b82 */ /* 0x000f220000000800 */
[----:B------:R-:W-:Y:S01]  /*5c080*/  ISETP.LT.AND P5, PT, R45, UR4, !P0 ;  /* 0x000000042d007c0c */ /* 0x000fe2000c7a1270 */
[----:B------:R3:W-:Y:S01]  /*5c090*/  @P3 STG.E.U16 desc[UR56][R6.64], R98 ;  /* 0x0000006206003986 */ /* 0x0007e2000c101538 */
[----:B------:R-:W-:Y:S01]  /*5c0a0*/  LEA.HI.X.SX32 R5, R10, R0, 0x1, P6 ;  /* 0x000000000a057211 */ /* 0x000fe200030f0eff */
[----:B--2---:R-:W-:Y:S01]  /*5c0b0*/  IMAD R10, R15, 0x2, R10 ;  /* 0x000000020f0a7824 */ /* 0x004fe200078e020a */
[----:B------:R-:W-:Y:S01]  /*5c0c0*/  ULDC UR4, c[0x0][0x22c] ;  /* 0x00008b0000047ab9 */ /* 0x000fe20000000800 */
[----:B------:R-:W-:-:S02]  /*5c0d0*/  PRMT R96, R96, 0x7632, R96 ;  /* 0x0000763260607816 */ /* 0x000fc40000000060 */
[----:B------:R2:W-:Y:S01]  /*5c0e0*/  @P4 STG.E.U16 desc[UR56][R4.64], R99 ;  /* 0x0000006304004986 */ /* 0x0005e2000c101538 */
[CC--:B0-----:R-:W-:Y:S01]  /*5c0f0*/  LEA R8, P4, R10.reuse, R3.reuse, 0x1 ;  /* 0x000000030a087211 */ /* 0x0c1fe200078808ff */
[----:B------:R-:W0:Y:S01]  /*5c100*/  LDC R12, c[0x0][0x248] ;  /* 0x00009200ff0c7b82 */ /* 0x000e220000000800 */
[----:B------:R-:W-:Y:S01]  /*5c110*/  ISETP.LT.AND P6, PT, R53, UR4, !P0 ;  /* 0x0000000435007c0c */ /* 0x000fe2000c7c1270 */
[----:B------:R-:W-:Y:S01]  /*5c120*/  ULDC UR4, c[0x0][0x22c] ;  /* 0x00008b0000047ab9 */ /* 0x000fe20000000800 */
[-C--:B------:R-:W-:Y:S01]  /*5c130*/  LEA.HI.X.SX32 R9, R10, R0.reuse, 0x1, P4 ;  /* 0x000000000a097211 */ /* 0x080fe200020f0eff */
[----:B---3--:R-:W-:Y:S01]  /*5c140*/  IMAD R7, R13, 0x2, R10 ;  /* 0x000000020d077824 */ /* 0x008fe200078e020a */
[----:B------:R-:W-:Y:S02]  /*5c150*/  PRMT R97, R97, 0x7632, R97 ;  /* 0x0000763261617816 */ /* 0x000fe40000000061 */
[----:B------:R-:W-:Y:S01]  /*5c160*/  PRMT R98, R98, 0x7632, R98 ;  /* 0x0000763262627816 */ /* 0x000fe20000000062 */
[----:B------:R-:W3:Y:S01]  /*5c170*/  LDC R13, c[0x0][0x248] ;  /* 0x00009200ff0d7b82 */ /* 0x000ee20000000800 */
[C---:B------:R-:W-:Y:S01]  /*5c180*/  LEA R6, P4, R7.reuse, R3, 0x1 ;  /* 0x0000000307067211 */ /* 0x040fe200078808ff */
[----:B-1----:R-:W-:Y:S01]  /*5c190*/  IMAD R10, R14, 0x2, R7 ;  /* 0x000000020e0a7824 */ /* 0x002fe200078e0207 */
[----:B------:R1:W-:Y:S01]  /*5c1a0*/  @P2 STG.E.U16 desc[UR56][R8.64], R96 ;  /* 0x0000006008002986 */ /* 0x0003e2000c101538 */
[----:B------:R-:W-:Y:S01]  /*5c1b0*/  ISETP.LT.AND P3, PT, R52, UR5, !P0 ;  /* 0x0000000534007c0c */ /* 0x000fe2000c761270 */
[----:B------:R-:W-:Y:S01]  /*5c1c0*/  ULDC UR5, c[0x0][0x22c] ;  /* 0x00008b0000057ab9 */ /* 0x000fe20000000800 */
[----:B------:R-:W-:-:S02]  /*5c1d0*/  LEA.HI.X.SX32 R7, R7, R0, 0x1, P4 ;  /* 0x0000000007077211 */ /* 0x000fc400020f0eff */
[CC--:B--2---:R-:W-:Y:S01]  /*5c1e0*/  LEA R4, P4, R10.reuse, R3.reuse, 0x1 ;  /* 0x000000030a047211 */ /* 0x0c4fe200078808ff */
[----:B------:R-:W2:Y:S01]  /*5c1f0*/  LDC R15, c[0x0][0x248] ;  /* 0x00009200ff0f7b82 */ /* 0x000ea20000000800 */
        /* <DEDUP_REMOVED lines=8> */
[----:B-1----:R-:W-:-:S02]  /*5c280*/  LEA R8, P6, R10, R3, 0x1 ;  /* 0x000000030a087211 */ /* 0x002fc400078c08ff */
[----:B------:R-:W-:Y:S01]  /*5c290*/  ISETP.LT.AND P4, PT, R39, UR4, !P0 ;  /* 0x0000000427007c0c */ /* 0x000fe2000c781270 */
[----:B------:R-:W-:Y:S01]  /*5c2a0*/  ULDC UR4, c[0x0][0x22c] ;  /* 0x00008b0000047ab9 */ /* 0x000fe20000000800 */
[-C--:B------:R-:W-:Y:S01]  /*5c2b0*/  LEA.HI.X.SX32 R9, R10, R0.reuse, 0x1, P6 ;  /* 0x000000000a097211 */ /* 0x080fe200030f0eff */
[----:B---3--:R-:W-:Y:S01]  /*5c2c0*/  IMAD R7, R13, 0x2, R10 ;  /* 0x000000020d077824 */ /* 0x008fe200078e020a */
[----:B------:R-:W1:Y:S01]  /*5c2d0*/  LDC R14, c[0x0][0x248] ;  /* 0x00009200ff0e7b82 */ /* 0x000e620000000800 */
[----:B------:R-:W-:Y:S01]  /*5c2e0*/  ISETP.LT.AND P5, PT, R46, UR4, !P0 ;  /* 0x000000042e007c0c */ /* 0x000fe2000c7a1270 */
[----:B------:R-:W-:Y:S01]  /*5c2f0*/  ULDC UR4, c[0x0][0x22c] ;  /* 0x00008b0000047ab9 */ /* 0x000fe20000000800 */
[----:B0-----:R-:W-:Y:S01]  /*5c300*/  IMAD R10, R12, 0x2, R7 ;  /* 0x000000020c0a7824 */ /* 0x001fe200078e0207 */
[-C--:B------:R-:W-:Y:S01]  /*5c310*/  LEA R6, P6, R7, R3.reuse, 0x1 ;  /* 0x0000000307067211 */ /* 0x080fe200078c08ff */
[----:B------:R0:W-:Y:S01]  /*5c320*/  @P3 STG.E.U16 desc[UR56][R8.64], R99 ;  /* 0x0000006308003986 */ /* 0x0001e2000c101538 */
[----:B------:R-:W-:Y:S01]  /*5c330*/  ISETP.LT.AND P3, PT, R43, UR4, !P0 ;  /* 0x000000042b007c0c */ /* 0x000fe2000c761270 */
[----:B------:R-:W-:Y:S01]  /*5c340*/  ULDC UR4, c[0x0][0x22c] ;  /* 0x00008b0000047ab9 */ /* 0x000fe20000000800 */
[----:B------:R-:W-:Y:S01]  /*5c350*/  LEA.HI.X.SX32 R7, R7, R0, 0x1, P6 ;  /* 0x0000000007077211 */ /* 0x000fe200030f0eff */
[----:B------:R-:W3:Y:S01]  /*5c360*/  LDC R13, c[0x0][0x248] ;  /* 0x00009200ff0d7b82 */ /* 0x000ee20000000800 */
[----:B-----5:R-:W-:-:S03]  /*5c370*/  LEA R4, P6, R10, R3, 0x1 ;  /* 0x000000030a047211 */ /* 0x020fc600078c08ff */
[----:B------:R1:W-:Y:S01]  /*5c380*/  @P2 STG.E.U16 desc[UR56][R6.64], R100 ;  /* 0x0000006406002986 */ /* 0x0003e2000c101538 */
[-C--:B------:R-:W-:Y:S01]  /*5c390*/  LEA.HI.X.SX32 R5, R10, R0.reuse, 0x1, P6 ;  /* 0x000000000a057211 */ /* 0x080fe200030f0eff */
[----:B----4-:R-:W-:Y:S01]  /*5c3a0*/  IMAD R10, R11, 0x2, R10 ;  /* 0x000000020b0a7824 */ /* 0x010fe200078e020a */
[----:B------:R-:W-:Y:S01]  /*5c3b0*/  ISETP.LT.AND P2, PT, R47, UR4, !P0 ;  /* 0x000000042f007c0c */ /* 0x000fe2000c741270 */
[----:B------:R-:W-:Y:S02]  /*5c3c0*/  ULDC UR4, c[0x0][0x22c] ;  /* 0x00008b0000047ab9 */ /* 0x000fe40000000800 */
[----:B------:R4:W-:Y:S01]  /*5c3d0*/  @P4 STG.E.U16 desc[UR56][R4.64], R101 ;  /* 0x0000006504004986 */ /* 0x0009e2000c101538 */
[----:B--2---:R-:W-:Y:S01]  /*5c3e0*/  IMAD R11, R15, 0x2, R10 ;  /* 0x000000020f0b7824 */ /* 0x004fe200078e020a */
[-C--:B0-----:R-:W-:Y:S01]  /*5c3f0*/  LEA R8, P6, R10, R3.reuse, 0x1 ;  /* 0x000000030a087211 */ /* 0x081fe200078c08ff */
        /* <DEDUP_REMOVED lines=9> */
[----:B------:R-:W2:Y:S01]  /*5c490*/  LDC R14, c[0x0][0x248] ;  /* 0x00009200ff0e7b82 */ /* 0x000ea20000000800 */
[----:B---3--:R-:W-:Y:S01]  /*5c4a0*/  IMAD R12, R13, 0x2, R6 ;  /* 0x000000020d0c7824 */ /* 0x008fe200078e0206 */
[-C--:B----4-:R-:W-:Y:S02]  /*5c4b0*/  LEA R4, P6, R6, R3.reuse, 0x1 ;  /* 0x0000000306047211 */ /* 0x090fe400078c08ff */
[----:B------:R-:W-:Y:S01]  /*5c4c0*/  ISETP.LT.AND P5, PT, R44, UR4, !P0 ;  /* 0x000000042c007c0c */ /* 0x000fe2000c7a1270 */
[----:B------:R3:W-:Y:S01]  /*5c4d0*/  @P3 STG.E.U16 desc[UR56][R10.64], R103 ;  /* 0x000000670a003986 */ /* 0x0007e2000c101538 */
[----:B------:R-:W-:Y:S01]  /*5c4e0*/  LEA.HI.X.SX32 R5, R6, R0, 0x1, P6 ;  /* 0x0000000006057211 */ /* 0x000fe200030f0eff */
[----:B------:R-:W-:Y:S01]  /*5c4f0*/  ULDC UR4, c[0x0][0x22c] ;  /* 0x00008b0000047ab9 */ /* 0x000fe20000000800 */
[----:B------:R-:W4:Y:S01]  /*5c500*/  LDC R13, c[0x0][0x248] ;  /* 0x00009200ff0d7b82 */ /* 0x000f220000000800 */
[----:B------:R-:W-:-:S02]  /*5c510*/  LEA R6, P6, R12, R3, 0x1 ;  /* 0x000000030c067211 */ /* 0x000fc400078c08ff */
[----:B------:R-:W-:Y:S01]  /*5c520*/  PRMT R101, R101, 0x7632, R101 ;  /* 0x0000763265657816 */ /* 0x000fe20000000065 */
[----:B------:R5:W-:Y:S01]  /*5c530*/  @P2 STG.E.U16 desc[UR56][R4.64], R100 ;  /* 0x0000006404002986 */ /* 0x000be2000c101538 */
[----:B------:R-:W-:Y:S01]  /*5c540*/  LEA.HI.X.SX32 R7, R12, R0, 0x1, P6 ;  /* 0x000000000c077211 */ /* 0x000fe200030f0eff */
[----:B0-----:R-:W-:Y:S01]  /*5c550*/  IMAD R12, R15, 0x2, R12 ;  /* 0x000000020f0c7824 */ /* 0x001fe200078e020c */
[----:B------:R-:W-:Y:S01]  /*5c560*/  ISETP.LT.AND P3, PT, R40, UR4, !P0 ;  /* 0x0000000428007c0c */ /* 0x000fe2000c761270 */
[----:B------:R-:W0:Y:S01]  /*5c570*/  LDC R15, c[0x0][0x248] ;  /* 0x00009200ff0f7b82 */ /* 0x000e220000000800 */
[----:B-1----:R-:W-:Y:S01]  /*5c580*/  PRMT R102, R102, 0x7632, R102 ;  /* 0x0000763266667816 */ /* 0x002fe20000000066 */
[----:B---3--:R-:W-:Y:S01]  /*5c590*/  IMAD R10, R17, 0x2, R12 ;  /* 0x00000002110a7824 */ /* 0x008fe200078e020c */
[----:B------:R1:W-:Y:S01]  /*5c5a0*/  @P4 STG.E.U16 desc[UR56][R6.64], R101 ;  /* 0x0000006506004986 */ /* 0x0003e2000c101538 */
[----:B------:R-:W-:Y:S01]  /*5c5b0*/  LEA R8, P4, R12, R3, 0x1 ;  /* 0x000000030c087211 */ /* 0x000fe200078808ff */
[----:B------:R-:W-:Y:S01]  /*5c5c0*/  ULDC UR4, c[0x0][0x22c] ;  /* 0x00008b0000047ab9 */ /* 0x000fe20000000800 */
[----:B------:R-:W-:-:S02]  /*5c5d0*/  PRMT R103, R103, 0x7632, R103 ;  /* 0x0000763267677816 */ /* 0x000fc40000000067 */
[-C--:B-----5:R-:W-:Y:S01]  /*5c5e0*/  LEA R4, P6, R10, R3.reuse, 0x1 ;  /* 0x000000030a047211 */ /* 0x0a0fe200078c08ff */
[----:B------:R-:W3:Y:S01]  /*5c5f0*/  LDC R17, c[0x0][0x248] ;  /* 0x00009200ff117b82 */ /* 0x000ee20000000800 */
[-C--:B------:R-:W-:Y:S02]  /*5c600*/  LEA.HI.X.SX32 R9, R12, R0.reuse, 0x1, P4 ;  /* 0x000000000c097211 */ /* 0x080fe400020f0eff */
[----:B------:R-:W-:Y:S02]  /*5c610*/  LEA.HI.X.SX32 R5, R10, R0, 0x1, P6 ;  /* 0x000000000a057211 */ /* 0x000fe400030f0eff */
[----:B------:R-:W-:Y:S01]  /*5c620*/  ISETP.LT.AND P2, PT, R38, UR4, !P0 ;  /* 0x0000000426007c0c */ /* 0x000fe2000c741270 */
[----:B------:R-:W-:Y:S01]  /*5c630*/  @P5 STG.E.U16 desc[UR56][R8.64], R102 ;  /* 0x0000006608005986 */ /* 0x000fe2000c101538 */
[----:B----4-:R-:W-:Y:S01]  /*5c640*/  IMAD R10, R13, 0x2, R10 ;  /* 0x000000020d0a7824 */ /* 0x010fe200078e020a */
[----:B------:R-:W4:Y:S01]  /*5c650*/  LDC R16, c[0x0][0x248] ;  /* 0x00009200ff107b82 */ /* 0x000f220000000800 */
[----:B------:R-:W-:Y:S01]  /*5c660*/  ULDC UR4, c[0x0][0x22c] ;  /* 0x00008b0000047ab9 */ /* 0x000fe20000000800 */
[----:B------:R5:W-:Y:S01]  /*5c670*/  @P3 STG.E.U16 desc[UR56][R4.64], R103 ;  /* 0x0000006704003986 */ /* 0x000be2000c101538 */
[----:B------:R-:W-:Y:S01]  /*5c680*/  IMAD R12, R19, 0x2, R10 ;  /* 0x00000002130c7824 */ /* 0x000fe200078e020a */
[----:B-1----:R-:W-:-:S02]  /*5c690*/  LEA R6, P3, R10, R3, 0x1 ;  /* 0x000000030a067211 */ /* 0x002fc400078608ff */
[----:B------:R-:W-:Y:S01]  /*5c6a0*/  ISETP.LT.AND P4, PT, R41, UR4, !P0 ;  /* 0x0000000429007c0c */ /* 0x000fe2000c781270 */
[----:B------:R-:W-:Y:S01]  /*5c6b0*/  ULDC UR4, c[0x0][0x22c] ;  /* 0x00008b0000047ab9 */ /* 0x000fe20000000800 */
[-C--:B------:R-:W-:Y:S01]  /*5c6c0*/  LEA.HI.X.SX32 R7, R10, R0.reuse, 0x1, P3 ;  /* 0x000000000a077211 */ /* 0x080fe200018f0eff */
[----:B------:R-:W1:Y:S01]  /*5c6d0*/  LDC R19, c[0x0][0x248] ;  /* 0x00009200ff137b82 */ /* 0x000e620000000800 */
[CC--:B------:R-:W-:Y:S02]  /*5c6e0*/  LEA R10, P6, R12.reuse, R3.reuse, 0x1 ;  /* 0x000000030c0a7211 */ /* 0x0c0fe400078c08ff */
        /* <DEDUP_REMOVED lines=8> */
[----:B-----5:R-:W-:Y:S01]  /*5c770*/  LEA R4, P2, R12, R3, 0x1 ;  /* 0x000000030c047211 */ /* 0x020fe200078408ff */
[----:B------:R4:W-:Y:S01]  /*5c780*/  @P4 STG.E.U16 desc[UR56][R10.64], R105 ;  /* 0x000000690a004986 */ /* 0x0009e2000c101538 */
[----:B------:R-:W-:-:S02]  /*5c790*/  ULDC UR5, c[0x0][0x22c] ;  /* 0x00008b0000057ab9 */ /* 0x000fc40000000800 */
[CC--:B------:R-:W-:Y:S01]  /*5c7a0*/  LEA R8, P6, R13.reuse, R3.reuse, 0x1 ;  /* 0x000000030d087211 */ /* 0x0c0fe200078c08ff */
[----:B------:R-:W3:Y:S01]  /*5c7b0*/  LDC R17, c[0x0][0x248] ;  /* 0x00009200ff117b82 */ /* 0x000ee20000000800 */
[-C--:B------:R-:W-:Y:S02]  /*5c7c0*/  LEA.HI.X.SX32 R5, R12, R0.reuse, 0x1, P2 ;  /* 0x000000000c057211 */ /* 0x080fe400010f0eff */
[-C--:B------:R-:W-:Y:S01]  /*5c7d0*/  LEA.HI.X.SX32 R9, R13, R0.reuse, 0x1, P6 ;  /* 0x000000000d097211 */ /* 0x080fe200030f0eff */
[----:B--2---:R-:W-:Y:S01]  /*5c7e0*/  IMAD R13, R14, 0x2, R13 ;  /* 0x000000020e0d7824 */ /* 0x004fe200078e020d */
[----:B------:R-:W-:Y:S01]  /*5c7f0*/  ISETP.LT.AND P2, PT, R32, UR4, !P0 ;  /* 0x0000000420007c0c */ /* 0x000fe2000c741270 */
[----:B------:R2:W-:Y:S01]  /*5c800*/  @P5 STG.E.U16 desc[UR56][R4.64], R106 ;  /* 0x0000006a04005986 */ /* 0x0005e2000c101538 */
[----:B------:R-:W-:Y:S01]  /*5c810*/  ISETP.LT.AND P4, PT, R36, UR5, !P0 ;  /* 0x0000000524007c0c */ /* 0x000fe2000c781270 */
[----:B------:R-:W5:Y:S01]  /*5c820*/  LDC R12, c[0x0][0x248] ;  /* 0x00009200ff0c7b82 */ /* 0x000f620000000800 */
        /* <DEDUP_REMOVED lines=9> */
[CC--:B--2---:R-:W-:Y:S01]  /*5c8c0*/  LEA R4, P6, R10.reuse, R3.reuse, 0x1 ;  /* 0x000000030a047211 */ /* 0x0c4fe200078c08ff */
        /* <DEDUP_REMOVED lines=18> */
[----:B------:R-:W3:Y:S01]  /*5c9f0*/  LDC R12, c[0x0][0x248] ;  /* 0x00009200ff0c7b82 */ /* 0x000ee20000000800 */
        /* <DEDUP_REMOVED lines=12> */
[----:B-1----:R-:W-:Y:S01]  /*5cac0*/  IMAD R11, R13, 0x2, R10 ;  /* 0x000000020d0b7824 */ /* 0x002fe200078e020a */
[C---:B-----5:R-:W-:Y:S01]  /*5cad0*/  LEA R8, P5, R10.reuse, R3, 0x1 ;  /* 0x000000030a087211 */ /* 0x060fe200078a08ff */
[----:B------:R-:W1:Y:S01]  /*5cae0*/  LDC R13, c[0x0][0x248] ;  /* 0x00009200ff0d7b82 */ /* 0x000e620000000800 */
[----:B------:R-:W-:Y:S01]  /*5caf0*/  ISETP.LT.AND P3, PT, R31, UR4, !P0 ;  /* 0x000000041f007c0c */ /* 0x000fe2000c761270 */
[----:B------:R4:W-:Y:S01]  /*5cb00*/  @P2 STG.E.U16 desc[UR56][R4.64], R108 ;  /* 0x0000006c04002986 */ /* 0x0009e2000c101538 */
[----:B------:R-:W-:Y:S01]  /*5cb10*/  LEA.HI.X.SX32 R9, R10, R0, 0x1, P5 ;  /* 0x000000000a097211 */ /* 0x000fe200028f0eff */
[----:B------:R-:W-:Y:S01]  /*5cb20*/  ULDC UR4, c[0x0][0x22c] ;  /* 0x00008b0000047ab9 */ /* 0x000fe20000000800 */
[----:B---3--:R-:W-:Y:S01]  /*5cb30*/  IMAD R10, R12, 0x2, R11 ;  /* 0x000000020c0a7824 */ /* 0x008fe200078e020b */
[----:B------:R-:W-:-:S02]  /*5cb40*/  ISETP.LT.AND P2, PT, R27, UR4, !P0 ;  /* 0x000000041b007c0c */ /* 0x000fc4000c741270 */
[----:B------:R-:W3:Y:S01]  /*5cb50*/  LDC R14, c[0x0][0x248] ;  /* 0x00009200ff0e7b82 */ /* 0x000ee20000000800 */
        /* <DEDUP_REMOVED lines=22> */
[C---:B------:R-:W-:Y:S01]  /*5ccc0*/  LEA R6, P3, R7.reuse, R3, 0x1 ;  /* 0x0000000307067211 */ /* 0x040fe200078608ff */
[----:B---3--:R-:W-:Y:S01]  /*5ccd0*/  IMAD R10, R14, 0x2, R7 ;  /* 0x000000020e0a7824 */ /* 0x008fe200078e0207 */
        /* <DEDUP_REMOVED lines=14> */
[----:B---3--:R-:W-:-:S02]  /*5cdc0*/  LEA R8, P6, R10, R3, 0x1 ;  /* 0x000000030a087211 */ /* 0x008fc400078c08ff */
        /* <DEDUP_REMOVED lines=67> */
[-C--:B------:R-:W-:Y:S02]  /*5d200*/  LEA.HI.X.SX32 R7, R10, R0.reuse, 0x1, P4 ;  /* 0x000000000a077211 */ /* 0x080fe400020f0eff */
[-C--:B------:R-:W-:Y:S02]  /*5d210*/  LEA R10, P6, R12, R3.reuse, 0x1 ;  /* 0x000000030c0a7211 */ /* 0x080fe400078c08ff */
[----:B------:R-:W-:Y:S01]  /*5d220*/  ISETP.LT.AND P5, PT, R186, UR4, !P0 ;  /* 0x00000004ba007c0c */ /* 0x000fe2000c7a1270 */
[----:B------:R1:W-:Y:S01]  /*5d230*/  @P2 STG.E.U16 desc[UR56][R6.64], R116 ;  /* 0x0000007406002986 */ /* 0x0003e2000c101538 */
[-C--:B------:R-:W-:Y:S01]  /*5d240*/  LEA.HI.X.SX32 R11, R12, R0.reuse, 0x1, P6 ;  /* 0x000000000c0b7211 */ /* 0x080fe200030f0eff */
[----:B0-----:R-:W-:Y:S01]  /*5d250*/  IMAD R12, R15, 0x2, R12 ;  /* 0x000000020f0c7824 */ /* 0x001fe200078e020c */
[----:B------:R-:W-:Y:S01]  /*5d260*/  ISETP.LT.AND P4, PT, R188, UR5, !P0 ;  /* 0x00000005bc007c0c */ /* 0x000fe2000c781270 */
[----:B------:R-:W0:Y:S01]  /*5d270*/  LDC R15, c[0x0][0x248] ;  /* 0x00009200ff0f7b82 */ /* 0x000e220000000800 */
[----:B------:R-:W-:Y:S01]  /*5d280*/  ULDC UR4, c[0x0][0x22c] ;  /* 0x00008b0000047ab9 */ /* 0x000fe20000000800 */
[----:B---3--:R-:W-:Y:S01]  /*5d290*/  IMAD R13, R17, 0x2, R12 ;  /* 0x00000002110d7824 */ /* 0x008fe200078e020c */
[CC--:B-----5:R-:W-:Y:S01]  /*5d2a0*/  LEA R4, P2, R12.reuse, R3.reuse, 0x1 ;  /* 0x000000030c047211 */ /* 0x0e0fe200078408ff */
[----:B------:R3:W-:Y:S01]  /*5d2b0*/  @P3 STG.E.U16 desc[UR56][R10.64], R117 ;  /* 0x000000750a003986 */ /* 0x0007e2000c101538 */
[----:B------:R-:W-:Y:S01]  /*5d2c0*/  ISETP.LT.AND P3, PT, R189, UR4, !P0 ;  /* 0x00000004bd007c0c */ /* 0x000fe2000c761270 */
[----:B------:R-:W-:Y:S01]  /*5d2d0*/  ULDC UR5, c[0x0][0x22c] ;  /* 0x00008b0000057ab9 */ /* 0x000fe20000000800 */
[-C--:B------:R-:W-:Y:S01]  /*5d2e0*/  LEA.HI.X.SX32 R5, R12, R0.reuse, 0x1, P2 ;  /* 0x000000000c057211 */ /* 0x080fe200010f0eff */
[----:B------:R-:W5:Y:S01]  /*5d2f0*/  LDS.128 R16, [R213] ;  /* 0x00000000d5107984 */ /* 0x000f620000000c00 */
[CC--:B------:R-:W-:Y:S01]  /*5d300*/  LEA R8, P6, R13.reuse, R3.reuse, 0x1 ;  /* 0x000000030d087211 */ /* 0x0c0fe200078c08ff */
[----:B------:R-:W5:Y:S01]  /*5d310*/  LDC R12, c[0x0][0x248] ;  /* 0x00009200ff0c7b82 */ /* 0x000f620000000800 */
[----:B------:R-:W-:Y:S01]  /*5d320*/  ISETP.LT.AND P2, PT, R192, UR5, !P0 ;  /* 0x00000005c0007c0c */ /* 0x000fe2000c741270 */
[----:B------:R0:W-:Y:S01]  /*5d330*/  @P5 STG.E.U16 desc[UR56][R4.64], R118 ;  /* 0x0000007604005986 */ /* 0x0001e2000c101538 */
[----:B------:R-:W-:Y:S01]  /*5d340*/  LEA.HI.X.SX32 R9, R13, R0, 0x1, P6 ;  /* 0x000000000d097211 */ /* 0x000fe200030f0eff */
[----:B--2---:R-:W-:Y:S01]  /*5d350*/  IMAD R13, R14, 0x2, R13 ;  /* 0x000000020e0d7824 */ /* 0x004fe200078e020d */
[----:B-1----:R-:W-:Y:S01]  /*5d360*/  PRMT R116, R116, 0x7632, R116 ;  /* 0x0000763274747816 */ /* 0x002fe20000000074 */
[----:B------:R-:W-:Y:S01]  /*5d370*/  ULDC UR4, c[0x0][0x22c] ;  /* 0x00008b0000047ab9 */ /* 0x000fe20000000800 */
[----:B---3--:R-:W-:Y:S01]  /*5d380*/  PRMT R117, R117, 0x7632, R117 ;  /* 0x0000763275757816 */ /* 0x008fe20000000075 */
[----:B------:R-:W1:Y:S01]  /*5d390*/  LDC R14, c[0x0][0x248] ;  /* 0x00009200ff0e7b82 */ /* 0x000e620000000800 */
[----:B------:R2:W-:Y:S01]  /*5d3a0*/  @P4 STG.E.U16 desc[UR56][R8.64], R119 ;  /* 0x0000007708004986 */ /* 0x0005e2000c101538 */
[----:B----4-:R-:W-:Y:S01]  /*5d3b0*/  IMAD R10, R20, 0x2, R13 ;  /* 0x00000002140a7824 */ /* 0x010fe200078e020d */
[----:B------:R-:W-:-:S02]  /*5d3c0*/  LEA R6, P4, R13, R3, 0x1 ;  /* 0x000000030d067211 */ /* 0x000fc400078808ff */
[----:B------:R-:W-:Y:S01]  /*5d3d0*/  ISETP.LT.AND P5, PT, R194, UR4, !P0 ;  /* 0x00000004c2007c0c */ /* 0x000fe2000c7a1270 */
[----:B0-----:R-:W-:Y:S01]  /*5d3e0*/  IMAD R11, R15, 0x2, R10 ;  /* 0x000000020f0b7824 */ /* 0x001fe200078e020a */
[-C--:B------:R-:W-:Y:S01]  /*5d3f0*/  LEA.HI.X.SX32 R7, R13, R0.reuse, 0x1, P4 ;  /* 0x000000000d077211 */ /* 0x080fe200020f0eff */
[----:B------:R-:W0:Y:S01]  /*5d400*/  LDC R15, c[0x0][0x248] ;  /* 0x00009200ff0f7b82 */ /* 0x000e220000000800 */
[-C--:B------:R-:W-:Y:S01]  /*5d410*/  LEA R4, P6, R10, R3.reuse, 0x1 ;  /* 0x000000030a047211 */ /* 0x080fe200078c08ff */
[----:B------:R-:W-:Y:S01]  /*5d420*/  ULDC UR4, c[0x0][0x22c] ;  /* 0x00008b0000047ab9 */ /* 0x000fe20000000800 */
[----:B------:R-:W-:Y:S01]  /*5d430*/  PRMT R118, R118, 0x7632, R118 ;  /* 0x0000763276767816 */ /* 0x000fe20000000076 */
[----:B------:R3:W-:Y:S01]  /*5d440*/  @P3 STG.E.U16 desc[UR56][R6.64], R116 ;  /* 0x0000007406003986 */ /* 0x0007e2000c101538 */
[-C--:B------:R-:W-:Y:S02]  /*5d450*/  LEA.HI.X.SX32 R5, R10, R0.reuse, 0x1, P6 ;  /* 0x000000000a057211 */ /* 0x080fe400030f0eff */
[C---:B--2---:R-:W-:Y:S01]  /*5d460*/  LEA R8, P6, R11.reuse, R3, 0x1 ;  /* 0x000000030b087211 */ /* 0x044fe200078c08ff */
[----:B------:R-:W2:Y:S01]  /*5d470*/  LDC R13, c[0x0][0x248] ;  /* 0x00009200ff0d7b82 */ /* 0x000ea20000000800 */
[----:B------:R-:W-:Y:S01]  /*5d480*/  ISETP.LT.AND P4, PT, R198, UR4, !P0 ;  /* 0x00000004c6007c0c */ /* 0x000fe2000c781270 */
[----:B------:R4:W-:Y:S01]  /*5d490*/  @P2 STG.E.U16 desc[UR56][R4.64], R117 ;  /* 0x0000007504002986 */ /* 0x0009e2000c101538 */
[----:B------:R-:W-:Y:S01]  /*5d4a0*/  LEA.HI.X.SX32 R9, R11, R0, 0x1, P6 ;  /* 0x000000000b097211 */ /* 0x000fe200030f0eff */
[----:B-----5:R-:W-:Y:S01]  /*5d4b0*/  IMAD R11, R12, 0x2, R11 ;  /* 0x000000020c0b7824 */ /* 0x020fe200078e020b */
[----:B------:R-:W-:Y:S01]  /*5d4c0*/  ULDC UR4, c[0x0][0x22c] ;  /* 0x00008b0000047ab9 */ /* 0x000fe20000000800 */
[----:B------:R-:W-:-:S02]  /*5d4d0*/  PRMT R119, R119, 0x7632, R119 ;  /* 0x0000763277777816 */ /* 0x000fc40000000077 */
[----:B------:R-:W5:Y:S01]  /*5d4e0*/  LDC R12, c[0x0][0x248] ;  /* 0x00009200ff0c7b82 */ /* 0x000f620000000800 */
[-C--:B---3--:R-:W-:Y:S01]  /*5d4f0*/  LEA R6, P6, R11, R3.reuse, 0x1 ;  /* 0x000000030b067211 */ /* 0x088fe200078c08ff */
[----:B-1----:R-:W-:Y:S01]  /*5d500*/  IMAD R10, R14, 0x2, R11 ;  /* 0x000000020e0a7824 */ /* 0x002fe200078e020b */
[----:B------:R-:W-:Y:S01]  /*5d510*/  ISETP.LT.AND P3, PT, R199, UR4, !P0 ;  /* 0x00000004c7007c0c */ /* 0x000fe2000c761270 */
[----:B------:R-:W-:Y:S01]  /*5d520*/  ULDC UR4, c[0x0][0x22c] ;  /* 0x00008b0000047ab9 */ /* 0x000fe20000000800 */
[-C--:B------:R-:W-:Y:S01]  /*5d530*/  LEA.HI.X.SX32 R7, R11, R0.reuse, 0x1, P6 ;  /* 0x000000000b077211 */ /* 0x080fe200030f0eff */
[----:B------:R1:W-:Y:S01]  /*5d540*/  @P5 STG.E.U16 desc[UR56][R8.64], R118 ;  /* 0x0000007608005986 */ /* 0x0003e2000c101538 */
[----:B----4-:R-:W-:Y:S01]  /*5d550*/  LEA R4, P6, R10, R3, 0x1 ;  /* 0x000000030a047211 */ /* 0x010fe200078c08ff */
[----:B------:R-:W3:Y:S01]  /*5d560*/  LDC R14, c[0x0][0x248] ;  /* 0x00009200ff0e7b82 */ /* 0x000ee20000000800 */
[----:B------:R-:W-:Y:S01]  /*5d570*/  ISETP.LT.AND P2, PT, R200, UR4, !P0 ;  /* 0x00000004c8007c0c */ /* 0x000fe2000c741270 */
[----:B------:R-:W-:Y:S01]  /*5d580*/  ULDC UR4, c[0x0][0x22c] ;  /* 0x00008b0000047ab9 */ /* 0x000fe20000000800 */
[----:B------:R-:W-:Y:S01]  /*5d590*/  LEA.HI.X.SX32 R5, R10, R0, 0x1, P6 ;  /* 0x000000000a057211 */ /* 0x000fe200030f0eff */
[----:B------:R4:W-:Y:S01]  /*5d5a0*/  @P4 STG.E.U16 desc[UR56][R6.64], R119 ;  /* 0x0000007706004986 */ /* 0x0009e2000c101538 */
[----:B------:R-:W-:Y:S01]  /*5d5b0*/  ISETP.LT.AND P5, PT, R207, UR4, !P0 ;  /* 0x00000004cf007c0c */ /* 0x000fe2000c7a1270 */
[----:B------:R-:W-:-:S02]  /*5d5c0*/  ULDC UR4, c[0x0][0x22c] ;  /* 0x00008b0000047ab9 */ /* 0x000fc40000000800 */
[----:B------:R-:W3:Y:S01]  /*5d5d0*/  LDC R20, c[0x0][0x248] ;  /* 0x00009200ff147b82 */ /* 0x000ee20000000800 */
[----:B--2---:R-:W-:Y:S01]  /*5d5e0*/  IMAD R10, R13, 0x2, R10 ;  /* 0x000000020d0a7824 */ /* 0x004fe200078e020a */
[----:B------:R5:W-:Y:S01]  /*5d5f0*/  @P3 STG.E.U16 desc[UR56][R4.64], R16 ;  /* 0x0000001004003986 */ /* 0x000be2000c101538 */
[----:B------:R-:W-:Y:S01]  /*5d600*/  ISETP.LT.AND P4, PT, R208, UR4, !P0 ;  /* 0x00000004d0007c0c */ /* 0x000fe2000c781270 */
[----:B------:R-:W-:Y:S01]  /*5d610*/  ULDC UR4, c[0x0][0x22c] ;  /* 0x00008b0000047ab9 */ /* 0x000fe20000000800 */
[----:B0-----:R-:W-:Y:S01]  /*5d620*/  IMAD R11, R15, 0x2, R10 ;  /* 0x000000020f0b7824 */ /* 0x001fe200078e020a */
[C---:B-1----:R-:W-:Y:S02]  /*5d630*/  LEA R8, P6, R10.reuse, R3, 0x1 ;  /* 0x000000030a087211 */ /* 0x042fe400078c08ff */
[----:B------:R-:W0:Y:S01]  /*5d640*/  LDC R13, c[0x0][0x248] ;  /* 0x00009200ff0d7b82 */ /* 0x000e220000000800 */
[----:B------:R-:W-:Y:S01]  /*5d650*/  ISETP.LT.AND P3, PT, R211, UR4, !P0 ;  /* 0x00000004d3007c0c */ /* 0x000fe2000c761270 */
[----:B------:R-:W-:Y:S01]  /*5d660*/  ULDC UR4, c[0x0][0x22c] ;  /* 0x00008b0000047ab9 */ /* 0x000fe20000000800 */
[----:B------:R-:W-:-:S02]  /*5d670*/  LEA.HI.X.SX32 R9, R10, R0, 0x1, P6 ;  /* 0x000000000a097211 */ /* 0x000fc400030f0eff */
[CC--:B----4-:R-:W-:Y:S01]  /*5d680*/  LEA R6, P6, R11.reuse, R3.reuse, 0x1 ;  /* 0x000000030b067211 */ /* 0x0d0fe200078c08ff */
[----:B-----5:R-:W-:Y:S01]  /*5d690*/  IMAD R5, R12, 0x2, R11 ;  /* 0x000000020c057824 */ /* 0x020fe200078e020b */
[----:B------:R-:W-:Y:S01]  /*5d6a0*/  PRMT R16, R16, 0x7632, R16 ;  /* 0x0000763210107816 */ /* 0x000fe20000000010 */
[----:B------:R-:W1:Y:S01]  /*5d6b0*/  LDC R15, c[0x0][0x248] ;  /* 0x00009200ff0f7b82 */ /* 0x000e620000000800 */
[----:B------:R-:W-:Y:S01]  /*5d6c0*/  LEA.HI.X.SX32 R7, R11, R0, 0x1, P6 ;  /* 0x000000000b077211 */ /* 0x000fe200030f0eff */
[----:B---3--:R-:W-:Y:S01]  /*5d6d0*/  IMAD R11, R14, 0x2, R5 ;  /* 0x000000020e0b7824 */ /* 0x008fe200078e0205 */
[----:B------:R2:W-:Y:S01]  /*5d6e0*/  @P2 STG.E.U16 desc[UR56][R8.64], R17 ;  /* 0x0000001108002986 */ /* 0x0005e2000c101538 */
[----:B------:R-:W-:Y:S01]  /*5d6f0*/  ISETP.LT.AND P2, PT, R212, UR4, !P0 ;  /* 0x00000004d4007c0c */ /* 0x000fe2000c741270 */
[----:B------:R-:W-:Y:S01]  /*5d700*/  ULDC UR4, c[0x0][0x22c] ;  /* 0x00008b0000047ab9 */ /* 0x000fe20000000800 */
[-C--:B------:R-:W-:Y:S01]  /*5d710*/  LEA R4, P6, R5, R3.reuse, 0x1 ;  /* 0x0000000305047211 */ /* 0x080fe200078c08ff */
[----:B------:R3:W-:Y:S01]  /*5d720*/  @P5 STG.E.U16 desc[UR56][R6.64], R18 ;  /* 0x0000001206005986 */ /* 0x0007e2000c101538 */
[----:B------:R-:W-:-:S02]  /*5d730*/  LEA R10, P5, R11, R3, 0x1 ;  /* 0x000000030b0a7211 */ /* 0x000fc400078a08ff */
[----:B------:R-:W-:Y:S01]  /*5d740*/  ISETP.LT.AND P0, PT, R2, UR4, !P0 ;  /* 0x0000000402007c0c */ /* 0x000fe2000c701270 */
[----:B------:R-:W-:Y:S01]  /*5d750*/  IMAD R2, R20, 0x2, R11 ;  /* 0x0000000214027824 */ /* 0x000fe200078e020b */
[-C--:B------:R-:W-:Y:S02]  /*5d760*/  LEA.HI.X.SX32 R5, R5, R0.reuse, 0x1, P6 ;  /* 0x0000000005057211 */ /* 0x080fe400030f0eff */
[-C--:B------:R-:W-:Y:S01]  /*5d770*/  LEA.HI.X.SX32 R11, R11, R0.reuse, 0x1, P5 ;  /* 0x000000000b0b7211 */ /* 0x080fe200028f0eff */
[----:B0-----:R-:W-:Y:S02]  /*5d780*/  IMAD R12, R13, 0x2, R2 ;  /* 0x000000020d0c7824 */ /* 0x001fe400078e0202 */
[----:B------:R0:W-:Y:S01]  /*5d790*/  @P4 STG.E.U16 desc[UR56][R4.64], R19 ;  /* 0x0000001304004986 */ /* 0x0001e2000c101538 */
[-C--:B--2---:R-:W-:Y:S02]  /*5d7a0*/  LEA R8, P4, R2, R3.reuse, 0x1 ;  /* 0x0000000302087211 */ /* 0x084fe400078808ff */
[----:B------:R-:W-:Y:S01]  /*5d7b0*/  PRMT R17, R17, 0x7632, R17 ;  /* 0x0000763211117816 */ /* 0x000fe20000000011 */
[----:B------:R0:W-:Y:S01]  /*5d7c0*/  @P3 STG.E.U16 desc[UR56][R10.64], R16 ;  /* 0x000000100a003986 */ /* 0x0001e2000c101538 */
[----:B---3--:R-:W-:Y:S01]  /*5d7d0*/  LEA R6, P3, R12, R3, 0x1 ;  /* 0x000000030c067211 */ /* 0x008fe200078608ff */
[----:B-1----:R-:W-:Y:S01]  /*5d7e0*/  IMAD R13, R15, 0x2, R12 ;  /* 0x000000020f0d7824 */ /* 0x002fe200078e020c */
[----:B------:R-:W-:-:S02]  /*5d7f0*/  LEA.HI.X.SX32 R9, R2, R0, 0x1, P4 ;  /* 0x0000000002097211 */ /* 0x000fc400020f0eff */
[----:B------:R-:W-:Y:S02]  /*5d800*/  LEA.HI.X.SX32 R7, R12, R0, 0x1, P3 ;  /* 0x000000000c077211 */ /* 0x000fe400018f0eff */
[----:B------:R-:W-:Y:S01]  /*5d810*/  PRMT R18, R18, 0x7632, R18 ;  /* 0x0000763212127816 */ /* 0x000fe20000000012 */
[----:B------:R0:W-:Y:S01]  /*5d820*/  @P2 STG.E.U16 desc[UR56][R8.64], R17 ;  /* 0x0000001108002986 */ /* 0x0001e2000c101538 */
[----:B------:R-:W-:-:S03]  /*5d830*/  LEA R2, P3, R13, R3, 0x1 ;  /* 0x000000030d027211 */ /* 0x000fc600078608ff */
[----:B------:R0:W-:Y:S01]  /*5d840*/  @P0 STG.E.U16 desc[UR56][R6.64], R18 ;  /* 0x0000001206000986 */ /* 0x0001e2000c101538 */
[----:B------:R-:W-:Y:S01]  /*5d850*/  LEA.HI.X.SX32 R3, R13, R0, 0x1, P3 ;  /* 0x000000000d037211 */ /* 0x000fe200018f0eff */
[----:B------:R-:W-:Y:S08]  /*5d860*/  @!P1 EXIT ;  /* 0x000000000000994d */ /* 0x000ff00003800000 */
[----:B0-----:R-:W-:-:S05]  /*5d870*/  PRMT R19, R19, 0x7632, R19 ;  /* 0x0000763213137816 */ /* 0x001fca0000000013 */
[----:B------:R-:W-:Y:S01]  /*5d880*/  STG.E.U16 desc[UR56][R2.64], R19 ;  /* 0x0000001302007986 */ /* 0x000fe2000c101538 */
[----:B------:R-:W-:Y:S05]  /*5d890*/  EXIT ;  /* 0x000000000000794d */ /* 0x000fea0003800000 */
.L_x_2:
[----:B------:R-:W-:-:S00]  /*5d8a0*/  BRA `(.L_x_2) ;  /* 0xfffffffc00fc7947 */ /* 0x000fc0000383ffff */
[----:B------:R-:W-:-:S00]  /*5d8b0*/  NOP ;  /* 0x0000000000007918 */ /* 0x000fc00000000000 */
        /* <DEDUP_REMOVED lines=12> */
.L_x_3:


//--------------------- .nv.shared.matmul_kernel  --------------------------
	.section	.nv.shared.matmul_kernel,"aw",@nobits
	.sectionflags	@""
	.align	16
	.zero		1024


//--------------------- .nv.shared.reserved.0     --------------------------
	.section	.nv.shared.reserved.0,"aw",@nobits
	.weak		__nv_reservedSMEM_offset_0_alias
	.size		__nv_reservedSMEM_offset_0_alias, 0, 0
	.other		__nv_reservedSMEM_offset_0_alias,@"STO_CUDA_RESERVED_SHARED STV_DEFAULT"
__nv_reservedSMEM_offset_0_alias:
	.zero		0


//--------------------- .nv.constant0.matmul_kernel --------------------------
	.section	.nv.constant0.matmul_kernel,"a",@progbits
	.sectionflags	@""
	.align	4
.nv.constant0.matmul_kernel:
	.zero		608


//--------------------- SYMBOLS --------------------------

	.type		.nv.reservedSmem.offset0,@object
	.size		.nv.reservedSmem.offset0,0x4
